	.target	sm_90a

	.elftype	@"ET_EXEC"


//--------------------- .note.nv.tkinfo           --------------------------
	.section	.note.nv.tkinfo,"",@"SHT_NOTE"
	.sectionflags	@"SHF_NOTE_NV_TKINFO"
	.tkinfo
        /*0018*/ 	.word	0x00000002
        /*0030*/ 	.string	""
        /*0030*/ 	.string	"ptxas"
        /*0030*/ 	.string	"Cuda compilation tools, release 13.0, V13.0.88"
        /*0030*/ 	.string	"Build cuda_13.0.r13.0/compiler.36424714_0"
        /*0030*/ 	.string	"-arch sm_90a -m 64 "



//--------------------- .note.nv.cuinfo           --------------------------
	.section	.note.nv.cuinfo,"",@"SHT_NOTE"
	.sectionflags	@"SHF_NOTE_NV_CUINFO"
        /*0018*/ 	.short	0x0002
        /*001a*/ 	.short	0x005a
        /*001c*/ 	.short	0x0082
	.zero		2


//--------------------- .nv.info                  --------------------------
	.section	.nv.info,"",@"SHT_CUDA_INFO"
	.align	4


	//----- nvinfo : EIATTR_REGCOUNT
	.align		4
        /*0000*/ 	.byte	0x04, 0x2f
        /*0002*/ 	.short	(.L_12 - .L_11)
	.align		4
.L_11:
        /*0004*/ 	.word	index@(_ZN7cutlass13device_kernelINS_4gemm6kernel13GemmUniversalIN4cute5tupleIJiiiiEEENS1_10collective13CollectiveMmaINS1_37MainloopSm90TmaGmmaWarpSpecializedFP8ILi2ENS5_IJNS4_1CILi2EEENSA_ILi1EEESC_EEENS1_35KernelTmaWarpSpecializedCooperativeEEENS5_IJNSA_ILi384EEENSA_ILi224EEENSA_ILi128EEEEEENS_12float_e4m3_tENS5_IJlSC_lEEESK_SL_NS4_8TiledMMAINS4_8MMA_AtomIJNS4_4SM904GMMA30MMA_64x32x32_F32E4M3E4M3_SS_TNILNSP_7ScaleInE1ELSR_1EEEEEENS4_6LayoutISD_NS5_IJSC_NSA_ILi0EEESV_EEEEENS5_IJNS4_10UnderscoreESY_SY_EEEEENS4_13SM90_TMA_LOADENS4_14ComposedLayoutINS4_7SwizzleILi3ELi4ELi3EEENS4_18smem_ptr_flag_bitsILi8EEENSU_INS5_IJNSA_ILi8EEESI_EEENS5_IJSI_SC_EEEEEEEvNS4_8identityENS4_23SM90_TMA_LOAD_MULTICASTES1B_vS1C_EENS_8epilogue10collective6detail29Sm90TmaWarpSpecializedAdapterINS1G_15DefaultEpilogueISK_SL_SL_NS1F_6thread17LinearCombinationISK_Li1EffLNS1K_9ScaleType4KindE0ELNS_15FloatRoundStyleE2ESK_EENS1_15EpilogueDefaultEEEEEvvEEEEvNT_6ParamsE)
        /*0008*/ 	.word	0x000000a8


	//----- nvinfo : EIATTR_FRAME_SIZE
	.align		4
.L_12:
        /*000c*/ 	.byte	0x04, 0x11
        /*000e*/ 	.short	(.L_14 - .L_13)
	.align		4
.L_13:
        /*0010*/ 	.word	index@(_ZN7cutlass13device_kernelINS_4gemm6kernel13GemmUniversalIN4cute5tupleIJiiiiEEENS1_10collective13CollectiveMmaINS1_37MainloopSm90TmaGmmaWarpSpecializedFP8ILi2ENS5_IJNS4_1CILi2EEENSA_ILi1EEESC_EEENS1_35KernelTmaWarpSpecializedCooperativeEEENS5_IJNSA_ILi384EEENSA_ILi224EEENSA_ILi128EEEEEENS_12float_e4m3_tENS5_IJlSC_lEEESK_SL_NS4_8TiledMMAINS4_8MMA_AtomIJNS4_4SM904GMMA30MMA_64x32x32_F32E4M3E4M3_SS_TNILNSP_7ScaleInE1ELSR_1EEEEEENS4_6LayoutISD_NS5_IJSC_NSA_ILi0EEESV_EEEEENS5_IJNS4_10UnderscoreESY_SY_EEEEENS4_13SM90_TMA_LOADENS4_14ComposedLayoutINS4_7SwizzleILi3ELi4ELi3EEENS4_18smem_ptr_flag_bitsILi8EEENSU_INS5_IJNSA_ILi8EEESI_EEENS5_IJSI_SC_EEEEEEEvNS4_8identityENS4_23SM90_TMA_LOAD_MULTICASTES1B_vS1C_EENS_8epilogue10collective6detail29Sm90TmaWarpSpecializedAdapterINS1G_15DefaultEpilogueISK_SL_SL_NS1F_6thread17LinearCombinationISK_Li1EffLNS1K_9ScaleType4KindE0ELNS_15FloatRoundStyleE2ESK_EENS1_15EpilogueDefaultEEEEEvvEEEEvNT_6ParamsE)
        /*0014*/ 	.word	0x00000ca8


	//----- nvinfo : EIATTR_MIN_STACK_SIZE
	.align		4
.L_14:
        /*0018*/ 	.byte	0x04, 0x12
        /*001a*/ 	.short	(.L_16 - .L_15)
	.align		4
.L_15:
        /*001c*/ 	.word	index@(_ZN7cutlass13device_kernelINS_4gemm6kernel13GemmUniversalIN4cute5tupleIJiiiiEEENS1_10collective13CollectiveMmaINS1_37MainloopSm90TmaGmmaWarpSpecializedFP8ILi2ENS5_IJNS4_1CILi2EEENSA_ILi1EEESC_EEENS1_35KernelTmaWarpSpecializedCooperativeEEENS5_IJNSA_ILi384EEENSA_ILi224EEENSA_ILi128EEEEEENS_12float_e4m3_tENS5_IJlSC_lEEESK_SL_NS4_8TiledMMAINS4_8MMA_AtomIJNS4_4SM904GMMA30MMA_64x32x32_F32E4M3E4M3_SS_TNILNSP_7ScaleInE1ELSR_1EEEEEENS4_6LayoutISD_NS5_IJSC_NSA_ILi0EEESV_EEEEENS5_IJNS4_10UnderscoreESY_SY_EEEEENS4_13SM90_TMA_LOADENS4_14ComposedLayoutINS4_7SwizzleILi3ELi4ELi3EEENS4_18smem_ptr_flag_bitsILi8EEENSU_INS5_IJNSA_ILi8EEESI_EEENS5_IJSI_SC_EEEEEEEvNS4_8identityENS4_23SM90_TMA_LOAD_MULTICASTES1B_vS1C_EENS_8epilogue10collective6detail29Sm90TmaWarpSpecializedAdapterINS1G_15DefaultEpilogueISK_SL_SL_NS1F_6thread17LinearCombinationISK_Li1EffLNS1K_9ScaleType4KindE0ELNS_15FloatRoundStyleE2ESK_EENS1_15EpilogueDefaultEEEEEvvEEEEvNT_6ParamsE)
        /*0020*/ 	.word	0x00000ca8
.L_16:


//--------------------- .nv.compat                --------------------------
	.section	.nv.compat,"",@"SHT_CUDA_COMPAT_INFO"
	.align	4
        /*0000*/ 	.byte	0x02, 0x09, 0x01, 0x00, 0x02, 0x02, 0x04, 0x00, 0x02, 0x05, 0x05, 0x00, 0x03, 0x07, 0x01, 0x01
        /*0010*/ 	.byte	0x02, 0x03, 0x01, 0x00, 0x02, 0x06, 0x01, 0x00, 0x04, 0x0b, 0x08, 0x00, 0x00, 0x00, 0x00, 0x00
        /*0020*/ 	.byte	0x00, 0x00, 0x00, 0x00


//--------------------- .nv.info._ZN7cutlass13device_kernelINS_4gemm6kernel13GemmUniversalIN4cute5tupleIJiiiiEEENS1_10collective13CollectiveMmaINS1_37MainloopSm90TmaGmmaWarpSpecializedFP8ILi2ENS5_IJNS4_1CILi2EEENSA_ILi1EEESC_EEENS1_35KernelTmaWarpSpecializedCooperativeEEENS5_IJNSA_ILi384EEENSA_ILi224EEENSA_ILi128EEEEEENS_12float_e4m3_tENS5_IJlSC_lEEESK_SL_NS4_8TiledMMAINS4_8MMA_AtomIJNS4_4SM904GMMA30MMA_64x32x32_F32E4M3E4M3_SS_TNILNSP_7ScaleInE1ELSR_1EEEEEENS4_6LayoutISD_NS5_IJSC_NSA_ILi0EEESV_EEEEENS5_IJNS4_10UnderscoreESY_SY_EEEEENS4_13SM90_TMA_LOADENS4_14ComposedLayoutINS4_7SwizzleILi3ELi4ELi3EEENS4_18smem_ptr_flag_bitsILi8EEENSU_INS5_IJNSA_ILi8EEESI_EEENS5_IJSI_SC_EEEEEEEvNS4_8identityENS4_23SM90_TMA_LOAD_MULTICASTES1B_vS1C_EENS_8epilogue10collective6detail29Sm90TmaWarpSpecializedAdapterINS1G_15DefaultEpilogueISK_SL_SL_NS1F_6thread17LinearCombinationISK_Li1EffLNS1K_9ScaleType4KindE0ELNS_15FloatRoundStyleE2ESK_EENS1_15EpilogueDefaultEEEEEvvEEEEvNT_6ParamsE --------------------------
	.section	.nv.info._ZN7cutlass13device_kernelINS_4gemm6kernel13GemmUniversalIN4cute5tupleIJiiiiEEENS1_10collective13CollectiveMmaINS1_37MainloopSm90TmaGmmaWarpSpecializedFP8ILi2ENS5_IJNS4_1CILi2EEENSA_ILi1EEESC_EEENS1_35KernelTmaWarpSpecializedCooperativeEEENS5_IJNSA_ILi384EEENSA_ILi224EEENSA_ILi128EEEEEENS_12float_e4m3_tENS5_IJlSC_lEEESK_SL_NS4_8TiledMMAINS4_8MMA_AtomIJNS4_4SM904GMMA30MMA_64x32x32_F32E4M3E4M3_SS_TNILNSP_7ScaleInE1ELSR_1EEEEEENS4_6LayoutISD_NS5_IJSC_NSA_ILi0EEESV_EEEEENS5_IJNS4_10UnderscoreESY_SY_EEEEENS4_13SM90_TMA_LOADENS4_14ComposedLayoutINS4_7SwizzleILi3ELi4ELi3EEENS4_18smem_ptr_flag_bitsILi8EEENSU_INS5_IJNSA_ILi8EEESI_EEENS5_IJSI_SC_EEEEEEEvNS4_8identityENS4_23SM90_TMA_LOAD_MULTICASTES1B_vS1C_EENS_8epilogue10collective6detail29Sm90TmaWarpSpecializedAdapterINS1G_15DefaultEpilogueISK_SL_SL_NS1F_6thread17LinearCombinationISK_Li1EffLNS1K_9ScaleType4KindE0ELNS_15FloatRoundStyleE2ESK_EENS1_15EpilogueDefaultEEEEEvvEEEEvNT_6ParamsE,"",@"SHT_CUDA_INFO"
	.sectionflags	@""
	.align	4


	//----- nvinfo : EIATTR_CUDA_API_VERSION
	.align		4
        /*0000*/ 	.byte	0x04, 0x37
        /*0002*/ 	.short	(.L_18 - .L_17)
.L_17:
        /*0004*/ 	.word	0x00000082


	//----- nvinfo : EIATTR_KPARAM_INFO
	.align		4
.L_18:
        /*0008*/ 	.byte	0x04, 0x17
        /*000a*/ 	.short	(.L_20 - .L_19)
.L_19:
        /*000c*/ 	.word	0x00000000
        /*0010*/ 	.short	0x0000
        /*0012*/ 	.short	0x0070
        /*0014*/ 	.byte	0x00, 0xf0, 0x01, 0x10


	//----- nvinfo : EIATTR_SPARSE_MMA_MASK
	.align		4
.L_20:
        /*0018*/ 	.byte	0x03, 0x50
        /*001a*/ 	.short	0x0000


	//----- nvinfo : EIATTR_MAXREG_COUNT
	.align		4
        /*001c*/ 	.byte	0x03, 0x1b
        /*001e*/ 	.short	0x00a8


	//----- nvinfo : EIATTR_NUM_BARRIERS
	.align		4
        /*0020*/ 	.byte	0x02, 0x4c
        /*0022*/ 	.byte	0x01
	.zero		1


	//----- nvinfo : EIATTR_ANNOTATIONS
	.align		4
        /*0024*/ 	.byte	0x04, 0x55
        /*0026*/ 	.short	(.L_22 - .L_21)


	//   ....[0]....
.L_21:
        /*0028*/ 	.word	0x00000001
        /*002c*/ 	.byte	0xd0, 0x06, 0x00, 0x00, 0x01, 0x00, 0x00, 0x00, 0xc0, 0x07, 0x00, 0x00, 0x01, 0x00, 0x00, 0x00
        /* <DEDUP_REMOVED lines=2627> */
        /*a46c*/ 	.byte	0x80, 0x59, 0x04, 0x00, 0x01, 0x00, 0x00, 0x00, 0xd0, 0x59, 0x04, 0x00


	//----- nvinfo : EIATTR_MERCURY_ISA_VERSION
	.align		4
.L_22:
        /*a478*/ 	.byte	0x03, 0x5f
        /*a47a*/ 	.short	0x0101


	//----- nvinfo : EIATTR_INT_WARP_WIDE_INSTR_OFFSETS
	.align		4
        /*a47c*/ 	.byte	0x04, 0x31
        /*a47e*/ 	.short	(.L_24 - .L_23)


	//   ....[0]....
.L_23:
        /*a480*/ 	.word	0x00000510


	//   ....[1]....
        /*a484*/ 	.word	0x00000530


	//   ....[2]....
        /*a488*/ 	.word	0x000006a0


	//   ....[3]....
        /*a48c*/ 	.word	0x0001f090


	//----- nvinfo : EIATTR_COOP_GROUP_MASK_REGIDS
	.align		4
.L_24:
        /*a490*/ 	.byte	0x04, 0x29
        /*a492*/ 	.short	(.L_26 - .L_25)


	//   ....[0]....
.L_25:
        /*a494*/ 	.word	0xffffffff


	//   ....[1]....
        /*a498*/ 	.word	0xffffffff


	//   ....[2]....
        /*a49c*/ 	.word	0xffffffff


	//   ....[3]....
        /*a4a0*/ 	.word	0xffffffff


	//   ....[4]....
        /*a4a4*/ 	.word	0xffffffff


	//   ....[5]....
        /*a4a8*/ 	.word	0xffffffff


	//----- nvinfo : EIATTR_COOP_GROUP_INSTR_OFFSETS
	.align		4
.L_26:
        /*a4ac*/ 	.byte	0x04, 0x28
        /*a4ae*/ 	.short	(.L_28 - .L_27)


	//   ....[0]....
.L_27:
        /*a4b0*/ 	.word	0x00000070


	//   ....[1]....
        /*a4b4*/ 	.word	0x00000080


	//   ....[2]....
        /*a4b8*/ 	.word	0x000001a0


	//   ....[3]....
        /*a4bc*/ 	.word	0x00000380


	//   ....[4]....
        /*a4c0*/ 	.word	0x00000800


	//   ....[5]....
        /*a4c4*/ 	.word	0x00003430


	//----- nvinfo : EIATTR_REG_RECONFIG
	.align		4
.L_28:
        /*a4c8*/ 	.byte	0x01, 0x54
	.zero		2


	//----- nvinfo : EIATTR_MBARRIER_INSTR_OFFSETS
	.align		4
        /*a4cc*/ 	.byte	0x04, 0x39
        /*a4ce*/ 	.short	(.L_30 - .L_29)


	//   ....[0]....
.L_29:
        /*a4d0*/ 	.word	0x00000320
        /*a4d4*/ 	.word	0x000000ff
        /*a4d8*/ 	.word	0x00000000
        /*a4dc*/ 	.short	0x0100
        /*a4de*/ 	.byte	0x0a
	.zero		1


	//   ....[1]....
        /*a4e0*/ 	.word	0x00000330
        /*a4e4*/ 	.word	0x000000ff
        /*a4e8*/ 	.word	0x00000010
        /*a4ec*/ 	.short	0x0100
        /*a4ee*/ 	.byte	0x0a
	.zero		1


	//   ....[2]....
        /*a4f0*/ 	.word	0x00000340
        /*a4f4*/ 	.word	0x000000ff
        /*a4f8*/ 	.word	0x00000008
        /*a4fc*/ 	.short	0x0100
        /*a4fe*/ 	.byte	0x0a
	.zero		1


	//   ....[3]....
        /*a500*/ 	.word	0x00000350
        /*a504*/ 	.word	0x000000ff
        /*a508*/ 	.word	0x00000018
        /*a50c*/ 	.short	0x0100
        /*a50e*/ 	.byte	0x0a
	.zero		1


	//   ....[4]....
        /*a510*/ 	.word	0x00000730
        /*a514*/ 	.word	0x000000ff
        /*a518*/ 	.word	0x00000030
        /*a51c*/ 	.short	0x0100
        /*a51e*/ 	.byte	0x08
	.zero		1


	//   ....[5]....
        /*a520*/ 	.word	0x000007a0
        /*a524*/ 	.word	0x000000ff
        /*a528*/ 	.word	0x00000038
        /*a52c*/ 	.short	0x0100
        /*a52e*/ 	.byte	0x08
	.zero		1


	//   ....[6]....
        /*a530*/ 	.word	0x00003820
        /*a534*/ 	.word	0x000000ff
        /*a538*/ 	.word	0x00000000
        /*a53c*/ 	.short	0x010a
        /*a53e*/ 	.byte	0x0c
	.zero		1


	//   ....[7]....
        /*a540*/ 	.word	0x00003880
        /*a544*/ 	.word	0x000000ff
        /*a548*/ 	.word	0x00000000
        /*a54c*/ 	.short	0x010a
        /*a54e*/ 	.byte	0x0c
	.zero		1


	//   ....[8]....
        /*a550*/ 	.word	0x0000ebd0
        /*a554*/ 	.word	0x000000ff
        /*a558*/ 	.word	0x00000000
        /*a55c*/ 	.short	0x010a
        /*a55e*/ 	.byte	0x0e
	.zero		1


	//   ....[9]....
        /*a560*/ 	.word	0x0000ec10
        /*a564*/ 	.word	0x000000ff
        /*a568*/ 	.word	0x00000000
        /*a56c*/ 	.short	0x010a
        /*a56e*/ 	.byte	0x0e
	.zero		1


	//   ....[10]....
        /*a570*/ 	.word	0x0001a1f0
        /*a574*/ 	.word	0x0000000c
        /*a578*/ 	.word	0x00000000
        /*a57c*/ 	.short	0x0101
        /*a57e*/ 	.byte	0x3f
	.zero		1


	//   ....[11]....
        /*a580*/ 	.word	0x0001f120
        /*a584*/ 	.word	0x0000000c
        /*a588*/ 	.word	0x00000000
        /*a58c*/ 	.short	0x0101
        /*a58e*/ 	.byte	0x3f
	.zero		1


	//   ....[12]....
        /*a590*/ 	.word	0x00044cd0
        /*a594*/ 	.word	0x0000000f
        /*a598*/ 	.word	0x00000010
        /*a59c*/ 	.short	0x010a
        /*a59e*/ 	.byte	0x3f
	.zero		1


	//   ....[13]....
        /*a5a0*/ 	.word	0x000450e0
        /*a5a4*/ 	.word	0x00000002
        /*a5a8*/ 	.word	0x00000038
        /*a5ac*/ 	.short	0x0101
        /*a5ae*/ 	.byte	0x3f
	.zero		1


	//   ....[14]....
        /*a5b0*/ 	.word	0x00045830
        /*a5b4*/ 	.word	0x00000005
        /*a5b8*/ 	.word	0x00000000
        /*a5bc*/ 	.short	0x010a
        /*a5be*/ 	.byte	0x3f
	.zero		1


	//   ....[15]....
        /*a5c0*/ 	.word	0x000458c0
        /*a5c4*/ 	.word	0x00000003
        /*a5c8*/ 	.word	0x00000000
        /*a5cc*/ 	.short	0x010a
        /*a5ce*/ 	.byte	0x3f
	.zero		1


	//   ....[16]....
        /*a5d0*/ 	.word	0x00045930
        /*a5d4*/ 	.word	0x0000000d
        /*a5d8*/ 	.word	0x00000000
        /*a5dc*/ 	.short	0x010a
        /*a5de*/ 	.byte	0x3f
	.zero		1


	//   ....[17]....
        /*a5e0*/ 	.word	0x000459a0
        /*a5e4*/ 	.word	0x00000000
        /*a5e8*/ 	.word	0x00000000
        /*a5ec*/ 	.short	0x010a
        /*a5ee*/ 	.byte	0x3f
	.zero		1


	//   ....[18]....
        /*a5f0*/ 	.word	0x00045a80
        /*a5f4*/ 	.word	0x0000000f
        /*a5f8*/ 	.word	0x00000010
        /*a5fc*/ 	.short	0x010a
        /*a5fe*/ 	.byte	0x3f
	.zero		1


	//   ....[19]....
        /*a600*/ 	.word	0x00045b50
        /*a604*/ 	.word	0x00000005
        /*a608*/ 	.word	0x00000000
        /*a60c*/ 	.short	0x010a
        /*a60e*/ 	.byte	0x3f
	.zero		1


	//----- nvinfo : EIATTR_NUM_MBARRIERS
	.align		4
.L_30:
        /*a610*/ 	.byte	0x03, 0x38
        /*a612*/ 	.short	0x0006


	//----- nvinfo : EIATTR_EXIT_INSTR_OFFSETS
	.align		4
        /*a614*/ 	.byte	0x04, 0x1c
        /*a616*/ 	.short	(.L_32 - .L_31)


	//   ....[0]....
.L_31:
        /*a618*/ 	.word	0x000009b0


	//   ....[1]....
        /*a61c*/ 	.word	0x00001240


	//   ....[2]....
        /*a620*/ 	.word	0x000443d0


	//   ....[3]....
        /*a624*/ 	.word	0x00044980


	//   ....[4]....
        /*a628*/ 	.word	0x00045910


	//----- nvinfo : EIATTR_MAX_THREADS
	.align		4
.L_32:
        /*a62c*/ 	.byte	0x04, 0x05
        /*a62e*/ 	.short	(.L_34 - .L_33)
.L_33:
        /*a630*/ 	.word	0x00000180
        /*a634*/ 	.word	0x00000001
        /*a638*/ 	.word	0x00000001


	//----- nvinfo : EIATTR_CRS_STACK_SIZE
	.align		4
.L_34:
        /*a63c*/ 	.byte	0x04, 0x1e
        /*a63e*/ 	.short	(.L_36 - .L_35)
.L_35:
        /*a640*/ 	.word	0x00000000


	//----- nvinfo : EIATTR_CBANK_PARAM_SIZE
	.align		4
.L_36:
        /*a644*/ 	.byte	0x03, 0x19
        /*a646*/ 	.short	0x0470


	//----- nvinfo : EIATTR_PARAM_CBANK
	.align		4
        /*a648*/ 	.byte	0x04, 0x0a
        /*a64a*/ 	.short	(.L_38 - .L_37)
	.align		4
.L_37:
        /*a64c*/ 	.word	index@(.nv.constant0._ZN7cutlass13device_kernelINS_4gemm6kernel13GemmUniversalIN4cute5tupleIJiiiiEEENS1_10collective13CollectiveMmaINS1_37MainloopSm90TmaGmmaWarpSpecializedFP8ILi2ENS5_IJNS4_1CILi2EEENSA_ILi1EEESC_EEENS1_35KernelTmaWarpSpecializedCooperativeEEENS5_IJNSA_ILi384EEENSA_ILi224EEENSA_ILi128EEEEEENS_12float_e4m3_tENS5_IJlSC_lEEESK_SL_NS4_8TiledMMAINS4_8MMA_AtomIJNS4_4SM904GMMA30MMA_64x32x32_F32E4M3E4M3_SS_TNILNSP_7ScaleInE1ELSR_1EEEEEENS4_6LayoutISD_NS5_IJSC_NSA_ILi0EEESV_EEEEENS5_IJNS4_10UnderscoreESY_SY_EEEEENS4_13SM90_TMA_LOADENS4_14ComposedLayoutINS4_7SwizzleILi3ELi4ELi3EEENS4_18smem_ptr_flag_bitsILi8EEENSU_INS5_IJNSA_ILi8EEESI_EEENS5_IJSI_SC_EEEEEEEvNS4_8identityENS4_23SM90_TMA_LOAD_MULTICASTES1B_vS1C_EENS_8epilogue10collective6detail29Sm90TmaWarpSpecializedAdapterINS1G_15DefaultEpilogueISK_SL_SL_NS1F_6thread17LinearCombinationISK_Li1EffLNS1K_9ScaleType4KindE0ELNS_15FloatRoundStyleE2ESK_EENS1_15EpilogueDefaultEEEEEvvEEEEvNT_6ParamsE)
        /*a650*/ 	.short	0x0210
        /*a652*/ 	.short	0x0470


	//----- nvinfo : EIATTR_SW_WAR
	.align		4
.L_38:
        /*a654*/ 	.byte	0x04, 0x36
        /*a656*/ 	.short	(.L_40 - .L_39)
.L_39:
        /*a658*/ 	.word	0x00000008
.L_40:


//--------------------- .nv.callgraph             --------------------------
	.section	.nv.callgraph,"",@"SHT_CUDA_CALLGRAPH"
	.align	4
	.sectionentsize	8
	.align		4
        /*0000*/ 	.word	0x00000000
	.align		4
        /*0004*/ 	.word	0xffffffff
	.align		4
        /*0008*/ 	.word	0x00000000
	.align		4
        /*000c*/ 	.word	0xfffffffe
	.align		4
        /*0010*/ 	.word	0x00000000
	.align		4
        /*0014*/ 	.word	0xfffffffd
	.align		4
        /*0018*/ 	.word	0x00000000
	.align		4
        /*001c*/ 	.word	0xfffffffc


//--------------------- .nv.constant4             --------------------------
	.section	.nv.constant4,"a",@progbits
	.align	8
	.align		8
.nv.constant4:
        /*0000*/ 	.dword	_ZN40_INTERNAL_8caa6ffd_4_k_cu_92a7ddc7_102044cuda3std3__45__cpo5beginE
	.align		8
        /*0008*/ 	.dword	_ZN40_INTERNAL_8caa6ffd_4_k_cu_92a7ddc7_102044cuda3std3__45__cpo3endE
	.align		8
        /*0010*/ 	.dword	_ZN40_INTERNAL_8caa6ffd_4_k_cu_92a7ddc7_102044cuda3std3__45__cpo6cbeginE
	.align		8
        /*0018*/ 	.dword	_ZN40_INTERNAL_8caa6ffd_4_k_cu_92a7ddc7_102044cuda3std3__45__cpo4cendE
	.align		8
        /*0020*/ 	.dword	_ZN40_INTERNAL_8caa6ffd_4_k_cu_92a7ddc7_102044cuda3std3__442_GLOBAL__N__8caa6ffd_4_k_cu_92a7ddc7_102046ignoreE
	.align		8
        /*0028*/ 	.dword	_ZN40_INTERNAL_8caa6ffd_4_k_cu_92a7ddc7_102044cuda3std3__419piecewise_constructE
	.align		8
        /*0030*/ 	.dword	_ZN40_INTERNAL_8caa6ffd_4_k_cu_92a7ddc7_102044cuda3std3__48in_placeE
	.align		8
        /*0038*/ 	.dword	_ZN40_INTERNAL_8caa6ffd_4_k_cu_92a7ddc7_102044cuda3std6ranges3__45__cpo4swapE
	.align		8
        /*0040*/ 	.dword	_ZN40_INTERNAL_8caa6ffd_4_k_cu_92a7ddc7_102044cuda3std6ranges3__45__cpo9iter_moveE
	.align		8
        /*0048*/ 	.dword	_ZN40_INTERNAL_8caa6ffd_4_k_cu_92a7ddc7_102044cute7productE
	.align		8
        /*0050*/ 	.dword	_ZN40_INTERNAL_8caa6ffd_4_k_cu_92a7ddc7_102044cute1_E


//--------------------- .text._ZN7cutlass13device_kernelINS_4gemm6kernel13GemmUniversalIN4cute5tupleIJiiiiEEENS1_10collective13CollectiveMmaINS1_37MainloopSm90TmaGmmaWarpSpecializedFP8ILi2ENS5_IJNS4_1CILi2EEENSA_ILi1EEESC_EEENS1_35KernelTmaWarpSpecializedCooperativeEEENS5_IJNSA_ILi384EEENSA_ILi224EEENSA_ILi128EEEEEENS_12float_e4m3_tENS5_IJlSC_lEEESK_SL_NS4_8TiledMMAINS4_8MMA_AtomIJNS4_4SM904GMMA30MMA_64x32x32_F32E4M3E4M3_SS_TNILNSP_7ScaleInE1ELSR_1EEEEEENS4_6LayoutISD_NS5_IJSC_NSA_ILi0EEESV_EEEEENS5_IJNS4_10UnderscoreESY_SY_EEEEENS4_13SM90_TMA_LOADENS4_14ComposedLayoutINS4_7SwizzleILi3ELi4ELi3EEENS4_18smem_ptr_flag_bitsILi8EEENSU_INS5_IJNSA_ILi8EEESI_EEENS5_IJSI_SC_EEEEEEEvNS4_8identityENS4_23SM90_TMA_LOAD_MULTICASTES1B_vS1C_EENS_8epilogue10collective6detail29Sm90TmaWarpSpecializedAdapterINS1G_15DefaultEpilogueISK_SL_SL_NS1F_6thread17LinearCombinationISK_Li1EffLNS1K_9ScaleType4KindE0ELNS_15FloatRoundStyleE2ESK_EENS1_15EpilogueDefaultEEEEEvvEEEEvNT_6ParamsE --------------------------
	.section	.text._ZN7cutlass13device_kernelINS_4gemm6kernel13GemmUniversalIN4cute5tupleIJiiiiEEENS1_10collective13CollectiveMmaINS1_37MainloopSm90TmaGmmaWarpSpecializedFP8ILi2ENS5_IJNS4_1CILi2EEENSA_ILi1EEESC_EEENS1_35KernelTmaWarpSpecializedCooperativeEEENS5_IJNSA_ILi384EEENSA_ILi224EEENSA_ILi128EEEEEENS_12float_e4m3_tENS5_IJlSC_lEEESK_SL_NS4_8TiledMMAINS4_8MMA_AtomIJNS4_4SM904GMMA30MMA_64x32x32_F32E4M3E4M3_SS_TNILNSP_7ScaleInE1ELSR_1EEEEEENS4_6LayoutISD_NS5_IJSC_NSA_ILi0EEESV_EEEEENS5_IJNS4_10UnderscoreESY_SY_EEEEENS4_13SM90_TMA_LOADENS4_14ComposedLayoutINS4_7SwizzleILi3ELi4ELi3EEENS4_18smem_ptr_flag_bitsILi8EEENSU_INS5_IJNSA_ILi8EEESI_EEENS5_IJSI_SC_EEEEEEEvNS4_8identityENS4_23SM90_TMA_LOAD_MULTICASTES1B_vS1C_EENS_8epilogue10collective6detail29Sm90TmaWarpSpecializedAdapterINS1G_15DefaultEpilogueISK_SL_SL_NS1F_6thread17LinearCombinationISK_Li1EffLNS1K_9ScaleType4KindE0ELNS_15FloatRoundStyleE2ESK_EENS1_15EpilogueDefaultEEEEEvvEEEEvNT_6ParamsE,"ax",@progbits
	.align	128
.text._ZN7cutlass13device_kernelINS_4gemm6kernel13GemmUniversalIN4cute5tupleIJiiiiEEENS1_10collective13CollectiveMmaINS1_37MainloopSm90TmaGmmaWarpSpecializedFP8ILi2ENS5_IJNS4_1CILi2EEENSA_ILi1EEESC_EEENS1_35KernelTmaWarpSpecializedCooperativeEEENS5_IJNSA_ILi384EEENSA_ILi224EEENSA_ILi128EEEEEENS_12float_e4m3_tENS5_IJlSC_lEEESK_SL_NS4_8TiledMMAINS4_8MMA_AtomIJNS4_4SM904GMMA30MMA_64x32x32_F32E4M3E4M3_SS_TNILNSP_7ScaleInE1ELSR_1EEEEEENS4_6LayoutISD_NS5_IJSC_NSA_ILi0EEESV_EEEEENS5_IJNS4_10UnderscoreESY_SY_EEEEENS4_13SM90_TMA_LOADENS4_14ComposedLayoutINS4_7SwizzleILi3ELi4ELi3EEENS4_18smem_ptr_flag_bitsILi8EEENSU_INS5_IJNSA_ILi8EEESI_EEENS5_IJSI_SC_EEEEEEEvNS4_8identityENS4_23SM90_TMA_LOAD_MULTICASTES1B_vS1C_EENS_8epilogue10collective6detail29Sm90TmaWarpSpecializedAdapterINS1G_15DefaultEpilogueISK_SL_SL_NS1F_6thread17LinearCombinationISK_Li1EffLNS1K_9ScaleType4KindE0ELNS_15FloatRoundStyleE2ESK_EENS1_15EpilogueDefaultEEEEEvvEEEEvNT_6ParamsE:
        .type           _ZN7cutlass13device_kernelINS_4gemm6kernel13GemmUniversalIN4cute5tupleIJiiiiEEENS1_10collective13CollectiveMmaINS1_37MainloopSm90TmaGmmaWarpSpecializedFP8ILi2ENS5_IJNS4_1CILi2EEENSA_ILi1EEESC_EEENS1_35KernelTmaWarpSpecializedCooperativeEEENS5_IJNSA_ILi384EEENSA_ILi224EEENSA_ILi128EEEEEENS_12float_e4m3_tENS5_IJlSC_lEEESK_SL_NS4_8TiledMMAINS4_8MMA_AtomIJNS4_4SM904GMMA30MMA_64x32x32_F32E4M3E4M3_SS_TNILNSP_7ScaleInE1ELSR_1EEEEEENS4_6LayoutISD_NS5_IJSC_NSA_ILi0EEESV_EEEEENS5_IJNS4_10UnderscoreESY_SY_EEEEENS4_13SM90_TMA_LOADENS4_14ComposedLayoutINS4_7SwizzleILi3ELi4ELi3EEENS4_18smem_ptr_flag_bitsILi8EEENSU_INS5_IJNSA_ILi8EEESI_EEENS5_IJSI_SC_EEEEEEEvNS4_8identityENS4_23SM90_TMA_LOAD_MULTICASTES1B_vS1C_EENS_8epilogue10collective6detail29Sm90TmaWarpSpecializedAdapterINS1G_15DefaultEpilogueISK_SL_SL_NS1F_6thread17LinearCombinationISK_Li1EffLNS1K_9ScaleType4KindE0ELNS_15FloatRoundStyleE2ESK_EENS1_15EpilogueDefaultEEEEEvvEEEEvNT_6ParamsE,@function
        .size           _ZN7cutlass13device_kernelINS_4gemm6kernel13GemmUniversalIN4cute5tupleIJiiiiEEENS1_10collective13CollectiveMmaINS1_37MainloopSm90TmaGmmaWarpSpecializedFP8ILi2ENS5_IJNS4_1CILi2EEENSA_ILi1EEESC_EEENS1_35KernelTmaWarpSpecializedCooperativeEEENS5_IJNSA_ILi384EEENSA_ILi224EEENSA_ILi128EEEEEENS_12float_e4m3_tENS5_IJlSC_lEEESK_SL_NS4_8TiledMMAINS4_8MMA_AtomIJNS4_4SM904GMMA30MMA_64x32x32_F32E4M3E4M3_SS_TNILNSP_7ScaleInE1ELSR_1EEEEEENS4_6LayoutISD_NS5_IJSC_NSA_ILi0EEESV_EEEEENS5_IJNS4_10UnderscoreESY_SY_EEEEENS4_13SM90_TMA_LOADENS4_14ComposedLayoutINS4_7SwizzleILi3ELi4ELi3EEENS4_18smem_ptr_flag_bitsILi8EEENSU_INS5_IJNSA_ILi8EEESI_EEENS5_IJSI_SC_EEEEEEEvNS4_8identityENS4_23SM90_TMA_LOAD_MULTICASTES1B_vS1C_EENS_8epilogue10collective6detail29Sm90TmaWarpSpecializedAdapterINS1G_15DefaultEpilogueISK_SL_SL_NS1F_6thread17LinearCombinationISK_Li1EffLNS1K_9ScaleType4KindE0ELNS_15FloatRoundStyleE2ESK_EENS1_15EpilogueDefaultEEEEEvvEEEEvNT_6ParamsE,(.L_x_74 - _ZN7cutlass13device_kernelINS_4gemm6kernel13GemmUniversalIN4cute5tupleIJiiiiEEENS1_10collective13CollectiveMmaINS1_37MainloopSm90TmaGmmaWarpSpecializedFP8ILi2ENS5_IJNS4_1CILi2EEENSA_ILi1EEESC_EEENS1_35KernelTmaWarpSpecializedCooperativeEEENS5_IJNSA_ILi384EEENSA_ILi224EEENSA_ILi128EEEEEENS_12float_e4m3_tENS5_IJlSC_lEEESK_SL_NS4_8TiledMMAINS4_8MMA_AtomIJNS4_4SM904GMMA30MMA_64x32x32_F32E4M3E4M3_SS_TNILNSP_7ScaleInE1ELSR_1EEEEEENS4_6LayoutISD_NS5_IJSC_NSA_ILi0EEESV_EEEEENS5_IJNS4_10UnderscoreESY_SY_EEEEENS4_13SM90_TMA_LOADENS4_14ComposedLayoutINS4_7SwizzleILi3ELi4ELi3EEENS4_18smem_ptr_flag_bitsILi8EEENSU_INS5_IJNSA_ILi8EEESI_EEENS5_IJSI_SC_EEEEEEEvNS4_8identityENS4_23SM90_TMA_LOAD_MULTICASTES1B_vS1C_EENS_8epilogue10collective6detail29Sm90TmaWarpSpecializedAdapterINS1G_15DefaultEpilogueISK_SL_SL_NS1F_6thread17LinearCombinationISK_Li1EffLNS1K_9ScaleType4KindE0ELNS_15FloatRoundStyleE2ESK_EENS1_15EpilogueDefaultEEEEEvvEEEEvNT_6ParamsE)
        .other          _ZN7cutlass13device_kernelINS_4gemm6kernel13GemmUniversalIN4cute5tupleIJiiiiEEENS1_10collective13CollectiveMmaINS1_37MainloopSm90TmaGmmaWarpSpecializedFP8ILi2ENS5_IJNS4_1CILi2EEENSA_ILi1EEESC_EEENS1_35KernelTmaWarpSpecializedCooperativeEEENS5_IJNSA_ILi384EEENSA_ILi224EEENSA_ILi128EEEEEENS_12float_e4m3_tENS5_IJlSC_lEEESK_SL_NS4_8TiledMMAINS4_8MMA_AtomIJNS4_4SM904GMMA30MMA_64x32x32_F32E4M3E4M3_SS_TNILNSP_7ScaleInE1ELSR_1EEEEEENS4_6LayoutISD_NS5_IJSC_NSA_ILi0EEESV_EEEEENS5_IJNS4_10UnderscoreESY_SY_EEEEENS4_13SM90_TMA_LOADENS4_14ComposedLayoutINS4_7SwizzleILi3ELi4ELi3EEENS4_18smem_ptr_flag_bitsILi8EEENSU_INS5_IJNSA_ILi8EEESI_EEENS5_IJSI_SC_EEEEEEEvNS4_8identityENS4_23SM90_TMA_LOAD_MULTICASTES1B_vS1C_EENS_8epilogue10collective6detail29Sm90TmaWarpSpecializedAdapterINS1G_15DefaultEpilogueISK_SL_SL_NS1F_6thread17LinearCombinationISK_Li1EffLNS1K_9ScaleType4KindE0ELNS_15FloatRoundStyleE2ESK_EENS1_15EpilogueDefaultEEEEEvvEEEEvNT_6ParamsE,@"STO_CUDA_ENTRY STV_DEFAULT"
_ZN7cutlass13device_kernelINS_4gemm6kernel13GemmUniversalIN4cute5tupleIJiiiiEEENS1_10collective13CollectiveMmaINS1_37MainloopSm90TmaGmmaWarpSpecializedFP8ILi2ENS5_IJNS4_1CILi2EEENSA_ILi1EEESC_EEENS1_35KernelTmaWarpSpecializedCooperativeEEENS5_IJNSA_ILi384EEENSA_ILi224EEENSA_ILi128EEEEEENS_12float_e4m3_tENS5_IJlSC_lEEESK_SL_NS4_8TiledMMAINS4_8MMA_AtomIJNS4_4SM904GMMA30MMA_64x32x32_F32E4M3E4M3_SS_TNILNSP_7ScaleInE1ELSR_1EEEEEENS4_6LayoutISD_NS5_IJSC_NSA_ILi0EEESV_EEEEENS5_IJNS4_10UnderscoreESY_SY_EEEEENS4_13SM90_TMA_LOADENS4_14ComposedLayoutINS4_7SwizzleILi3ELi4ELi3EEENS4_18smem_ptr_flag_bitsILi8EEENSU_INS5_IJNSA_ILi8EEESI_EEENS5_IJSI_SC_EEEEEEEvNS4_8identityENS4_23SM90_TMA_LOAD_MULTICASTES1B_vS1C_EENS_8epilogue10collective6detail29Sm90TmaWarpSpecializedAdapterINS1G_15DefaultEpilogueISK_SL_SL_NS1F_6thread17LinearCombinationISK_Li1EffLNS1K_9ScaleType4KindE0ELNS_15FloatRoundStyleE2ESK_EENS1_15EpilogueDefaultEEEEEvvEEEEvNT_6ParamsE:
[----:B------:R-:W0:Y:S02]  /*0000*/  LDC R1, c[0x0][0x28] ;  /* 0x00000a00ff017b82 */ /* 0x000e240000000800 */
[----:B0-----:R-:W-:Y:S01]  /*0010*/  VIADD R1, R1, 0xfffff358 ;  /* 0xfffff35801017836 */ /* 0x001fe20000000000 */
[----:B------:R-:W0:Y:S01]  /*0020*/  S2R R4, SR_TID.X ;  /* 0x0000000000047919 */ /* 0x000e220000002100 */
[----:B------:R-:W-:Y:S01]  /*0030*/  ELECT P0, URZ, PT ;  /* 0x00000000003f782f */ /* 0x000fe20003800000 */
[----:B------:R-:W-:Y:S01]  /*0040*/  BSSY B0, `(.L_x_0) ;  /* 0x0000015000007945 */ /* 0x000fe20003800000 */
[--C-:B0-----:R-:W-:Y:S02]  /*0050*/  SHF.R.U32.HI R0, RZ, 0x5, R4.reuse ;  /* 0x00000005ff007819 */ /* 0x101fe40000011604 */
[----:B------:R-:W-:-:S03]  /*0060*/  SHF.R.U32.HI R2, RZ, 0x7, R4 ;  /* 0x00000007ff027819 */ /* 0x000fc60000011604 */
[----:B------:R-:W0:Y:S04]  /*0070*/  SHFL.IDX PT, R3, R0, RZ, 0x1f ;  /* 0x00001fff00037589 */ /* 0x000e2800000e0000 */
[----:B------:R-:W1:Y:S01]  /*0080*/  SHFL.IDX PT, R2, R2, RZ, 0x1f ;  /* 0x00001fff02027589 */ /* 0x000e6200000e0000 */
[----:B0-----:R-:W-:Y:S02]  /*0090*/  R2UR UR4, R3 ;  /* 0x00000000030472ca */ /* 0x001fe400000e0000 */
[----:B-1----:R-:W-:-:S11]  /*00a0*/  R2UR UR8, R2 ;  /* 0x00000000020872ca */ /* 0x002fd600000e0000 */
[----:B------:R-:W-:Y:S02]  /*00b0*/  USHF.R.S32.HI UR5, URZ, 0x1f, UR4 ;  /* 0x0000001f3f057899 */ /* 0x000fe40008011404 */
[----:B------:R-:W-:Y:S02]  /*00c0*/  ISETP.NE.OR P0, PT, RZ, UR4, !P0 ;  /* 0x00000004ff007c0c */ /* 0x000fe4000c705670 */
[----:B------:R-:W-:-:S04]  /*00d0*/  ULEA.HI UR5, UR5, UR4, URZ, 0x2 ;  /* 0x0000000405057291 */ /* 0x000fc8000f8f103f */
[----:B------:R-:W-:-:S04]  /*00e0*/  ULOP3.LUT UR5, UR5, 0xfffffffc, URZ, 0xc0, !UPT ;  /* 0xfffffffc05057892 */ /* 0x000fc8000f8ec03f */
[----:B------:R-:W-:-:S03]  /*00f0*/  UIADD3 UR6, UR4, -UR5, URZ ;  /* 0x8000000504067290 */ /* 0x000fc6000fffe03f */
[----:B------:R-:W-:Y:S09]  /*0100*/  @P0 BRA `(.L_x_1) ;  /* 0x0000000000200947 */ /* 0x000ff20003800000 */
[----:B------:R-:W-:Y:S02]  /*0110*/  ULDC.64 UR4, c[0x0][0x198] ;  /* 0x0000660000047ab9 */ /* 0x000fe40000000a00 */
[----:B------:R-:W-:Y:S02]  /*0120*/  UIADD3 UR10, UP0, UR4, 0xf0, URZ ;  /* 0x000000f0040a7890 */ /* 0x000fe4000ff1e03f */
[----:B------:R-:W-:Y:S02]  /*0130*/  UIADD3 UR4, UP1, UR4, 0x1f0, URZ ;  /* 0x000001f004047890 */ /* 0x000fe4000ff3e03f */
[----:B------:R-:W-:Y:S02]  /*0140*/  UIADD3.X UR11, URZ, UR5, URZ, UP0, !UPT ;  /* 0x000000053f0b7290 */ /* 0x000fe400087fe43f */
[----:B------:R-:W-:-:S07]  /*0150*/  UIADD3.X UR5, URZ, UR5, URZ, UP1, !UPT ;  /* 0x000000053f057290 */ /* 0x000fce0008ffe43f */
[----:B------:R0:W-:Y:S02]  /*0160*/  UTMACCTL.PF [UR10] ;  /* 0x000000000a0079b9 */ /* 0x0001e40008040000 */
[----:B------:R0:W-:Y:S02]  /*0170*/  UTMACCTL.PF [UR4] ;  /* 0x00000000040079b9 */ /* 0x0001e40008040000 */
[----:B0-----:R-:W-:Y:S01]  /*0180*/  NOP ;  /* 0x0000000000007918 */ /* 0x001fe20000000000 */
.L_x_1:
[----:B------:R-:W-:Y:S05]  /*0190*/  BSYNC B0 ;  /* 0x0000000000007941 */ /* 0x000fea0003800000 */
.L_x_0:
[----:B------:R-:W0:Y:S01]  /*01a0*/  SHFL.IDX PT, R3, R0, RZ, 0x1f ;  /* 0x00001fff00037589 */ /* 0x000e2200000e0000 */
[----:B------:R-:W-:Y:S01]  /*01b0*/  UISETP.NE.AND UP0, UPT, UR6, 0x3, UPT ;  /* 0x000000030600788c */ /* 0x000fe2000bf05270 */
[----:B------:R-:W-:Y:S01]  /*01c0*/  ISETP.NE.AND P1, PT, RZ, UR8, PT ;  /* 0x00000008ff007c0c */ /* 0x000fe2000bf25270 */
[----:B------:R-:W-:Y:S02]  /*01d0*/  UIADD3 UR11, UR8, -0x1, URZ ;  /* 0xffffffff080b7890 */ /* 0x000fe4000fffe03f */
[----:B------:R-:W-:Y:S02]  /*01e0*/  UISETP.EQ.OR UP0, UPT, UR6, URZ, !UP0 ;  /* 0x0000003f0600728c */ /* 0x000fe4000c702670 */
[----:B------:R-:W-:Y:S02]  /*01f0*/  UISETP.GE.U32.AND UP1, UPT, UR11, 0x2, UPT ;  /* 0x000000020b00788c */ /* 0x000fe4000bf26070 */
[----:B------:R-:W-:-:S04]  /*0200*/  UISETP.EQ.AND UP0, UPT, UR8, URZ, UP0 ;  /* 0x0000003f0800728c */ /* 0x000fc80008702270 */
[----:B------:R-:W-:-:S04]  /*0210*/  USEL UR7, URZ, 0x1, !UP0 ;  /* 0x000000013f077887 */ /* 0x000fc8000c000000 */
[----:B------:R-:W-:Y:S01]  /*0220*/  USEL UR7, UR7, 0x2, UP1 ;  /* 0x0000000207077887 */ /* 0x000fe20008800000 */
[----:B0-----:R-:W-:-:S13]  /*0230*/  ISETP.NE.AND P0, PT, R3, RZ, PT ;  /* 0x000000ff0300720c */ /* 0x001fda0003f05270 */
[----:B------:R-:W-:Y:S05]  /*0240*/  @P0 BRA `(.L_x_2) ;  /* 0x0000000000480947 */ /* 0x000fea0003800000 */
[----:B------:R-:W0:Y:S01]  /*0250*/  S2UR UR10, SR_CgaCtaId ;  /* 0x00000000000a79c3 */ /* 0x000e220000008800 */
[----:B------:R-:W-:Y:S01]  /*0260*/  UMOV UR4, 0x400 ;  /* 0x0000040000047882 */ /* 0x000fe20000000000 */
[----:B------:R-:W-:Y:S01]  /*0270*/  UMOV UR5, 0x1 ;  /* 0x0000000100057882 */ /* 0x000fe20000000000 */
[----:B------:R-:W-:Y:S01]  /*0280*/  UMOV UR8, 0x4 ;  /* 0x0000000400087882 */ /* 0x000fe20000000000 */
[----:B------:R-:W-:Y:S01]  /*0290*/  ELECT P0, URZ, PT ;  /* 0x00000000003f782f */ /* 0x000fe20003800000 */
[----:B------:R-:W-:-:S04]  /*02a0*/  UIADD3 UR8, -UR8, 0x100000, URZ ;  /* 0x0010000008087890 */ /* 0x000fc8000fffe13f */
[----:B------:R-:W-:Y:S02]  /*02b0*/  USHF.L.U32 UR9, UR8, 0xb, URZ ;  /* 0x0000000b08097899 */ /* 0x000fe4000800063f */
[----:B------:R-:W-:Y:S02]  /*02c0*/  USHF.L.U32 UR8, UR8, 0x1, URZ ;  /* 0x0000000108087899 */ /* 0x000fe4000800063f */
[----:B0-----:R-:W-:Y:S02]  /*02d0*/  ULEA UR10, UR10, UR4, 0x18 ;  /* 0x000000040a0a7291 */ /* 0x001fe4000f8ec03f */
[----:B------:R-:W-:-:S04]  /*02e0*/  UIADD3 UR4, -UR5, 0x100000, URZ ;  /* 0x0010000005047890 */ /* 0x000fc8000fffe13f */
[----:B------:R-:W-:Y:S02]  /*02f0*/  USHF.L.U32 UR5, UR4, 0xb, URZ ;  /* 0x0000000b04057899 */ /* 0x000fe4000800063f */
[----:B------:R-:W-:Y:S01]  /*0300*/  USHF.L.U32 UR4, UR4, 0x1, URZ ;  /* 0x0000000104047899 */ /* 0x000fe2000800063f */
[----:B------:R-:W0:Y:S11]  /*0310*/  FENCE.VIEW.ASYNC.S ;  /* 0x00000000000073c6 */ /* 0x000e360000000000 */
[----:B0-----:R0:W1:Y:S01]  /*0320*/  SYNCS.EXCH.64 URZ, [UR10], UR4 ;  /* 0x000000040a3f75b2 */ /* 0x0010620008000100 */
[----:B------:R0:W2:Y:S01]  /*0330*/  SYNCS.EXCH.64 URZ, [UR10+0x10], UR8 ;  /* 0x000010080a3f75b2 */ /* 0x0000a20008000100 */
[----:B------:R0:W3:Y:S01]  /*0340*/  SYNCS.EXCH.64 URZ, [UR10+0x8], UR4 ;  /* 0x000008040a3f75b2 */ /* 0x0000e20008000100 */
[----:B------:R0:W4:Y:S01]  /*0350*/  SYNCS.EXCH.64 URZ, [UR10+0x18], UR8 ;  /* 0x000018080a3f75b2 */ /* 0x0001220008000100 */
[----:B------:R-:W-:Y:S01]  /*0360*/  NOP ;  /* 0x0000000000007918 */ /* 0x000fe20000000000 */
.L_x_2:
[----:B------:R-:W-:Y:S01]  /*0370*/  SHF.R.S32.HI R2, RZ, 0x1f, R4 ;  /* 0x0000001fff027819 */ /* 0x000fe20000011404 */
[----:B------:R-:W5:Y:S01]  /*0380*/  SHFL.IDX PT, R0, R0, RZ, 0x1f ;  /* 0x00001fff00007589 */ /* 0x000f6200000e0000 */
[----:B0-----:R-:W0:Y:S01]  /*0390*/  S2UR UR10, SR_CTAID.X ;  /* 0x00000000000a79c3 */ /* 0x001e220000002500 */
[----:B------:R-:W-:Y:S02]  /*03a0*/  ELECT P0, URZ, PT ;  /* 0x00000000003f782f */ /* 0x000fe40003800000 */
[----:B------:R-:W-:Y:S01]  /*03b0*/  LEA.HI R2, R2, R4, RZ, 0x7 ;  /* 0x0000000402027211 */ /* 0x000fe200078f38ff */
[----:B------:R-:W-:Y:S01]  /*03c0*/  ULDC UR4, c[0x0][0x150] ;  /* 0x0000540000047ab9 */ /* 0x000fe20000000800 */
[----:B------:R-:W-:Y:S01]  /*03d0*/  SHF.R.S32.HI R6, RZ, 0x1f, R3 ;  /* 0x0000001fff067819 */ /* 0x000fe20000011403 */
[----:B------:R-:W-:Y:S01]  /*03e0*/  NOP ;  /* 0x0000000000007918 */ /* 0x000fe20000000000 */
[----:B------:R-:W-:Y:S01]  /*03f0*/  LOP3.LUT R2, R2, 0xffffff80, RZ, 0xc0, !PT ;  /* 0xffffff8002027812 */ /* 0x000fe200078ec0ff */
[----:B------:R-:W-:Y:S01]  /*0400*/  NOP ;  /* 0x0000000000007918 */ /* 0x000fe20000000000 */
[----:B------:R-:W-:Y:S01]  /*0410*/  LEA.HI R6, R6, R3, RZ, 0x2 ;  /* 0x0000000306067211 */ /* 0x000fe200078f10ff */
[----:B------:R-:W1:Y:S02]  /*0420*/  LDC R8, c[0x0][0x144] ;  /* 0x00005100ff087b82 */ /* 0x000e640000000800 */
[----:B------:R-:W-:Y:S01]  /*0430*/  IMAD.IADD R4, R4, 0x1, -R2 ;  /* 0x0000000104047824 */ /* 0x000fe200078e0a02 */
[----:B------:R-:W-:Y:S01]  /*0440*/  LOP3.LUT R6, R6, 0x3ffffffc, RZ, 0xc0, !PT ;  /* 0x3ffffffc06067812 */ /* 0x000fe200078ec0ff */
[----:B------:R-:W2:Y:S03]  /*0450*/  S2R R2, SR_CTAID.Y ;  /* 0x0000000000027919 */ /* 0x000ea60000002600 */
[----:B------:R-:W-:Y:S01]  /*0460*/  SHF.R.S32.HI R5, RZ, 0x1f, R4 ;  /* 0x0000001fff057819 */ /* 0x000fe20000011404 */
[----:B------:R-:W-:Y:S01]  /*0470*/  IMAD.IADD R6, R3, 0x1, -R6 ;  /* 0x0000000103067824 */ /* 0x000fe200078e0a06 */
[----:B------:R-:W3:Y:S02]  /*0480*/  LDC R13, c[0x0][0x148] ;  /* 0x00005200ff0d7b82 */ /* 0x000ee40000000800 */
[----:B------:R-:W-:-:S02]  /*0490*/  LEA.HI R5, R5, R4, RZ, 0x3 ;  /* 0x0000000405057211 */ /* 0x000fc400078f18ff */
[----:B-----5:R-:W-:Y:S02]  /*04a0*/  ISETP.NE.OR P0, PT, R0, RZ, !P0 ;  /* 0x000000ff0000720c */ /* 0x020fe40004705670 */
[--C-:B------:R-:W-:Y:S02]  /*04b0*/  SHF.R.S32.HI R0, RZ, 0x3, R5.reuse ;  /* 0x00000003ff007819 */ /* 0x100fe40000011405 */
[----:B------:R-:W-:Y:S02]  /*04c0*/  SHF.R.S32.HI R5, RZ, 0x1f, R5 ;  /* 0x0000001fff057819 */ /* 0x000fe40000011405 */
[----:B0-----:R-:W-:Y:S02]  /*04d0*/  I2FP.F32.U32 R7, UR10 ;  /* 0x0000000a00077c45 */ /* 0x001fe40008201000 */
[----:B------:R-:W-:-:S03]  /*04e0*/  LEA.HI R5, R5, R0, RZ, 0x2 ;  /* 0x0000000005057211 */ /* 0x000fc600078f10ff */
[----:B------:R-:W-:Y:S01]  /*04f0*/  FMUL R7, R7, UR4 ;  /* 0x0000000407077c20 */ /* 0x000fe20008400000 */
[----:B------:R-:W-:Y:S01]  /*0500*/  LOP3.LUT R5, R5, 0xfffffffc, RZ, 0xc0, !PT ;  /* 0xfffffffc05057812 */ /* 0x000fe200078ec0ff */
[----:B------:R-:W-:Y:S01]  /*0510*/  VOTEU.ALL UP0, P0 ;  /* 0x00000000003f7886 */ /* 0x000fe20000000000 */
[----:B------:R-:W-:Y:S01]  /*0520*/  ULDC UR4, c[0x0][0x154] ;  /* 0x0000550000047ab9 */ /* 0x000fe20000000800 */
[----:B------:R-:W-:Y:S02]  /*0530*/  VOTEU.ALL UP1, P0 ;  /* 0x00000000003f7886 */ /* 0x000fe40000020000 */
[----:B------:R-:W0:Y:S01]  /*0540*/  F2I.U32.TRUNC.NTZ R7, R7 ;  /* 0x0000000700077305 */ /* 0x000e22000020f000 */
[----:B------:R-:W-:Y:S01]  /*0550*/  IMAD.IADD R5, R0, 0x1, -R5 ;  /* 0x0000000100057824 */ /* 0x000fe200078e0a05 */
[----:B------:R-:W5:Y:S01]  /*0560*/  @!UP0 S2UR UR9, SR_CgaCtaId ;  /* 0x00000000000989c3 */ /* 0x000f620000008800 */
[----:B------:R-:W-:Y:S02]  /*0570*/  @!UP0 UMOV UR8, 0x400 ;  /* 0x0000040000088882 */ /* 0x000fe40000000000 */
[----:B------:R-:W-:Y:S01]  /*0580*/  IMAD R5, R6, 0x4, R5 ;  /* 0x0000000406057824 */ /* 0x000fe200078e0205 */
[----:B--2---:R-:W-:-:S04]  /*0590*/  I2FP.F32.U32 R9, R2 ;  /* 0x0000000200097245 */ /* 0x004fc80000201000 */
[----:B------:R-:W-:Y:S01]  /*05a0*/  LEA.HI R0, R5, R5, RZ, 0x1 ;  /* 0x0000000505007211 */ /* 0x000fe200078f08ff */
[----:B------:R-:W-:Y:S01]  /*05b0*/  FMUL R9, R9, UR4 ;  /* 0x0000000409097c20 */ /* 0x000fe20008400000 */
[----:B------:R-:W-:Y:S02]  /*05c0*/  UMOV UR4, 0x20 ;  /* 0x0000002000047882 */ /* 0x000fe40000000000 */
[----:B------:R-:W-:Y:S01]  /*05d0*/  LOP3.LUT R6, R0, 0xfffffffe, RZ, 0xc0, !PT ;  /* 0xfffffffe00067812 */ /* 0x000fe200078ec0ff */
[----:B0-----:R-:W-:Y:S01]  /*05e0*/  IMAD.MOV R11, RZ, RZ, -R7 ;  /* 0x000000ffff0b7224 */ /* 0x001fe200078e0a07 */
[----:B------:R-:W-:-:S04]  /*05f0*/  @!UP0 UIADD3 UR4, -UR4, 0x100000, URZ ;  /* 0x0010000004048890 */ /* 0x000fc8000fffe13f */
[----:B------:R-:W-:Y:S02]  /*0600*/  @!UP0 USHF.L.U32 UR5, UR4, 0xb, URZ ;  /* 0x0000000b04058899 */ /* 0x000fe4000800063f */
[----:B------:R-:W-:Y:S01]  /*0610*/  @!UP0 USHF.L.U32 UR4, UR4, 0x1, URZ ;  /* 0x0000000104048899 */ /* 0x000fe2000800063f */
[----:B------:R-:W0:Y:S01]  /*0620*/  F2I.U32.TRUNC.NTZ R9, R9 ;  /* 0x0000000900097305 */ /* 0x000e22000020f000 */
[----:B-1----:R-:W-:Y:S02]  /*0630*/  IMAD R0, R8, R11, UR10 ;  /* 0x0000000a08007e24 */ /* 0x002fe4000f8e020b */
[C---:B------:R-:W-:Y:S02]  /*0640*/  IMAD.IADD R7, R5.reuse, 0x1, -R6 ;  /* 0x0000000105077824 */ /* 0x040fe400078e0a06 */
[----:B------:R-:W-:-:S03]  /*0650*/  IMAD.SHL.U32 R6, R5, 0x4, RZ ;  /* 0x0000000405067824 */ /* 0x000fc600078e00ff */
[----:B------:R-:W-:Y:S01]  /*0660*/  ISETP.NE.AND P2, PT, R7, R0, PT ;  /* 0x000000000700720c */ /* 0x000fe20003f45270 */
[----:B-----5:R-:W-:Y:S01]  /*0670*/  @!UP0 ULEA UR8, UR9, UR8, 0x18 ;  /* 0x0000000809088291 */ /* 0x020fe2000f8ec03f */
[----:B------:R-:W-:Y:S01]  /*0680*/  LOP3.LUT R10, R5, 0xc, R6, 0x78, !PT ;  /* 0x0000000c050a7812 */ /* 0x000fe200078e7806 */
[----:B------:R-:W1:Y:S01]  /*0690*/  LDC R7, c[0x0][0x140] ;  /* 0x00005000ff077b82 */ /* 0x000e620000000800 */
[----:B------:R-:W-:Y:S01]  /*06a0*/  VOTEU.ALL UP0, P0 ;  /* 0x00000000003f7886 */ /* 0x000fe20000000000 */
[----:B------:R-:W-:Y:S01]  /*06b0*/  LOP3.LUT P0, RZ, R4, 0x7, RZ, 0xc0, !PT ;  /* 0x0000000704ff7812 */ /* 0x000fe2000780c0ff */
[----:B0-----:R-:W-:Y:S01]  /*06c0*/  IMAD.MOV R14, RZ, RZ, -R9 ;  /* 0x000000ffff0e7224 */ /* 0x001fe200078e0a09 */
[----:B------:R0:W-:Y:S01]  /*06d0*/  STL [R1+0x708], R10 ;  /* 0x0007080a01007387 */ /* 0x0001e20000100800 */
[----:B------:R-:W-:Y:S01]  /*06e0*/  IMAD.MOV.U32 R4, RZ, RZ, 0x1 ;  /* 0x00000001ff047424 */ /* 0x000fe200078e00ff */
[----:B------:R-:W-:Y:S01]  /*06f0*/  ISETP.LT.U32.AND P0, PT, R10, 0x2, !P0 ;  /* 0x000000020a00780c */ /* 0x000fe20004701070 */
[----:B---3--:R-:W-:-:S03]  /*0700*/  IMAD R6, R13, R14, R2 ;  /* 0x0000000e0d067224 */ /* 0x008fc600078e0202 */
[----:B------:R-:W-:Y:S01]  /*0710*/  @P2 LEA.HI R5, R10, R10, RZ, 0x1 ;  /* 0x0000000a0a052211 */ /* 0x000fe200078f08ff */
[----:B------:R-:W2:Y:S02]  /*0720*/  FENCE.VIEW.ASYNC.S ;  /* 0x00000000000073c6 */ /* 0x000ea40000000000 */
[----:B--2---:R0:W2:Y:S01]  /*0730*/  @!UP0 SYNCS.EXCH.64 URZ, [UR8+0x30], UR4 ;  /* 0x00003004083f85b2 */ /* 0x0040a20008000100 */
[----:B------:R-:W-:-:S04]  /*0740*/  @P2 SHF.R.S32.HI R5, RZ, 0x1, R5 ;  /* 0x00000001ff052819 */ /* 0x000fc80000011405 */
[----:B------:R-:W-:Y:S02]  /*0750*/  @P2 ISETP.NE.AND P3, PT, R5, R6, PT ;  /* 0x000000060500220c */ /* 0x000fe40003f65270 */
[----:B------:R-:W-:Y:S02]  /*0760*/  SEL R5, RZ, 0x1, !P0 ;  /* 0x00000001ff057807 */ /* 0x000fe40004000000 */
[----:B------:R-:W-:Y:S02]  /*0770*/  @P2 SEL R4, RZ, 0x1, P3 ;  /* 0x00000001ff042807 */ /* 0x000fe40001800000 */
[----:B-1----:R-:W-:Y:S02]  /*0780*/  ISETP.EQ.U32.AND P4, PT, R7, 0x1, PT ;  /* 0x000000010700780c */ /* 0x002fe40003f82070 */
[----:B------:R-:W-:Y:S01]  /*0790*/  LOP3.LUT R4, R4, R5, RZ, 0xc0, !PT ;  /* 0x0000000504047212 */ /* 0x000fe200078ec0ff */
[----:B------:R0:W1:Y:S01]  /*07a0*/  @!UP1 SYNCS.EXCH.64 URZ, [UR8+0x38], UR4 ;  /* 0x00003804083f95b2 */ /* 0x0000620008000100 */
[----:B------:R-:W-:-:S03]  /*07b0*/  NOP ;  /* 0x0000000000007918 */ /* 0x000fc60000000000 */
[----:B------:R0:W-:Y:S06]  /*07c0*/  STL [R1+0x6fc], R4 ;  /* 0x0006fc0401007387 */ /* 0x0001ec0000100800 */
[----:B--2---:R-:W-:Y:S05]  /*07d0*/  @!P4 BRA `(.L_x_3) ;  /* 0x000000000008c947 */ /* 0x004fea0003800000 */
[----:B-1--4-:R-:W-:Y:S01]  /*07e0*/  UCGABAR_ARV ;  /* 0x00000000000079c7 */ /* 0x012fe20008000000 */
[----:B------:R-:W-:Y:S05]  /*07f0*/  BRA `(.L_x_4) ;  /* 0x0000000000047947 */ /* 0x000fea0003800000 */
.L_x_3:
[----:B-1--4-:R-:W-:Y:S01]  /*0800*/  NOP ;  /* 0x0000000000007918 */ /* 0x012fe20000000000 */
.L_x_4:
[----:B0-----:R-:W0:Y:S01]  /*0810*/  LDC R4, c[0x0][0x65c] ;  /* 0x00019700ff047b82 */ /* 0x001e220000000800 */
[----:B------:R-:W-:Y:S01]  /*0820*/  IMAD.MOV.U32 R5, RZ, RZ, RZ ;  /* 0x000000ffff057224 */ /* 0x000fe200078e00ff */
[----:B------:R-:W-:Y:S02]  /*0830*/  LOP3.LUT R10, R10, 0xfeffffff, RZ, 0xc0, !PT ;  /* 0xfeffffff0a0a7812 */ /* 0x000fe400078ec0ff */
[----:B0-----:R-:W-:Y:S01]  /*0840*/  ISETP.NE.AND P2, PT, R4, 0x1, PT ;  /* 0x000000010400780c */ /* 0x001fe20003f45270 */
[----:B------:R-:W-:-:S12]  /*0850*/  IMAD.U32 R4, RZ, RZ, UR10 ;  /* 0x0000000aff047e24 */ /* 0x000fd8000f8e00ff */
[----:B------:R-:W0:Y:S01]  /*0860*/  @P2 LDC R7, c[0x0][0x10] ;  /* 0x00000400ff072b82 */ /* 0x000e220000000800 */
[----:B------:R-:W-:Y:S01]  /*0870*/  @P2 IMAD.MOV.U32 R3, RZ, RZ, RZ ;  /* 0x000000ffff032224 */ /* 0x000fe200078e00ff */
[----:B------:R-:W-:Y:S01]  /*0880*/  @P2 LOP3.LUT R10, R10, 0x1000000, RZ, 0xfc, !PT ;  /* 0x010000000a0a2812 */ /* 0x000fe200078efcff */
[----:B------:R-:W-:-:S05]  /*0890*/  @P2 IMAD.MOV.U32 R11, RZ, RZ, RZ ;  /* 0x000000ffff0b2224 */ /* 0x000fca00078e00ff */
[----:B------:R-:W1:Y:S01]  /*08a0*/  @!P2 LDC R9, c[0x0][0xc] ;  /* 0x00000300ff09ab82 */ /* 0x000e620000000800 */
[----:B0-----:R-:W-:-:S04]  /*08b0*/  @P2 IMAD.WIDE.U32 R6, R7, UR10, R2 ;  /* 0x0000000a07062c25 */ /* 0x001fc8000f8e0002 */
[----:B------:R-:W-:Y:S02]  /*08c0*/  @P2 IMAD.MOV.U32 R15, RZ, RZ, R6 ;  /* 0x000000ffff0f2224 */ /* 0x000fe400078e0006 */
[----:B------:R-:W-:Y:S02]  /*08d0*/  @P2 IMAD.IADD R21, R7, 0x1, R11 ;  /* 0x0000000107152824 */ /* 0x000fe400078e020b */
[----:B-1----:R-:W-:-:S04]  /*08e0*/  @!P2 IMAD.WIDE.U32 R4, R2, R9, R4 ;  /* 0x000000090204a225 */ /* 0x002fc800078e0004 */
[----:B------:R-:W-:Y:S02]  /*08f0*/  @!P2 IMAD.MOV.U32 R15, RZ, RZ, R4 ;  /* 0x000000ffff0fa224 */ /* 0x000fe400078e0004 */
[----:B------:R-:W-:-:S03]  /*0900*/  @!P2 IMAD.MOV.U32 R21, RZ, RZ, R5 ;  /* 0x000000ffff15a224 */ /* 0x000fc600078e0005 */
[----:B------:R0:W-:Y:S04]  /*0910*/  STL [R1+0x710], R15 ;  /* 0x0007100f01007387 */ /* 0x0001e80000100800 */
[----:B------:R0:W-:Y:S01]  /*0920*/  STL [R1+0x70c], R21 ;  /* 0x00070c1501007387 */ /* 0x0001e20000100800 */
[----:B------:R-:W-:Y:S05]  /*0930*/  @!P4 BRA `(.L_x_5) ;  /* 0x00000000000cc947 */ /* 0x000fea0003800000 */
[----:B------:R-:W-:Y:S01]  /*0940*/  UCGABAR_WAIT ;  /* 0x0000000000007dc7 */ /* 0x000fe20008000000 */
[----:B------:R-:W-:Y:S01]  /*0950*/  CCTL.IVALL ;  /* 0x00000000ff00798f */ /* 0x000fe20002000000 */
[----:B------:R-:W-:Y:S05]  /*0960*/  BRA `(.L_x_6) ;  /* 0x0000000000047947 */ /* 0x000fea0003800000 */
.L_x_5:
[----:B------:R-:W-:Y:S06]  /*0970*/  BAR.SYNC.DEFER_BLOCKING 0x0 ;  /* 0x0000000000007b1d */ /* 0x000fec0000010000 */
.L_x_6:
[----:B------:R-:W-:Y:S05]  /*0980*/  @!P1 BRA `(.L_x_7) ;  /* 0x0000043800949947 */ /* 0x000fea0003800000 */
[----:B------:R-:W-:-:S06]  /*0990*/  UISETP.GT.U32.AND UP0, UPT, UR11, 0x1, UPT ;  /* 0x000000010b00788c */ /* 0x000fcc000bf04070 */
[----:B------:R-:W-:-:S13]  /*09a0*/  PLOP3.LUT P0, PT, PT, PT, UP0, 0x80, 0x0 ;  /* 0x000000000000781c */ /* 0x000fda0003f0f008 */
[----:B------:R-:W-:Y:S05]  /*09b0*/  @P0 EXIT ;  /* 0x000000000000094d */ /* 0x000fea0003800000 */
[----:B------:R-:W-:Y:S01]  /*09c0*/  IMAD.MOV.U32 R6, RZ, RZ, -0x1 ;  /* 0xffffffffff067424 */ /* 0x000fe200078e00ff */
[----:B------:R-:W-:Y:S01]  /*09d0*/  ULDC.64 UR4, c[0x0][0x650] ;  /* 0x0001940000047ab9 */ /* 0x000fe20000000a00 */
[----:B------:R-:W-:Y:S01]  /*09e0*/  IMAD.MOV.U32 R5, RZ, RZ, -0x1 ;  /* 0xffffffffff057424 */ /* 0x000fe200078e00ff */
[----:B------:R-:W-:Y:S01]  /*09f0*/  ISETP.GE.U32.AND P0, PT, R15, UR4, PT ;  /* 0x000000040f007c0c */ /* 0x000fe2000bf06070 */
[----:B------:R-:W-:Y:S01]  /*0a00*/  UMOV UR42, 0xffffffff ;  /* 0xffffffff002a7882 */ /* 0x000fe20000000000 */
[----:B------:R1:W-:Y:S01]  /*0a10*/  STL [R1+0x700], R6 ;  /* 0x0007000601007387 */ /* 0x0003e20000100800 */
[----:B------:R-:W-:Y:S02]  /*0a20*/  PRMT R4, RZ, 0x7610, R4 ;  /* 0x00007610ff047816 */ /* 0x000fe40000000004 */
[----:B------:R-:W-:Y:S01]  /*0a30*/  ISETP.GE.U32.AND.EX P0, PT, R21, UR5, PT, P0 ;  /* 0x0000000515007c0c */ /* 0x000fe2000bf06100 */
[----:B------:R1:W-:-:S12]  /*0a40*/  STL [R1+0x704], R5 ;  /* 0x0007040501007387 */ /* 0x0003d80000100800 */
[----:B-1----:R-:W-:Y:S05]  /*0a50*/  @P0 BRA `(.L_x_8) ;  /* 0x0000000400380947 */ /* 0x002fea0003800000 */
[----:B------:R-:W1:Y:S01]  /*0a60*/  LDC.64 R16, c[0x0][0x628] ;  /* 0x00018a00ff107b82 */ /* 0x000e620000000a00 */
[----:B------:R-:W-:Y:S02]  /*0a70*/  IMAD.MOV.U32 R4, RZ, RZ, R15 ;  /* 0x000000ffff047224 */ /* 0x000fe400078e000f */
[----:B------:R-:W-:-:S05]  /*0a80*/  IMAD.MOV.U32 R5, RZ, RZ, R21 ;  /* 0x000000ffff057224 */ /* 0x000fca00078e0015 */
[----:B------:R-:W2:Y:S08]  /*0a90*/  LDC R12, c[0x0][0x630] ;  /* 0x00018c00ff0c7b82 */ /* 0x000eb00000000800 */
[----:B------:R-:W3:Y:S01]  /*0aa0*/  LDC.64 R18, c[0x0][0x620] ;  /* 0x00018800ff127b82 */ /* 0x000ee20000000a00 */
[----:B-1----:R-:W-:-:S04]  /*0ab0*/  ISETP.NE.U32.AND P0, PT, R16, RZ, PT ;  /* 0x000000ff1000720c */ /* 0x002fc80003f05070 */
[----:B------:R-:W-:-:S13]  /*0ac0*/  ISETP.NE.AND.EX P0, PT, R17, RZ, PT, P0 ;  /* 0x000000ff1100720c */ /* 0x000fda0003f05300 */
[----:B--23--:R-:W-:Y:S05]  /*0ad0*/  @!P0 BRA `(.L_x_9) ;  /* 0x0000000000288947 */ /* 0x00cfea0003800000 */
[----:B------:R-:W1:Y:S02]  /*0ae0*/  LDC R9, c[0x0][0x634] ;  /* 0x00018d00ff097b82 */ /* 0x000e640000000800 */
[----:B-1----:R-:W-:-:S05]  /*0af0*/  IADD3 R9, P0, R15, R9, RZ ;  /* 0x000000090f097210 */ /* 0x002fca0007f1e0ff */
[----:B------:R-:W-:-:S04]  /*0b00*/  IMAD.X R11, RZ, RZ, R21, P0 ;  /* 0x000000ffff0b7224 */ /* 0x000fc800000e0615 */
[----:B------:R-:W-:-:S04]  /*0b10*/  IMAD.WIDE.U32 R4, R11, R16, RZ ;  /* 0x000000100b047225 */ /* 0x000fc800078e00ff */
[----:B------:R-:W-:-:S04]  /*0b20*/  IMAD.WIDE.U32 R6, P0, R9, R17, R4 ;  /* 0x0000001109067225 */ /* 0x000fc80007800004 */
[----:B------:R-:W-:-:S04]  /*0b30*/  IMAD.WIDE.U32 R4, R9, R16, RZ ;  /* 0x0000001009047225 */ /* 0x000fc800078e00ff */
[----:B------:R-:W-:Y:S01]  /*0b40*/  IMAD.X R9, RZ, RZ, RZ, P0 ;  /* 0x000000ffff097224 */ /* 0x000fe200000e06ff */
[----:B------:R-:W-:Y:S01]  /*0b50*/  IADD3 RZ, P0, R5, R6, RZ ;  /* 0x0000000605ff7210 */ /* 0x000fe20007f1e0ff */
[----:B------:R-:W-:-:S04]  /*0b60*/  IMAD.MOV.U32 R8, RZ, RZ, R7 ;  /* 0x000000ffff087224 */ /* 0x000fc800078e0007 */
[----:B------:R-:W-:-:S08]  /*0b70*/  IMAD.WIDE.U32.X R4, R11, R17, R8, P0 ;  /* 0x000000110b047225 */ /* 0x000fd000000e0408 */
.L_x_9:
[----:B------:R-:W1:Y:S01]  /*0b80*/  LDC.64 R22, c[0x0][0x640] ;  /* 0x00019000ff167b82 */ /* 0x000e620000000a00 */
[-C--:B------:R-:W-:Y:S01]  /*0b90*/  SHF.R.U64 R24, R4, R12.reuse, R5 ;  /* 0x0000000c04187219 */ /* 0x080fe20000001205 */
[----:B------:R-:W-:Y:S01]  /*0ba0*/  IMAD.MOV.U32 R4, RZ, RZ, R15 ;  /* 0x000000ffff047224 */ /* 0x000fe200078e000f */
[----:B------:R-:W-:Y:S01]  /*0bb0*/  SHF.R.U32.HI R3, RZ, R12, R5 ;  /* 0x0000000cff037219 */ /* 0x000fe20000011605 */
[----:B------:R-:W-:Y:S01]  /*0bc0*/  IMAD.MOV.U32 R5, RZ, RZ, R21 ;  /* 0x000000ffff057224 */ /* 0x000fe200078e0015 */
[----:B------:R-:W-:Y:S01]  /*0bd0*/  IADD3 R7, P0, RZ, -R24, RZ ;  /* 0x80000018ff077210 */ /* 0x000fe20007f1e0ff */
[----:B0-----:R-:W-:Y:S02]  /*0be0*/  IMAD R21, R13, R14, R2 ;  /* 0x0000000e0d157224 */ /* 0x001fe400078e0202 */
[----:B------:R-:W0:Y:S01]  /*0bf0*/  LDC R8, c[0x0][0x618] ;  /* 0x00018600ff087b82 */ /* 0x000e220000000800 */
[----:B------:R-:W-:Y:S02]  /*0c00*/  IMAD.MOV.U32 R13, RZ, RZ, 0x1 ;  /* 0x00000001ff0d7424 */ /* 0x000fe400078e00ff */
[----:B------:R-:W-:-:S02]  /*0c10*/  IMAD.X R3, RZ, RZ, ~R3, P0 ;  /* 0x000000ffff037224 */ /* 0x000fc400000e0e03 */
[----:B------:R-:W-:-:S03]  /*0c20*/  IMAD.WIDE.U32 R4, R7, R18, R4 ;  /* 0x0000001207047225 */ /* 0x000fc600078e0004 */
[----:B------:R-:W2:Y:S01]  /*0c30*/  LDC R16, c[0x0][0x608] ;  /* 0x00018200ff107b82 */ /* 0x000ea20000000800 */
[----:B------:R-:W-:-:S04]  /*0c40*/  IMAD R6, R3, R18, RZ ;  /* 0x0000001203067224 */ /* 0x000fc800078e02ff */
[----:B------:R-:W-:-:S03]  /*0c50*/  IMAD R3, R7, R19, R6 ;  /* 0x0000001307037224 */ /* 0x000fc600078e0206 */
[----:B------:R-:W3:Y:S01]  /*0c60*/  LDC R20, c[0x0][0x658] ;  /* 0x00019600ff147b82 */ /* 0x000ee20000000800 */
[----:B------:R-:W-:Y:S01]  /*0c70*/  IMAD.IADD R3, R5, 0x1, R3 ;  /* 0x0000000105037824 */ /* 0x000fe200078e0203 */
[----:B-1----:R-:W-:Y:S01]  /*0c80*/  ISETP.NE.U32.AND P0, PT, R22, RZ, PT ;  /* 0x000000ff1600720c */ /* 0x002fe20003f05070 */
[----:B------:R-:W-:-:S03]  /*0c90*/  IMAD.MOV.U32 R5, RZ, RZ, -0x1 ;  /* 0xffffffffff057424 */ /* 0x000fc600078e00ff */
[----:B------:R-:W-:Y:S02]  /*0ca0*/  ISETP.NE.AND.EX P0, PT, R23, RZ, PT, P0 ;  /* 0x000000ff1700720c */ /* 0x000fe40003f05300 */
[----:B------:R-:W1:Y:S01]  /*0cb0*/  LDC R11, c[0x0][0x600] ;  /* 0x00018000ff0b7b82 */ /* 0x000e620000000800 */
[-CC-:B0-----:R-:W-:Y:S02]  /*0cc0*/  SHF.R.U64 R12, R4, R8.reuse, R3.reuse ;  /* 0x00000008040c7219 */ /* 0x181fe40000001203 */
[----:B------:R-:W-:-:S05]  /*0cd0*/  SHF.R.U32.HI R3, RZ, R8, R3 ;  /* 0x00000008ff037219 */ /* 0x000fca0000011603 */
[----:B------:R-:W0:Y:S01]  /*0ce0*/  LDC R15, c[0x0][0x648] ;  /* 0x00019200ff0f7b82 */ /* 0x000e220000000800 */
[-CC-:B--2---:R-:W-:Y:S02]  /*0cf0*/  SHF.R.U64 R19, R12, R16.reuse, R3.reuse ;  /* 0x000000100c137219 */ /* 0x184fe40000001203 */
[----:B------:R-:W-:-:S05]  /*0d00*/  SHF.R.U32.HI R3, RZ, R16, R3 ;  /* 0x00000010ff037219 */ /* 0x000fca0000011603 */
[----:B------:R-:W2:Y:S01]  /*0d10*/  LDC R17, c[0x0][0x638] ;  /* 0x00018e00ff117b82 */ /* 0x000ea20000000800 */
[-C--:B---3--:R-:W-:Y:S02]  /*0d20*/  SHF.L.U32 R2, R5, R20.reuse, RZ ;  /* 0x0000001405027219 */ /* 0x088fe400000006ff */
[--C-:B------:R-:W-:Y:S02]  /*0d30*/  SHF.R.U64 R14, R19, R20, R3.reuse ;  /* 0x00000014130e7219 */ /* 0x100fe40000001203 */
[----:B------:R-:W-:Y:S02]  /*0d40*/  LOP3.LUT R8, RZ, R2, RZ, 0x33, !PT ;  /* 0x00000002ff087212 */ /* 0x000fe400078e33ff */
[----:B------:R-:W-:Y:S01]  /*0d50*/  SHF.R.U32.HI R3, RZ, R20, R3 ;  /* 0x00000014ff037219 */ /* 0x000fe20000011603 */
[----:B------:R-:W3:Y:S01]  /*0d60*/  LDC R18, c[0x0][0x610] ;  /* 0x00018400ff127b82 */ /* 0x000ee20000000800 */
[----:B------:R-:W-:Y:S01]  /*0d70*/  IMAD.MOV.U32 R2, RZ, RZ, R14 ;  /* 0x000000ffff027224 */ /* 0x000fe200078e000e */
[----:B------:R-:W-:Y:S06]  /*0d80*/  @!P0 BRA `(.L_x_10) ;  /* 0x0000000000288947 */ /* 0x000fec0003800000 */
[----:B------:R-:W4:Y:S02]  /*0d90*/  LDC R7, c[0x0][0x64c] ;  /* 0x00019300ff077b82 */ /* 0x000f240000000800 */
[----:B----4-:R-:W-:-:S05]  /*0da0*/  IADD3 R7, P0, R14, R7, RZ ;  /* 0x000000070e077210 */ /* 0x010fca0007f1e0ff */
        /* <DEDUP_REMOVED lines=8> */
.L_x_10:
[----:B0-----:R-:W-:Y:S01]  /*0e30*/  SHF.R.U64 R4, R2, R15, R3 ;  /* 0x0000000f02047219 */ /* 0x001fe20000001203 */
[----:B-1----:R-:W-:Y:S01]  /*0e40*/  VIADD R5, R11, 0xffffffff ;  /* 0xffffffff0b057836 */ /* 0x002fe20000000000 */
[----:B------:R-:W-:Y:S02]  /*0e50*/  SHF.L.U32 R2, R13, R20, RZ ;  /* 0x000000140d027219 */ /* 0x000fe400000006ff */
[----:B------:R-:W-:Y:S01]  /*0e60*/  LOP3.LUT R3, R19, R8, RZ, 0xc0, !PT ;  /* 0x0000000813037212 */ /* 0x000fe200078ec0ff */
[----:B------:R-:W-:Y:S01]  /*0e70*/  IMAD.MOV R6, RZ, RZ, -R4 ;  /* 0x000000ffff067224 */ /* 0x000fe200078e0a04 */
[----:B------:R-:W-:Y:S02]  /*0e80*/  SEL R0, R0, R21, !P2 ;  /* 0x0000001500007207 */ /* 0x000fe40005000000 */
[----:B------:R-:W-:Y:S01]  /*0e90*/  LOP3.LUT R5, R12, R5, RZ, 0xc0, !PT ;  /* 0x000000050c057212 */ /* 0x000fe200078ec0ff */
[----:B------:R-:W-:Y:S01]  /*0ea0*/  IMAD R3, R2, R4, R3 ;  /* 0x0000000402037224 */ /* 0x000fe200078e0203 */
[----:B------:R-:W-:Y:S01]  /*0eb0*/  R2UR UR42, R24 ;  /* 0x00000000182a72ca */ /* 0x000fe200000e0000 */
[----:B--2---:R-:W-:-:S02]  /*0ec0*/  IMAD R2, R6, R17, R14 ;  /* 0x0000001106027224 */ /* 0x004fc400078e020e */
[----:B---3--:R-:W-:Y:S02]  /*0ed0*/  IMAD R0, R3, R18, R0 ;  /* 0x0000001203007224 */ /* 0x008fe400078e0200 */
[----:B------:R-:W-:Y:S02]  /*0ee0*/  IMAD R3, R2, R11, R5 ;  /* 0x0000000b02037224 */ /* 0x000fe400078e0205 */
[----:B------:R-:W-:-:S03]  /*0ef0*/  IMAD.MOV.U32 R4, RZ, RZ, 0x1 ;  /* 0x00000001ff047424 */ /* 0x000fc600078e00ff */
[----:B------:R-:W-:Y:S02]  /*0f00*/  SEL R2, R3, R0, !P2 ;  /* 0x0000000003027207 */ /* 0x000fe40005000000 */
[----:B------:R-:W-:-:S03]  /*0f10*/  SEL R0, R0, R3, !P2 ;  /* 0x0000000300007207 */ /* 0x000fc60005000000 */
[----:B------:R1:W-:Y:S04]  /*0f20*/  STL [R1+0x704], R2 ;  /* 0x0007040201007387 */ /* 0x0003e80000100800 */
[----:B------:R1:W-:Y:S02]  /*0f30*/  STL [R1+0x700], R0 ;  /* 0x0007000001007387 */ /* 0x0003e40000100800 */
.L_x_8:
[----:B------:R-:W-:-:S08]  /*0f40*/  NOP ;  /* 0x0000000000007918 */ /* 0x000fd00000000000 */
[----:B------:R-:W2:Y:S02]  /*0f50*/  USETMAXREG.TRY_ALLOC.CTAPOOL UP0, 0xf0 ;  /* 0x000000f0000079c8 */ /* 0x000ea40008000600 */
[----:B--2---:R-:W-:-:S13]  /*0f60*/  PLOP3.LUT P0, PT, PT, PT, UP0, 0x80, 0x0 ;  /* 0x000000000000781c */ /* 0x004fda0003f0f008 */
[----:B------:R-:W-:Y:S05]  /*0f70*/  @!P0 BRA `(.L_x_8) ;  /* 0xfffffffc00f08947 */ /* 0x000fea000383ffff */
[----:B------:R-:W-:Y:S01]  /*0f80*/  ULDC.64 UR4, c[0x0][0x598] ;  /* 0x0001660000047ab9 */ /* 0x000fe20000000a00 */
[----:B------:R-:W-:Y:S01]  /*0f90*/  ULDC.64 UR48, c[0x0][0x208] ;  /* 0x0000820000307ab9 */ /* 0x000fe20000000a00 */
[----:B------:R-:W-:-:S04]  /*0fa0*/  ISETP.NE.U32.AND P0, PT, RZ, UR4, PT ;  /* 0x00000004ff007c0c */ /* 0x000fc8000bf05070 */
[----:B------:R-:W-:-:S13]  /*0fb0*/  ISETP.NE.AND.EX P0, PT, RZ, UR5, PT, P0 ;  /* 0x00000005ff007c0c */ /* 0x000fda000bf05300 */
[----:B------:R-:W-:Y:S05]  /*0fc0*/  @!P0 BRA `(.L_x_11) ;  /* 0x0000000000208947 */ /* 0x000fea0003800000 */
[----:B-1----:R-:W1:Y:S02]  /*0fd0*/  LDC.64 R2, c[0x0][0x598] ;  /* 0x00016600ff027b82 */ /* 0x002e640000000a00 */
[----:B-1----:R-:W2:Y:S02]  /*0fe0*/  LDG.E.64 R2, desc[UR48][R2.64] ;  /* 0x0000003002027981 */ /* 0x002ea4000c1e1b00 */
[----:B--2---:R-:W-:-:S04]  /*0ff0*/  ISETP.NE.U32.AND P0, PT, R2, RZ, PT ;  /* 0x000000ff0200720c */ /* 0x004fc80003f05070 */
[----:B------:R-:W-:-:S13]  /*1000*/  ISETP.NE.AND.EX P0, PT, R3, RZ, PT, P0 ;  /* 0x000000ff0300720c */ /* 0x000fda0003f05300 */
[----:B------:R-:W-:Y:S05]  /*1010*/  @!P0 BRA `(.L_x_11) ;  /* 0x00000000000c8947 */ /* 0x000fea0003800000 */
[----:B------:R-:W2:Y:S02]  /*1020*/  LD.E R2, desc[UR48][R2.64] ;  /* 0x0000003002027980 */ /* 0x000ea4000c101900 */
[----:B--2---:R-:W-:Y:S01]  /*1030*/  R2UR UR41, R2 ;  /* 0x00000000022972ca */ /* 0x004fe200000e0000 */
[----:B------:R-:W-:-:S14]  /*1040*/  BRA `(.L_x_12) ;  /* 0x0000000000247947 */ /* 0x000fdc0003800000 */
.L_x_11:
[----:B------:R-:W-:Y:S02]  /*1050*/  ULDC.64 UR4, c[0x0][0x588] ;  /* 0x0001620000047ab9 */ /* 0x000fe40000000a00 */
[----:B------:R-:W-:-:S04]  /*1060*/  ISETP.NE.U32.AND P0, PT, RZ, UR4, PT ;  /* 0x00000004ff007c0c */ /* 0x000fc8000bf05070 */
[----:B------:R-:W-:-:S13]  /*1070*/  ISETP.NE.AND.EX P0, PT, RZ, UR5, PT, P0 ;  /* 0x00000005ff007c0c */ /* 0x000fda000bf05300 */
[----:B------:R-:W-:Y:S05]  /*1080*/  @!P0 BRA `(.L_x_13) ;  /* 0x0000000000108947 */ /* 0x000fea0003800000 */
[----:B-1----:R-:W1:Y:S02]  /*1090*/  LDC.64 R2, c[0x0][0x588] ;  /* 0x00016200ff027b82 */ /* 0x002e640000000a00 */
[----:B-1----:R-:W2:Y:S02]  /*10a0*/  LDG.E R2, desc[UR48][R2.64] ;  /* 0x0000003002027981 */ /* 0x002ea4000c1e1900 */
[----:B--2---:R-:W-:Y:S01]  /*10b0*/  R2UR UR41, R2 ;  /* 0x00000000022972ca */ /* 0x004fe200000e0000 */
[----:B------:R-:W-:-:S14]  /*10c0*/  BRA `(.L_x_12) ;  /* 0x0000000000047947 */ /* 0x000fdc0003800000 */
.L_x_13:
[----:B------:R-:W-:-:S05]  /*10d0*/  ULDC UR41, c[0x0][0x580] ;  /* 0x0001600000297ab9 */ /* 0x000fca0000000800 */
.L_x_12:
[----:B------:R-:W-:Y:S02]  /*10e0*/  ULDC.64 UR4, c[0x0][0x5a0] ;  /* 0x0001680000047ab9 */ /* 0x000fe40000000a00 */
        /* <DEDUP_REMOVED lines=11> */
.L_x_14:
        /* <DEDUP_REMOVED lines=8> */
.L_x_16:
[----:B------:R-:W-:-:S05]  /*1220*/  ULDC UR40, c[0x0][0x584] ;  /* 0x0001610000287ab9 */ /* 0x000fca0000000800 */
.L_x_15:
[----:B------:R-:W-:-:S13]  /*1230*/  LOP3.LUT P0, RZ, R4, 0xff, RZ, 0xc0, !PT ;  /* 0x000000ff04ff7812 */ /* 0x000fda000780c0ff */
[----:B------:R-:W-:Y:S05]  /*1240*/  @!P0 EXIT ;  /* 0x000000000000894d */ /* 0x000fea0003800000 */
[----:B-1----:R-:W1:Y:S01]  /*1250*/  LDC.64 R2, c[0x0][0x5c8] ;  /* 0x00017200ff027b82 */ /* 0x002e620000000a00 */
[----:B------:R-:W-:Y:S01]  /*1260*/  ULDC UR4, c[0x0][0x28c] ;  /* 0x0000a30000047ab9 */ /* 0x000fe20000000800 */
[----:B------:R-:W-:Y:S02]  /*1270*/  ULOP3.LUT UR10, UR7, 0x1, URZ, 0xfc, !UPT ;  /* 0x00000001070a7892 */ /* 0x000fe4000f8efc3f */
[----:B------:R-:W-:-:S04]  /*1280*/  UIADD3 UR4, UR4, 0x7f, URZ ;  /* 0x0000007f04047890 */ /* 0x000fc8000fffe03f */
[----:B------:R-:W-:-:S04]  /*1290*/  USHF.R.S32.HI UR5, URZ, 0x1f, UR4 ;  /* 0x0000001f3f057899 */ /* 0x000fc80008011404 */
[----:B------:R-:W-:-:S03]  /*12a0*/  ULEA.HI UR5, UR5, UR4, URZ, 0x7 ;  /* 0x0000000405057291 */ /* 0x000fc6000f8f383f */
[----:B------:R-:W-:Y:S01]  /*12b0*/  UMOV UR4, URZ ;  /* 0x0000003f00047c82 */ /* 0x000fe20008000000 */
[----:B------:R-:W-:-:S03]  /*12c0*/  USHF.R.S32.HI UR11, URZ, 0x7, UR5 ;  /* 0x000000073f0b7899 */ /* 0x000fc60008011405 */
[----:B------:R-:W-:Y:S01]  /*12d0*/  UMOV UR5, URZ ;  /* 0x0000003f00057c82 */ /* 0x000fe20008000000 */
[C-C-:B-1----:R-:W-:Y:S01]  /*12e0*/  SHF.L.U64.HI R6, R2.reuse, 0x7, R3.reuse ;  /* 0x0000000702067819 */ /* 0x142fe20000010203 */
[C---:B------:R-:W-:Y:S01]  /*12f0*/  IMAD.SHL.U32 R7, R2.reuse, 0x80, RZ ;  /* 0x0000008002077824 */ /* 0x040fe200078e00ff */
[C-C-:B------:R-:W-:Y:S01]  /*1300*/  SHF.L.U64.HI R4, R2.reuse, 0x3, R3.reuse ;  /* 0x0000000302047819 */ /* 0x140fe20000010203 */
[C---:B------:R-:W-:Y:S01]  /*1310*/  IMAD.SHL.U32 R9, R2.reuse, 0x100, RZ ;  /* 0x0000010002097824 */ /* 0x040fe200078e00ff */
[C---:B------:R-:W-:Y:S01]  /*1320*/  SHF.L.U64.HI R8, R2.reuse, 0x8, R3 ;  /* 0x0000000802087819 */ /* 0x040fe20000010203 */
[----:B------:R-:W-:-:S07]  /*1330*/  IMAD.SHL.U32 R3, R2, 0x8, RZ ;  /* 0x0000000802037824 */ /* 0x000fce00078e00ff */
.L_x_43:
[----:B------:R-:W-:Y:S01]  /*1340*/  STL [R1+0x6f8], RZ ;  /* 0x0006f8ff01007387 */ /* 0x000fe20000100800 */
[----:B-1----:R-:W1:Y:S01]  /*1350*/  S2UR UR16, SR_CgaCtaId ;  /* 0x00000000001079c3 */ /* 0x002e620000008800 */
[----:B------:R-:W-:Y:S01]  /*1360*/  UMOV UR15, 0x400 ;  /* 0x00000400000f7882 */ /* 0x000fe20000000000 */
[----:B------:R-:W-:Y:S01]  /*1370*/  UMOV UR6, URZ ;  /* 0x0000003f00067c82 */ /* 0x000fe20008000000 */
[----:B------:R-:W-:Y:S01]  /*1380*/  STL [R1+0x6f4], RZ ;  /* 0x0006f4ff01007387 */ /* 0x000fe20000100800 */
[----:B------:R-:W-:Y:S01]  /*1390*/  UMOV UR12, URZ ;  /* 0x0000003f000c7c82 */ /* 0x000fe20008000000 */
[----:B------:R-:W-:Y:S01]  /*13a0*/  UMOV UR13, URZ ;  /* 0x0000003f000d7c82 */ /* 0x000fe20008000000 */
[----:B------:R-:W-:Y:S01]  /*13b0*/  UMOV UR47, UR5 ;  /* 0x00000005002f7c82 */ /* 0x000fe20008000000 */
[----:B------:R-:W-:Y:S01]  /*13c0*/  STL [R1+0x6f0], RZ ;  /* 0x0006f0ff01007387 */ /* 0x000fe20000100800 */
[----:B--2---:R-:W2:Y:S01]  /*13d0*/  LDC R13, c[0x0][0x28c] ;  /* 0x0000a300ff0d7b82 */ /* 0x004ea20000000800 */
[----:B------:R-:W-:Y:S01]  /*13e0*/  UMOV UR46, UR4 ;  /* 0x00000004002e7c82 */ /* 0x000fe20008000000 */
[----:B------:R-:W-:Y:S01]  /*13f0*/  CS2R R236, SRZ ;  /* 0x0000000000ec7805 */ /* 0x000fe2000001ff00 */
[----:B------:R-:W-:Y:S01]  /*1400*/  STL [R1+0x6ec], RZ ;  /* 0x0006ecff01007387 */ /* 0x000fe20000100800 */
[----:B------:R-:W-:-:S02]  /*1410*/  CS2R R234, SRZ ;  /* 0x0000000000ea7805 */ /* 0x000fc4000001ff00 */
[----:B------:R-:W-:Y:S02]  /*1420*/  CS2R R232, SRZ ;  /* 0x0000000000e87805 */ /* 0x000fe4000001ff00 */
[----:B------:R-:W-:Y:S01]  /*1430*/  CS2R R22, SRZ ;  /* 0x0000000000167805 */ /* 0x000fe2000001ff00 */
[----:B------:R-:W-:Y:S01]  /*1440*/  STL [R1+0x6e8], RZ ;  /* 0x0006e8ff01007387 */ /* 0x000fe20000100800 */
[----:B0-----:R-:W-:Y:S02]  /*1450*/  CS2R R20, SRZ ;  /* 0x0000000000147805 */ /* 0x001fe4000001ff00 */
[----:B------:R-:W-:Y:S02]  /*1460*/  CS2R R18, SRZ ;  /* 0x0000000000127805 */ /* 0x000fe4000001ff00 */
[----:B------:R-:W-:Y:S01]  /*1470*/  CS2R R16, SRZ ;  /* 0x0000000000107805 */ /* 0x000fe2000001ff00 */
[----:B------:R-:W-:Y:S01]  /*1480*/  STL [R1+0x6e4], RZ ;  /* 0x0006e4ff01007387 */ /* 0x000fe20000100800 */
[----:B------:R-:W-:-:S02]  /*1490*/  CS2R R14, SRZ ;  /* 0x00000000000e7805 */ /* 0x000fc4000001ff00 */
[----:B------:R-:W-:Y:S02]  /*14a0*/  CS2R R216, SRZ ;  /* 0x0000000000d87805 */ /* 0x000fe4000001ff00 */
[----:B------:R-:W-:Y:S01]  /*14b0*/  CS2R R218, SRZ ;  /* 0x0000000000da7805 */ /* 0x000fe2000001ff00 */
[----:B------:R-:W-:Y:S01]  /*14c0*/  STL [R1+0x6e0], RZ ;  /* 0x0006e0ff01007387 */ /* 0x000fe20000100800 */
[----:B------:R-:W-:Y:S02]  /*14d0*/  CS2R R220, SRZ ;  /* 0x0000000000dc7805 */ /* 0x000fe4000001ff00 */
[----:B------:R-:W-:Y:S02]  /*14e0*/  CS2R R222, SRZ ;  /* 0x0000000000de7805 */ /* 0x000fe4000001ff00 */
[----:B------:R-:W-:Y:S01]  /*14f0*/  CS2R R224, SRZ ;  /* 0x0000000000e07805 */ /* 0x000fe2000001ff00 */
[----:B------:R-:W-:Y:S01]  /*1500*/  STL [R1+0x6dc], RZ ;  /* 0x0006dcff01007387 */ /* 0x000fe20000100800 */
[----:B------:R-:W-:-:S02]  /*1510*/  CS2R R226, SRZ ;  /* 0x0000000000e27805 */ /* 0x000fc4000001ff00 */
[----:B------:R-:W-:Y:S02]  /*1520*/  CS2R R228, SRZ ;  /* 0x0000000000e47805 */ /* 0x000fe4000001ff00 */
[----:B------:R-:W-:Y:S01]  /*1530*/  CS2R R230, SRZ ;  /* 0x0000000000e67805 */ /* 0x000fe2000001ff00 */
[----:B------:R-:W-:Y:S01]  /*1540*/  STL [R1+0x6d8], RZ ;  /* 0x0006d8ff01007387 */ /* 0x000fe20000100800 */
[----:B--2---:R-:W-:Y:S01]  /*1550*/  ISETP.GE.AND P0, PT, R13, 0x1, PT ;  /* 0x000000010d00780c */ /* 0x004fe20003f06270 */
[----:B------:R-:W-:Y:S01]  /*1560*/  IMAD.MOV.U32 R13, RZ, RZ, RZ ;  /* 0x000000ffff0d7224 */ /* 0x000fe200078e00ff */
[----:B------:R-:W-:Y:S01]  /*1570*/  CS2R R200, SRZ ;  /* 0x0000000000c87805 */ /* 0x000fe2000001ff00 */
[----:B------:R-:W-:Y:S01]  /*1580*/  STL [R1+0x6d4], RZ ;  /* 0x0006d4ff01007387 */ /* 0x000fe20000100800 */
[----:B------:R-:W-:Y:S02]  /*1590*/  CS2R R202, SRZ ;  /* 0x0000000000ca7805 */ /* 0x000fe4000001ff00 */
[----:B------:R-:W-:-:S02]  /*15a0*/  CS2R R204, SRZ ;  /* 0x0000000000cc7805 */ /* 0x000fc4000001ff00 */
[----:B------:R-:W-:Y:S01]  /*15b0*/  CS2R R206, SRZ ;  /* 0x0000000000ce7805 */ /* 0x000fe2000001ff00 */
[----:B------:R-:W-:Y:S01]  /*15c0*/  STL [R1+0x6d0], RZ ;  /* 0x0006d0ff01007387 */ /* 0x000fe20000100800 */
[----:B------:R-:W-:Y:S02]  /*15d0*/  CS2R R208, SRZ ;  /* 0x0000000000d07805 */ /* 0x000fe4000001ff00 */
[----:B------:R-:W-:Y:S02]  /*15e0*/  CS2R R210, SRZ ;  /* 0x0000000000d27805 */ /* 0x000fe4000001ff00 */
        /* <DEDUP_REMOVED lines=119> */
[----:B------:R-:W-:Y:S01]  /*1d60*/  CS2R R38, SRZ ;  /* 0x0000000000267805 */ /* 0x000fe2000001ff00 */
[----:B------:R-:W-:Y:S04]  /*1d70*/  STL [R1+0x654], RZ ;  /* 0x000654ff01007387 */ /* 0x000fe80000100800 */
        /* <DEDUP_REMOVED lines=317> */
[----:B------:R-:W-:Y:S01]  /*3150*/  STL [R1+0x160], RZ ;  /* 0x000160ff01007387 */ /* 0x000fe20000100800 */
[----:B------:R-:W0:Y:S03]  /*3160*/  S2R R12, SR_TID.X ;  /* 0x00000000000c7919 */ /* 0x000e260000002100 */
        /* <DEDUP_REMOVED lines=8> */
[----:B0-----:R-:W-:-:S03]  /*31f0*/  LOP3.LUT R12, R12, 0x80, RZ, 0xc0, !PT ;  /* 0x000000800c0c7812 */ /* 0x001fc600078ec0ff */
[----:B------:R-:W-:Y:S01]  /*3200*/  STL [R1+0x104], RZ ;  /* 0x000104ff01007387 */ /* 0x000fe20000100800 */
[----:B------:R-:W-:-:S03]  /*3210*/  SHF.R.U32.HI R12, RZ, 0x7, R12 ;  /* 0x00000007ff0c7819 */ /* 0x000fc6000001160c */
        /* <DEDUP_REMOVED lines=33> */
[----:B------:R-:W0:Y:S04]  /*3430*/  SHFL.IDX PT, R12, R12, RZ, 0x1f ;  /* 0x00001fff0c0c7589 */ /* 0x000e2800000e0000 */
[----:B------:R2:W-:Y:S04]  /*3440*/  STL [R1+0x8c], RZ ;  /* 0x00008cff01007387 */ /* 0x0005e80000100800 */
[----:B------:R2:W-:Y:S04]  /*3450*/  STL [R1+0x90], RZ ;  /* 0x000090ff01007387 */ /* 0x0005e80000100800 */
[----:B------:R2:W-:Y:S04]  /*3460*/  STL [R1+0x94], RZ ;  /* 0x000094ff01007387 */ /* 0x0005e80000100800 */
[----:B------:R2:W-:Y:S04]  /*3470*/  STL [R1+0x98], RZ ;  /* 0x000098ff01007387 */ /* 0x0005e80000100800 */
[----:B------:R2:W-:Y:S04]  /*3480*/  STL [R1+0x9c], RZ ;  /* 0x00009cff01007387 */ /* 0x0005e80000100800 */
[----:B------:R2:W-:Y:S01]  /*3490*/  STL [R1+0xa0], RZ ;  /* 0x0000a0ff01007387 */ /* 0x0005e20000100800 */
[----:B0-----:R-:W-:-:S03]  /*34a0*/  R2UR UR9, R12 ;  /* 0x000000000c0972ca */ /* 0x001fc600000e0000 */
[----:B------:R2:W-:Y:S04]  /*34b0*/  STL [R1+0xa4], RZ ;  /* 0x0000a4ff01007387 */ /* 0x0005e80000100800 */
[----:B------:R2:W-:Y:S04]  /*34c0*/  STL [R1+0xa8], RZ ;  /* 0x0000a8ff01007387 */ /* 0x0005e80000100800 */
[----:B------:R2:W-:Y:S02]  /*34d0*/  STL [R1+0xac], RZ ;  /* 0x0000acff01007387 */ /* 0x0005e40000100800 */
[----:B------:R-:W-:-:S02]  /*34e0*/  ULEA.HI UR8, UR9, UR9, URZ, 0x1 ;  /* 0x0000000909087291 */ /* 0x000fc4000f8f083f */
[----:B------:R2:W-:Y:S02]  /*34f0*/  STL [R1+0xb0], RZ ;  /* 0x0000b0ff01007387 */ /* 0x0005e40000100800 */
[----:B------:R-:W-:Y:S02]  /*3500*/  ULOP3.LUT UR14, UR8, 0x7fffe, URZ, 0xc0, !UPT ;  /* 0x0007fffe080e7892 */ /* 0x000fe4000f8ec03f */
[----:B------:R2:W-:Y:S01]  /*3510*/  STL [R1+0xb4], RZ ;  /* 0x0000b4ff01007387 */ /* 0x0005e20000100800 */
[----:B-1----:R-:W-:Y:S02]  /*3520*/  ULEA UR8, UR16, UR15, 0x18 ;  /* 0x0000000f10087291 */ /* 0x002fe4000f8ec03f */
[----:B------:R-:W-:Y:S01]  /*3530*/  UIADD3 UR14, UR9, -UR14, URZ ;  /* 0x8000000e090e7290 */ /* 0x000fe2000fffe03f */
[----:B------:R2:W-:Y:S03]  /*3540*/  STL [R1+0xb8], RZ ;  /* 0x0000b8ff01007387 */ /* 0x0005e60000100800 */
[----:B------:R-:W-:Y:S01]  /*3550*/  ULEA UR14, UR14, UR8, 0xd ;  /* 0x000000080e0e7291 */ /* 0x000fe2000f8e683f */
[----:B------:R2:W-:Y:S03]  /*3560*/  STL [R1+0xbc], RZ ;  /* 0x0000bcff01007387 */ /* 0x0005e60000100800 */
[----:B------:R-:W-:Y:S01]  /*3570*/  UIADD3 UR14, UR14, 0x100, URZ ;  /* 0x000001000e0e7890 */ /* 0x000fe2000fffe03f */
[----:B------:R2:W-:Y:S03]  /*3580*/  STL [R1+0x40], RZ ;  /* 0x000040ff01007387 */ /* 0x0005e60000100800 */
[----:B------:R-:W-:Y:S01]  /*3590*/  USHF.R.U32.HI UR9, URZ, 0x4, UR14 ;  /* 0x000000043f097899 */ /* 0x000fe2000801160e */
[----:B------:R2:W-:Y:S03]  /*35a0*/  STL [R1+0x44], RZ ;  /* 0x000044ff01007387 */ /* 0x0005e60000100800 */
[----:B------:R-:W-:Y:S01]  /*35b0*/  ULOP3.LUT UR9, UR9, 0x3fff, URZ, 0xc0, !UPT ;  /* 0x00003fff09097892 */ /* 0x000fe2000f8ec03f */
[----:B------:R2:W-:Y:S04]  /*35c0*/  STL [R1+0x48], RZ ;  /* 0x000048ff01007387 */ /* 0x0005e80000100800 */
        /* <DEDUP_REMOVED lines=13> */
[----:B------:R2:W-:Y:S04]  /*36a0*/  STL [R1], RZ ;  /* 0x000000ff01007387 */ /* 0x0005e80000100800 */
        /* <DEDUP_REMOVED lines=14> */
[----:B------:R2:W-:Y:S01]  /*3790*/  STL [R1+0x3c], RZ ;  /* 0x00003cff01007387 */ /* 0x0005e20000100800 */
[----:B------:R-:W-:Y:S05]  /*37a0*/  @!P0 BRA `(.L_x_17) ;  /* 0x000000b000c08947 */ /* 0x000fea0003800000 */
[----:B------:R-:W-:-:S06]  /*37b0*/  UISETP.NE.AND UP0, UPT, UR10, 0x3, UPT ;  /* 0x000000030a00788c */ /* 0x000fcc000bf05270 */
[----:B------:R-:W-:-:S13]  /*37c0*/  PLOP3.LUT P1, PT, PT, PT, UP0, 0x80, 0x0 ;  /* 0x000000000000781c */ /* 0x000fda0003f2f008 */
[----:B------:R-:W-:Y:S05]  /*37d0*/  @!P1 BRA `(.L_x_18) ;  /* 0x0000000000049947 */ /* 0x000fea0003800000 */
[----:B------:R-:W-:Y:S01]  /*37e0*/  BPT.TRAP 0x1 ;  /* 0x000000040000795c */ /* 0x000fe20000300000 */
.L_x_18:
[----:B------:R-:W-:Y:S01]  /*37f0*/  ULEA UR12, UR5, UR8, 0x3 ;  /* 0x00000008050c7291 */ /* 0x000fe2000f8e183f */
[----:B------:R-:W-:-:S05]  /*3800*/  IMAD.U32 R12, RZ, RZ, UR4 ;  /* 0x00000004ff0c7e24 */ /* 0x000fca000f8e00ff */
[----:B------:R-:W-:-:S04]  /*3810*/  SHF.L.U32 R12, R12, 0x1f, RZ ;  /* 0x0000001f0c0c7819 */ /* 0x000fc800000006ff */
[----:B------:R0:W1:Y:S01]  /*3820*/  SYNCS.PHASECHK.TRANS64.TRYWAIT P0, [UR12], R12 ;  /* 0x0000000cff0075a7 */ /* 0x000062000800014c */
[----:B------:R-:W-:Y:S05]  /*3830*/  @!P1 BRA `(.L_x_19) ;  /* 0x0000000000049947 */ /* 0x000fea0003800000 */
[----:B------:R-:W-:Y:S01]  /*3840*/  BPT.TRAP 0x1 ;  /* 0x000000040000795c */ /* 0x000fe20000300000 */
.L_x_19:
[----:B------:R3:W-:Y:S01]  /*3850*/  STL [R1+0x6f8], RZ ;  /* 0x0006f8ff01007387 */ /* 0x0007e20000100800 */
[----:B------:R-:W-:Y:S01]  /*3860*/  UMOV UR6, 0x4 ;  /* 0x0000000400067882 */ /* 0x000fe20000000000 */
[----:B-1----:R-:W-:Y:S05]  /*3870*/  @P0 BRA `(.L_x_20) ;  /* 0x0000000000080947 */ /* 0x002fea0003800000 */
[----:B------:R-:W1:Y:S02]  /*3880*/  SYNCS.PHASECHK.TRANS64.TRYWAIT P0, [UR12], R12 ;  /* 0x0000000cff0075a7 */ /* 0x000e64000800014c */
[----:B-1----:R-:W-:Y:S05]  /*3890*/  @!P0 BRA `(.L_x_21) ;  /* 0x0000042000208947 */ /* 0x002fea0003800000 */
.L_x_20:
[----:B------:R-:W-:Y:S01]  /*38a0*/  STL [R1+0x838], R3 ;  /* 0x0008380301007387 */ /* 0x000fe20000100800 */
[----:B------:R-:W-:Y:S01]  /*38b0*/  UIADD3 UR12, UR8, 0x18100, URZ ;  /* 0x00018100080c7890 */ /* 0x000fe2000fffe03f */
[----:B------:R-:W-:Y:S01]  /*38c0*/  WARPGROUP.ARRIVE ;  /* 0x00000000000079c5 */ /* 0x000fe20000000000 */
[----:B------:R-:W-:Y:S01]  /*38d0*/  ULOP3.LUT UR43, UR9, 0x10000, URZ, 0xfc, !UPT ;  /* 0x00010000092b7892 */ /* 0x000fe2000f8efc3f */
[----:B------:R-:W-:Y:S01]  /*38e0*/  STL [R1+0x834], R2 ;  /* 0x0008340201007387 */ /* 0x000fe20000100800 */
[----:B------:R-:W-:Y:S02]  /*38f0*/  USHF.R.U32.HI UR12, URZ, 0x4, UR12 ;  /* 0x000000043f0c7899 */ /* 0x000fe4000801160c */
[----:B------:R-:W-:Y:S01]  /*3900*/  UIMAD UR43, UR5, 0xc00, UR43 ;  /* 0x00000c00052b78a4 */ /* 0x000fe2000f8e022b */
[----:B------:R-:W-:Y:S01]  /*3910*/  STL [R1+0x830], R0 ;  /* 0x0008300001007387 */ /* 0x000fe20000100800 */
[----:B------:R-:W-:Y:S01]  /*3920*/  ULOP3.LUT UR12, UR12, 0x3fff, URZ, 0xc0, !UPT ;  /* 0x00003fff0c0c7892 */ /* 0x000fe2000f8ec03f */
[----:B------:R-:W-:-:S02]  /*3930*/  UMOV UR29, 0x40000040 ;  /* 0x40000040001d7882 */ /* 0x000fc40000000000 */
[----:B------:R-:W-:Y:S01]  /*3940*/  STL.64 [R1+0x828], R10 ;  /* 0x0008280a01007387 */ /* 0x000fe20000100a00 */
[----:B------:R-:W-:Y:S01]  /*3950*/  ULOP3.LUT UR12, UR12, 0x10000, URZ, 0xfc, !UPT ;  /* 0x000100000c0c7892 */ /* 0x000fe2000f8efc3f */
[----:B------:R-:W-:Y:S02]  /*3960*/  UMOV UR28, UR43 ;  /* 0x0000002b001c7c82 */ /* 0x000fe40008000000 */
[----:B------:R-:W-:Y:S01]  /*3970*/  STL.64 [R1+0x820], R8 ;  /* 0x0008200801007387 */ /* 0x000fe20000100a00 */
[----:B------:R-:W-:Y:S01]  /*3980*/  UIMAD UR44, UR5, 0x700, UR12 ;  /* 0x00000700052c78a4 */ /* 0x000fe2000f8e020c */
[----:B------:R-:W-:Y:S02]  /*3990*/  UMOV UR31, 0x40000040 ;  /* 0x40000040001f7882 */ /* 0x000fe40000000000 */
[----:B------:R-:W-:Y:S01]  /*39a0*/  STL.64 [R1+0x818], R6 ;  /* 0x0008180601007387 */ /* 0x000fe20000100a00 */
[----:B------:R-:W-:Y:S01]  /*39b0*/  UIADD3 UR34, UR44, 0x100, URZ ;  /* 0x000001002c227890 */ /* 0x000fe2000fffe03f */
[----:B------:R-:W-:-:S02]  /*39c0*/  UMOV UR32, UR28 ;  /* 0x0000001c00207c82 */ /* 0x000fc40008000000 */
[----:B------:R0:W-:Y:S01]  /*39d0*/  STL.64 [R1+0x810], R4 ;  /* 0x0008100401007387 */ /* 0x0001e20000100a00 */
[----:B------:R-:W-:Y:S01]  /*39e0*/  UMOV UR30, UR44 ;  /* 0x0000002c001e7c82 */ /* 0x000fe20008000000 */
[----:B------:R-:W-:Y:S01]  /*39f0*/  UMOV UR33, UR29 ;  /* 0x0000001d00217c82 */ /* 0x000fe20008000000 */
[----:B------:R-:W-:Y:S01]  /*3a00*/  QGMMA.64x32x32.F32.E4M3.E4M3 R24, gdesc[UR28], RZ, !UPT, gsb0 ;  /* 0x006000001c1879f3 */ /* 0x000fe2000c0008ff */
[----:B------:R-:W-:Y:S01]  /*3a10*/  STL [R1+0x6f4], RZ ;  /* 0x0006f4ff01007387 */ /* 0x000fe20000100800 */
[----:B------:R-:W-:Y:S01]  /*3a20*/  UMOV UR35, 0x40000040 ;  /* 0x4000004000237882 */ /* 0x000fe20000000000 */
[----:B------:R-:W-:Y:S02]  /*3a30*/  UIADD3 UR38, UR44, 0x200, URZ ;  /* 0x000002002c267890 */ /* 0x000fe4000fffe03f */
[----:B------:R-:W-:Y:S01]  /*3a40*/  STL [R1+0x6f0], RZ ;  /* 0x0006f0ff01007387 */ /* 0x000fe20000100800 */
[----:B------:R-:W-:Y:S01]  /*3a50*/  UMOV UR36, UR28 ;  /* 0x0000001c00247c82 */ /* 0x000fe20008000000 */
[----:B------:R-:W-:Y:S01]  /*3a60*/  UMOV UR37, UR29 ;  /* 0x0000001d00257c82 */ /* 0x000fe20008000000 */
[----:B------:R-:W-:Y:S01]  /*3a70*/  UMOV UR39, 0x40000040 ;  /* 0x4000004000277882 */ /* 0x000fe20000000000 */
[----:B------:R-:W-:Y:S01]  /*3a80*/  STL [R1+0x6ec], RZ ;  /* 0x0006ecff01007387 */ /* 0x000fe20000100800 */
[----:B------:R-:W-:Y:S01]  /*3a90*/  UIADD3 UR14, UR44, 0x300, URZ ;  /* 0x000003002c0e7890 */ /* 0x000fe2000fffe03f */
[----:B------:R-:W-:-:S02]  /*3aa0*/  UMOV UR12, UR28 ;  /* 0x0000001c000c7c82 */ /* 0x000fc40008000000 */
[----:B------:R-:W-:Y:S01]  /*3ab0*/  STL [R1+0x6e8], RZ ;  /* 0x0006e8ff01007387 */ /* 0x000fe20000100800 */
[----:B------:R-:W-:Y:S01]  /*3ac0*/  UMOV UR13, UR29 ;  /* 0x0000001d000d7c82 */ /* 0x000fe20008000000 */
[----:B------:R-:W-:Y:S01]  /*3ad0*/  UMOV UR15, 0x40000040 ;  /* 0x40000040000f7882 */ /* 0x000fe20000000000 */
[----:B------:R-:W-:Y:S01]  /*3ae0*/  UIADD3 UR26, UR44, 0x400, URZ ;  /* 0x000004002c1a7890 */ /* 0x000fe2000fffe03f */
        /* <DEDUP_REMOVED lines=15> */
[----:B------:R-:W-:Y:S04]  /*3be0*/  STL [R1+0x6d4], RZ ;  /* 0x0006d4ff01007387 */ /* 0x000fe80000100800 */
[----:B------:R-:W-:Y:S04]  /*3bf0*/  STL [R1+0x6d0], RZ ;  /* 0x0006d0ff01007387 */ /* 0x000fe80000100800 */
[----:B------:R-:W-:Y:S04]  /*3c00*/  STL [R1+0x6cc], RZ ;  /* 0x0006ccff01007387 */ /* 0x000fe80000100800 */
[----:B------:R-:W-:Y:S04]  /*3c10*/  STL [R1+0x6c8], RZ ;  /* 0x0006c8ff01007387 */ /* 0x000fe80000100800 */
[----:B------:R-:W-:Y:S04]  /*3c20*/  STL [R1+0x6c4], RZ ;  /* 0x0006c4ff01007387 */ /* 0x000fe80000100800 */
[----:B------:R-:W-:Y:S04]  /*3c30*/  STL [R1+0x6c0], RZ ;  /* 0x0006c0ff01007387 */ /* 0x000fe80000100800 */
[----:B------:R-:W-:Y:S01]  /*3c40*/  STL [R1+0x6bc], RZ ;  /* 0x0006bcff01007387 */ /* 0x000fe20000100800 */
[----:B------:R-:W-:-:S03]  /*3c50*/  WARPGROUP.DEPBAR.LE gsb0, 0x0 ;  /* 0x00008000000079c5 */ /* 0x000fc60000010000 */
[----:B------:R-:W-:Y:S01]  /*3c60*/  STL [R1+0x6b8], RZ ;  /* 0x0006b8ff01007387 */ /* 0x000fe20000100800 */
[----:B01----:R-:W-:-:S03]  /*3c70*/  WARPGROUP.ARRIVE ;  /* 0x00000000000079c5 */ /* 0x003fc60000000000 */
[----:B------:R-:W-:Y:S03]  /*3c80*/  STL [R1+0x6b4], RZ ;  /* 0x0006b4ff01007387 */ /* 0x000fe60000100800 */
[----:B------:R-:W-:Y:S01]  /*3c90*/  QGMMA.64x32x32.F32.E4M3.E4M3 R4, gdesc[UR32], RZ, !UPT, gsb0 ;  /* 0x00600000200479f3 */ /* 0x000fe2000c0008ff */
        /* <DEDUP_REMOVED lines=17> */
[----:B------:R-:W-:Y:S02]  /*3db0*/  IMAD.MOV.U32 R23, RZ, RZ, R13 ;  /* 0x000000ffff177224 */ /* 0x000fe400078e000d */
[----:B------:R-:W-:Y:S01]  /*3dc0*/  IMAD.MOV.U32 R22, RZ, RZ, R14 ;  /* 0x000000ffff167224 */ /* 0x000fe200078e000e */
[----:B------:R-:W-:Y:S01]  /*3dd0*/  STL [R1+0x670], RZ ;  /* 0x000670ff01007387 */ /* 0x000fe20000100800 */
[----:B------:R-:W-:Y:S02]  /*3de0*/  IMAD.MOV.U32 R21, RZ, RZ, R15 ;  /* 0x000000ffff157224 */ /* 0x000fe400078e000f */
[----:B------:R-:W-:Y:S01]  /*3df0*/  IMAD.MOV.U32 R20, RZ, RZ, R16 ;  /* 0x000000ffff147224 */ /* 0x000fe200078e0010 */
[----:B------:R-:W-:Y:S01]  /*3e00*/  STL [R1+0x66c], RZ ;  /* 0x00066cff01007387 */ /* 0x000fe20000100800 */
[----:B------:R-:W-:Y:S02]  /*3e10*/  IMAD.MOV.U32 R3, RZ, RZ, R17 ;  /* 0x000000ffff037224 */ /* 0x000fe400078e0011 */
[----:B------:R-:W-:Y:S01]  /*3e20*/  IMAD.MOV.U32 R2, RZ, RZ, R18 ;  /* 0x000000ffff027224 */ /* 0x000fe200078e0012 */
[----:B------:R-:W-:Y:S01]  /*3e30*/  STL [R1+0x668], RZ ;  /* 0x000668ff01007387 */ /* 0x000fe20000100800 */
[----:B------:R-:W-:-:S03]  /*3e40*/  IMAD.MOV.U32 R0, RZ, RZ, R19 ;  /* 0x000000ffff007224 */ /* 0x000fc600078e0013 */
        /* <DEDUP_REMOVED lines=217> */
[----:B------:R0:W-:Y:S04]  /*4be0*/  STL.64 [R1+0x1c0], R24 ;  /* 0x0001c01801007387 */ /* 0x0001e80000100a00 */
[----:B------:R1:W-:Y:S04]  /*4bf0*/  STL.64 [R1+0x1c8], R26 ;  /* 0x0001c81a01007387 */ /* 0x0003e80000100a00 */
[----:B------:R4:W-:Y:S04]  /*4c00*/  STL.64 [R1+0x1d0], R28 ;  /* 0x0001d01c01007387 */ /* 0x0009e80000100a00 */
[----:B------:R2:W-:Y:S01]  /*4c10*/  STL.64 [R1+0x1d8], R30 ;  /* 0x0001d81e01007387 */ /* 0x0005e20000100a00 */
[----:B0-----:R-:W-:-:S02]  /*4c20*/  IMAD.MOV.U32 R25, RZ, RZ, R11 ;  /* 0x000000ffff197224 */ /* 0x001fc400078e000b */
[----:B------:R-:W-:Y:S01]  /*4c30*/  IMAD.MOV.U32 R24, RZ, RZ, R12 ;  /* 0x000000ffff187224 */ /* 0x000fe200078e000c */
[----:B------:R0:W-:Y:S01]  /*4c40*/  STL.64 [R1+0x1e0], R32 ;  /* 0x0001e02001007387 */ /* 0x0001e20000100a00 */
[----:B-1----:R-:W-:Y:S02]  /*4c50*/  IMAD.MOV.U32 R27, RZ, RZ, R9 ;  /* 0x000000ffff1b7224 */ /* 0x002fe400078e0009 */
[----:B------:R-:W-:Y:S01]  /*4c60*/  IMAD.MOV.U32 R26, RZ, RZ, R10 ;  /* 0x000000ffff1a7224 */ /* 0x000fe200078e000a */
[----:B------:R-:W-:Y:S01]  /*4c70*/  STL.64 [R1+0x1e8], R34 ;  /* 0x0001e82201007387 */ /* 0x000fe20000100a00 */
[----:B----4-:R-:W-:Y:S02]  /*4c80*/  IMAD.MOV.U32 R29, RZ, RZ, R7 ;  /* 0x000000ffff1d7224 */ /* 0x010fe400078e0007 */
[----:B------:R-:W-:Y:S01]  /*4c90*/  IMAD.MOV.U32 R28, RZ, RZ, R8 ;  /* 0x000000ffff1c7224 */ /* 0x000fe200078e0008 */
[----:B------:R-:W-:Y:S01]  /*4ca0*/  STL.64 [R1+0x1f0], R36 ;  /* 0x0001f02401007387 */ /* 0x000fe20000100a00 */
[----:B--2---:R-:W-:-:S02]  /*4cb0*/  IMAD.MOV.U32 R31, RZ, RZ, R5 ;  /* 0x000000ffff1f7224 */ /* 0x004fc400078e0005 */
[----:B------:R-:W-:Y:S01]  /*4cc0*/  IMAD.MOV.U32 R30, RZ, RZ, R6 ;  /* 0x000000ffff1e7224 */ /* 0x000fe200078e0006 */
[----:B------:R1:W-:Y:S01]  /*4cd0*/  STL.64 [R1+0x1f8], R38 ;  /* 0x0001f82601007387 */ /* 0x0003e20000100a00 */
[----:B0-----:R-:W-:Y:S02]  /*4ce0*/  IMAD.MOV.U32 R32, RZ, RZ, R4 ;  /* 0x000000ffff207224 */ /* 0x001fe400078e0004 */
[----:B------:R-:W-:-:S06]  /*4cf0*/  WARPGROUP.ARRIVE ;  /* 0x00000000000079c5 */ /* 0x000fcc0000000000 */
[----:B------:R-:W-:Y:S03]  /*4d00*/  QGMMA.64x32x32.F32.E4M3.E4M3 R4, gdesc[UR36], RZ, !UPT, gsb0 ;  /* 0x00600000240479f3 */ /* 0x000fe6000c0008ff */
[----:B------:R-:W-:Y:S02]  /*4d10*/  WARPGROUP.DEPBAR.LE gsb0, 0x0 ;  /* 0x00008000000079c5 */ /* 0x000fe40000010000 */
[----:B------:R-:W-:Y:S01]  /*4d20*/  WARPGROUP.ARRIVE ;  /* 0x00000000000079c5 */ /* 0x000fe20000000000 */
[----:B------:R-:W-:Y:S01]  /*4d30*/  IMAD.MOV.U32 R74, RZ, RZ, R6 ;  /* 0x000000ffff4a7224 */ /* 0x000fe200078e0006 */
[----:B------:R0:W-:Y:S01]  /*4d40*/  STL.64 [R1+0x78], R18 ;  /* 0x0000781201007387 */ /* 0x0001e20000100a00 */
[----:B------:R-:W-:Y:S02]  /*4d50*/  IMAD.MOV.U32 R73, RZ, RZ, R7 ;  /* 0x000000ffff497224 */ /* 0x000fe400078e0007 */
[----:B------:R-:W-:Y:S01]  /*4d60*/  IMAD.MOV.U32 R72, RZ, RZ, R5 ;  /* 0x000000ffff487224 */ /* 0x000fe200078e0005 */
[----:B------:R-:W-:Y:S01]  /*4d70*/  QGMMA.64x32x32.F32.E4M3.E4M3 R200, gdesc[UR12], RZ, !UPT, gsb0 ;  /* 0x006000000cc879f3 */ /* 0x000fe2000c0008ff */
[----:B------:R-:W-:Y:S01]  /*4d80*/  UIADD3 UR12, UR43, 0x400, URZ ;  /* 0x000004002b0c7890 */ /* 0x000fe2000fffe03f */
[----:B------:R-:W-:-:S02]  /*4d90*/  IMAD.MOV.U32 R235, RZ, RZ, R8 ;  /* 0x000000ffffeb7224 */ /* 0x000fc400078e0008 */
[----:B------:R-:W-:Y:S02]  /*4da0*/  IMAD.MOV.U32 R234, RZ, RZ, R9 ;  /* 0x000000ffffea7224 */ /* 0x000fe400078e0009 */
[----:B------:R-:W-:Y:S02]  /*4db0*/  IMAD.MOV.U32 R233, RZ, RZ, R10 ;  /* 0x000000ffffe97224 */ /* 0x000fe400078e000a */
[----:B------:R-:W-:Y:S02]  /*4dc0*/  IMAD.MOV.U32 R232, RZ, RZ, R11 ;  /* 0x000000ffffe87224 */ /* 0x000fe400078e000b */
[----:B-1----:R-:W-:Y:S02]  /*4dd0*/  IMAD.MOV.U32 R39, RZ, RZ, R12 ;  /* 0x000000ffff277224 */ /* 0x002fe400078e000c */
[----:B------:R-:W-:Y:S02]  /*4de0*/  IMAD.MOV.U32 R38, RZ, RZ, R13 ;  /* 0x000000ffff267224 */ /* 0x000fe400078e000d */
[----:B------:R-:W-:-:S02]  /*4df0*/  IMAD.MOV.U32 R37, RZ, RZ, R14 ;  /* 0x000000ffff257224 */ /* 0x000fc400078e000e */
[----:B------:R-:W-:Y:S02]  /*4e00*/  IMAD.MOV.U32 R36, RZ, RZ, R15 ;  /* 0x000000ffff247224 */ /* 0x000fe400078e000f */
[----:B------:R-:W-:Y:S02]  /*4e10*/  IMAD.MOV.U32 R35, RZ, RZ, R16 ;  /* 0x000000ffff237224 */ /* 0x000fe400078e0010 */
[----:B------:R-:W-:Y:S02]  /*4e20*/  IMAD.MOV.U32 R34, RZ, RZ, R17 ;  /* 0x000000ffff227224 */ /* 0x000fe400078e0011 */
[----:B------:R-:W-:Y:S01]  /*4e30*/  IMAD.MOV.U32 R33, RZ, RZ, R4 ;  /* 0x000000ffff217224 */ /* 0x000fe200078e0004 */
[----:B------:R-:W-:Y:S02]  /*4e40*/  WARPGROUP.DEPBAR.LE gsb0, 0x0 ;  /* 0x00008000000079c5 */ /* 0x000fe40000010000 */
[----:B------:R-:W-:Y:S01]  /*4e50*/  WARPGROUP.ARRIVE ;  /* 0x00000000000079c5 */ /* 0x000fe20000000000 */
[----:B------:R-:W-:Y:S04]  /*4e60*/  STL [R1+0xc14], R200 ;  /* 0x000c14c801007387 */ /* 0x000fe80000100800 */
[----:B------:R-:W-:Y:S01]  /*4e70*/  STL [R1+0xc10], R201 ;  /* 0x000c10c901007387 */ /* 0x000fe20000100800 */
[----:B------:R-:W-:Y:S03]  /*4e80*/  QGMMA.64x32x32.F32.E4M3.E4M3 R152, gdesc[UR24], RZ, !UPT, gsb0 ;  /* 0x00600000189879f3 */ /* 0x000fe6000c0008ff */
[----:B------:R-:W-:Y:S04]  /*4e90*/  STL [R1+0xc0c], R202 ;  /* 0x000c0cca01007387 */ /* 0x000fe80000100800 */
        /* <DEDUP_REMOVED lines=12> */
[----:B------:R-:W-:Y:S01]  /*4f60*/  STL [R1+0xbd8], R215 ;  /* 0x000bd8d701007387 */ /* 0x000fe20000100800 */
[----:B------:R-:W-:-:S02]  /*4f70*/  WARPGROUP.DEPBAR.LE gsb0, 0x0 ;  /* 0x00008000000079c5 */ /* 0x000fc40000010000 */
        /* <DEDUP_REMOVED lines=16> */
[----:B------:R-:W-:Y:S01]  /*5080*/  STL [R1+0x300], RZ ;  /* 0x000300ff01007387 */ /* 0x000fe20000100800 */
[----:B------:R-:W-:-:S02]  /*5090*/  WARPGROUP.DEPBAR.LE gsb0, 0x0 ;  /* 0x00008000000079c5 */ /* 0x000fc40000010000 */
[----:B------:R-:W-:-:S06]  /*50a0*/  WARPGROUP.ARRIVE ;  /* 0x00000000000079c5 */ /* 0x000fcc0000000000 */
[----:B------:R-:W-:Y:S01]  /*50b0*/  QGMMA.64x32x32.F32.E4M3.E4M3 R56, gdesc[UR16], RZ, !UPT, gsb0 ;  /* 0x00600000103879f3 */ /* 0x000fe2000c0008ff */
[----:B------:R-:W-:Y:S01]  /*50c0*/  UMOV UR16, UR12 ;  /* 0x0000000c00107c82 */ /* 0x000fe20008000000 */
[----:B------:R-:W-:Y:S01]  /*50d0*/  UMOV UR17, 0x40000040 ;  /* 0x4000004000117882 */ /* 0x000fe20000000000 */
[----:B------:R-:W-:Y:S01]  /*50e0*/  UMOV UR20, UR16 ;  /* 0x0000001000147c82 */ /* 0x000fe20008000000 */
        /* <DEDUP_REMOVED lines=11> */
[----:B------:R-:W-:-:S02]  /*51a0*/  WARPGROUP.DEPBAR.LE gsb0, 0x0 ;  /* 0x00008000000079c5 */ /* 0x000fc40000010000 */
[----:B------:R-:W-:-:S06]  /*51b0*/  WARPGROUP.ARRIVE ;  /* 0x00000000000079c5 */ /* 0x000fcc0000000000 */
[----:B------:R-:W-:Y:S03]  /*51c0*/  QGMMA.64x32x32.F32.E4M3.E4M3 R40, gdesc[UR16], RZ, !UPT, gsb0 ;  /* 0x00600000102879f3 */ /* 0x000fe6000c0008ff */
        /* <DEDUP_REMOVED lines=21> */
[----:B------:R-:W-:Y:S01]  /*5320*/  WARPGROUP.ARRIVE ;  /* 0x00000000000079c5 */ /* 0x000fe20000000000 */
[----:B------:R-:W-:Y:S04]  /*5330*/  STL [R1+0xbd4], R88 ;  /* 0x000bd45801007387 */ /* 0x000fe80000100800 */
[----:B------:R-:W-:Y:S01]  /*5340*/  STL [R1+0xbd0], R89 ;  /* 0x000bd05901007387 */ /* 0x000fe20000100800 */
[----:B------:R-:W-:Y:S03]  /*5350*/  QGMMA.64x32x32.F32.E4M3.E4M3 R136, gdesc[UR24], RZ, !UPT, gsb0 ;  /* 0x00600000188879f3 */ /* 0x000fe6000c0008ff */
[----:B------:R1:W-:Y:S04]  /*5360*/  STL [R1+0xbcc], R90 ;  /* 0x000bcc5a01007387 */ /* 0x0003e80000100800 */
        /* <DEDUP_REMOVED lines=13> */
[----:B------:R-:W-:Y:S01]  /*5440*/  STL [R1+0x2f8], RZ ;  /* 0x0002f8ff01007387 */ /* 0x000fe20000100800 */
[----:B------:R-:W-:-:S02]  /*5450*/  WARPGROUP.DEPBAR.LE gsb0, 0x0 ;  /* 0x00008000000079c5 */ /* 0x000fc40000010000 */
[----:B------:R-:W-:Y:S01]  /*5460*/  WARPGROUP.ARRIVE ;  /* 0x00000000000079c5 */ /* 0x000fe20000000000 */
[----:B------:R3:W-:Y:S04]  /*5470*/  STL [R1+0xb54], R150 ;  /* 0x000b549601007387 */ /* 0x0007e80000100800 */
[----:B------:R3:W-:Y:S01]  /*5480*/  STL [R1+0xb50], R151 ;  /* 0x000b509701007387 */ /* 0x0007e20000100800 */
[----:B------:R-:W-:Y:S01]  /*5490*/  QGMMA.64x32x32.F32.E4M3.E4M3 R184, gdesc[UR12], RZ, !UPT, gsb0 ;  /* 0x006000000cb879f3 */ /* 0x000fe2000c0008ff */
[----:B------:R-:W-:Y:S02]  /*54a0*/  UIADD3 UR12, UR43, 0x800, URZ ;  /* 0x000008002b0c7890 */ /* 0x000fe4000fffe03f */
[----:B------:R-:W-:Y:S04]  /*54b0*/  STL [R1+0x2f4], RZ ;  /* 0x0002f4ff01007387 */ /* 0x000fe80000100800 */
[----:B------:R-:W-:Y:S04]  /*54c0*/  STL [R1+0x2f0], RZ ;  /* 0x0002f0ff01007387 */ /* 0x000fe80000100800 */
[----:B------:R-:W-:Y:S04]  /*54d0*/  STL [R1+0x2ec], RZ ;  /* 0x0002ecff01007387 */ /* 0x000fe80000100800 */
[----:B------:R-:W-:Y:S04]  /*54e0*/  STL [R1+0x2e8], RZ ;  /* 0x0002e8ff01007387 */ /* 0x000fe80000100800 */
[----:B------:R-:W-:Y:S04]  /*54f0*/  STL [R1+0x2e4], RZ ;  /* 0x0002e4ff01007387 */ /* 0x000fe80000100800 */
[----:B------:R-:W-:Y:S01]  /*5500*/  STL [R1+0x2e0], RZ ;  /* 0x0002e0ff01007387 */ /* 0x000fe20000100800 */
[----:B------:R-:W-:-:S02]  /*5510*/  WARPGROUP.DEPBAR.LE gsb0, 0x0 ;  /* 0x00008000000079c5 */ /* 0x000fc40000010000 */
[----:B0-----:R-:W-:-:S06]  /*5520*/  WARPGROUP.ARRIVE ;  /* 0x00000000000079c5 */ /* 0x001fcc0000000000 */
[----:B------:R-:W-:Y:S03]  /*5530*/  QGMMA.64x32x32.F32.E4M3.E4M3 R4, gdesc[UR36], RZ, !UPT, gsb0 ;  /* 0x00600000240479f3 */ /* 0x000fe6000c0008ff */
[----:B------:R-:W-:Y:S02]  /*5540*/  WARPGROUP.DEPBAR.LE gsb0, 0x0 ;  /* 0x00008000000079c5 */ /* 0x000fe40000010000 */
[----:B------:R-:W-:-:S06]  /*5550*/  WARPGROUP.ARRIVE ;  /* 0x00000000000079c5 */ /* 0x000fcc0000000000 */
[----:B------:R-:W-:Y:S03]  /*5560*/  QGMMA.64x32x32.F32.E4M3.E4M3 R120, gdesc[UR32], RZ, !UPT, gsb0 ;  /* 0x00600000207879f3 */ /* 0x000fe6000c0008ff */
[----:B------:R-:W-:Y:S02]  /*5570*/  WARPGROUP.DEPBAR.LE gsb0, 0x0 ;  /* 0x00008000000079c5 */ /* 0x000fe40000010000 */
[----:B-1----:R-:W-:Y:S02]  /*5580*/  IMAD.MOV.U32 R90, RZ, RZ, R120 ;  /* 0x000000ffff5a7224 */ /* 0x002fe400078e0078 */
[----:B--2---:R-:W-:Y:S02]  /*5590*/  IMAD.MOV.U32 R91, RZ, RZ, R121 ;  /* 0x000000ffff5b7224 */ /* 0x004fe400078e0079 */
[----:B----4-:R-:W-:Y:S02]  /*55a0*/  IMAD.MOV.U32 R92, RZ, RZ, R122 ;  /* 0x000000ffff5c7224 */ /* 0x010fe400078e007a */
[----:B---3--:R-:W-:-:S02]  /*55b0*/  IMAD.MOV.U32 R93, RZ, RZ, R123 ;  /* 0x000000ffff5d7224 */ /* 0x008fc400078e007b */
[----:B------:R-:W-:Y:S02]  /*55c0*/  IMAD.MOV.U32 R94, RZ, RZ, R124 ;  /* 0x000000ffff5e7224 */ /* 0x000fe400078e007c */
[----:B------:R-:W-:Y:S02]  /*55d0*/  IMAD.MOV.U32 R95, RZ, RZ, R125 ;  /* 0x000000ffff5f7224 */ /* 0x000fe400078e007d */
[----:B------:R-:W-:Y:S02]  /*55e0*/  IMAD.MOV.U32 R96, RZ, RZ, R126 ;  /* 0x000000ffff607224 */ /* 0x000fe400078e007e */
[----:B------:R-:W-:Y:S02]  /*55f0*/  IMAD.MOV.U32 R97, RZ, RZ, R127 ;  /* 0x000000ffff617224 */ /* 0x000fe400078e007f */
[----:B------:R-:W-:Y:S02]  /*5600*/  IMAD.MOV.U32 R98, RZ, RZ, R128 ;  /* 0x000000ffff627224 */ /* 0x000fe400078e0080 */
[----:B------:R-:W-:-:S02]  /*5610*/  IMAD.MOV.U32 R99, RZ, RZ, R129 ;  /* 0x000000ffff637224 */ /* 0x000fc400078e0081 */
[----:B------:R-:W-:Y:S02]  /*5620*/  IMAD.MOV.U32 R100, RZ, RZ, R130 ;  /* 0x000000ffff647224 */ /* 0x000fe400078e0082 */
[----:B------:R-:W-:Y:S02]  /*5630*/  IMAD.MOV.U32 R101, RZ, RZ, R131 ;  /* 0x000000ffff657224 */ /* 0x000fe400078e0083 */
[----:B------:R-:W-:Y:S02]  /*5640*/  IMAD.MOV.U32 R40, RZ, RZ, R132 ;  /* 0x000000ffff287224 */ /* 0x000fe400078e0084 */
[----:B------:R-:W-:Y:S02]  /*5650*/  IMAD.MOV.U32 R41, RZ, RZ, R133 ;  /* 0x000000ffff297224 */ /* 0x000fe400078e0085 */
[----:B------:R-:W-:Y:S02]  /*5660*/  IMAD.MOV.U32 R42, RZ, RZ, R134 ;  /* 0x000000ffff2a7224 */ /* 0x000fe400078e0086 */
[----:B------:R-:W-:-:S02]  /*5670*/  IMAD.MOV.U32 R43, RZ, RZ, R135 ;  /* 0x000000ffff2b7224 */ /* 0x000fc400078e0087 */
        /* <DEDUP_REMOVED lines=33> */
[----:B------:R-:W-:-:S06]  /*5890*/  WARPGROUP.ARRIVE ;  /* 0x00000000000079c5 */ /* 0x000fcc0000000000 */
[----:B------:R-:W-:Y:S01]  /*58a0*/  QGMMA.64x32x32.F32.E4M3.E4M3 R120, gdesc[UR28], RZ, !UPT, gsb0 ;  /* 0x006000001c7879f3 */ /* 0x000fe2000c0008ff */
[----:B------:R-:W-:Y:S02]  /*58b0*/  UIADD3 UR30, UR44, 0x2, URZ ;  /* 0x000000022c1e7890 */ /* 0x000fe4000fffe03f */
[----:B------:R-:W-:Y:S02]  /*58c0*/  WARPGROUP.DEPBAR.LE gsb0, 0x0 ;  /* 0x00008000000079c5 */ /* 0x000fe40000010000 */
        /* <DEDUP_REMOVED lines=17> */
[----:B------:R-:W-:Y:S03]  /*59e0*/  QGMMA.64x32x32.F32.E4M3.E4M3 R120, gdesc[UR32], RZ, !UPT, gsb0 ;  /* 0x00600000207879f3 */ /* 0x000fe6000c0008ff */
[----:B------:R-:W-:Y:S02]  /*59f0*/  WARPGROUP.DEPBAR.LE gsb0, 0x0 ;  /* 0x00008000000079c5 */ /* 0x000fe40000010000 */
[----:B------:R-:W-:Y:S01]  /*5a00*/  WARPGROUP.ARRIVE ;  /* 0x00000000000079c5 */ /* 0x000fe20000000000 */
[----:B------:R-:W-:Y:S02]  /*5a10*/  IMAD.MOV.U32 R200, RZ, RZ, R120 ;  /* 0x000000ffffc87224 */ /* 0x000fe400078e0078 */
[----:B------:R-:W-:Y:S02]  /*5a20*/  IMAD.MOV.U32 R201, RZ, RZ, R121 ;  /* 0x000000ffffc97224 */ /* 0x000fe400078e0079 */
[----:B------:R-:W-:Y:S01]  /*5a30*/  IMAD.MOV.U32 R202, RZ, RZ, R122 ;  /* 0x000000ffffca7224 */ /* 0x000fe200078e007a */
[----:B------:R-:W-:Y:S01]  /*5a40*/  QGMMA.64x32x32.F32.E4M3.E4M3 R216, gdesc[UR36], RZ, !UPT, gsb0 ;  /* 0x0060000024d879f3 */ /* 0x000fe2000c0008ff */
        /* <DEDUP_REMOVED lines=12> */
[----:B------:R-:W-:Y:S01]  /*5b10*/  IMAD.MOV.U32 R215, RZ, RZ, R135 ;  /* 0x000000ffffd77224 */ /* 0x000fe200078e0087 */
[----:B------:R-:W-:-:S02]  /*5b20*/  WARPGROUP.DEPBAR.LE gsb0, 0x0 ;  /* 0x00008000000079c5 */ /* 0x000fc40000010000 */
[----:B------:R-:W-:Y:S01]  /*5b30*/  WARPGROUP.ARRIVE ;  /* 0x00000000000079c5 */ /* 0x000fe20000000000 */
[----:B------:R0:W-:Y:S04]  /*5b40*/  STL.64 [R1+0xa88], R230 ;  /* 0x000a88e601007387 */ /* 0x0001e80000100a00 */
[----:B------:R1:W-:Y:S01]  /*5b50*/  STL.64 [R1+0xa80], R228 ;  /* 0x000a80e401007387 */ /* 0x0003e20000100a00 */
[----:B------:R-:W-:Y:S01]  /*5b60*/  QGMMA.64x32x32.F32.E4M3.E4M3 R168, gdesc[UR12], RZ, !UPT, gsb0 ;  /* 0x006000000ca879f3 */ /* 0x000fe2000c0008ff */
[----:B------:R-:W-:Y:S02]  /*5b70*/  UIADD3 UR12, UR43, 0x2, URZ ;  /* 0x000000022b0c7890 */ /* 0x000fe4000fffe03f */
[----:B------:R-:W-:Y:S01]  /*5b80*/  STL.64 [R1+0xa78], R226 ;  /* 0x000a78e201007387 */ /* 0x000fe20000100a00 */
[----:B0-----:R-:W-:-:S03]  /*5b90*/  IMAD.MOV.U32 R230, RZ, RZ, R74 ;  /* 0x000000ffffe67224 */ /* 0x001fc600078e004a */
[----:B------:R-:W-:Y:S01]  /*5ba0*/  STL.64 [R1+0xa70], R224 ;  /* 0x000a70e001007387 */ /* 0x000fe20000100a00 */
[----:B------:R-:W-:Y:S02]  /*5bb0*/  IMAD.MOV.U32 R231, RZ, RZ, R73 ;  /* 0x000000ffffe77224 */ /* 0x000fe400078e0049 */
[----:B-1----:R-:W-:Y:S01]  /*5bc0*/  IMAD.MOV.U32 R229, RZ, RZ, R72 ;  /* 0x000000ffffe57224 */ /* 0x002fe200078e0048 */
[----:B------:R-:W-:Y:S04]  /*5bd0*/  STL.64 [R1+0xa68], R222 ;  /* 0x000a68de01007387 */ /* 0x000fe80000100a00 */
[----:B------:R-:W-:Y:S04]  /*5be0*/  STL.64 [R1+0xa60], R220 ;  /* 0x000a60dc01007387 */ /* 0x000fe80000100a00 */
[----:B------:R-:W-:Y:S04]  /*5bf0*/  STL.64 [R1+0xa58], R218 ;  /* 0x000a58da01007387 */ /* 0x000fe80000100a00 */
[----:B------:R-:W-:Y:S01]  /*5c00*/  STL.64 [R1+0xa50], R216 ;  /* 0x000a50d801007387 */ /* 0x000fe20000100a00 */
[----:B------:R-:W-:-:S02]  /*5c10*/  WARPGROUP.DEPBAR.LE gsb0, 0x0 ;  /* 0x00008000000079c5 */ /* 0x000fc40000010000 */
[----:B------:R-:W-:Y:S01]  /*5c20*/  WARPGROUP.ARRIVE ;  /* 0x00000000000079c5 */ /* 0x000fe20000000000 */
[----:B------:R-:W-:Y:S04]  /*5c30*/  STL.64 [R1+0xac8], R182 ;  /* 0x000ac8b601007387 */ /* 0x000fe80000100a00 */
[----:B------:R-:W-:Y:S01]  /*5c40*/  STL.64 [R1+0xac0], R180 ;  /* 0x000ac0b401007387 */ /* 0x000fe20000100a00 */
[----:B------:R-:W-:Y:S03]  /*5c50*/  QGMMA.64x32x32.F32.E4M3.E4M3 R120, gdesc[UR24], RZ, !UPT, gsb0 ;  /* 0x00600000187879f3 */ /* 0x000fe6000c0008ff */
[----:B------:R-:W-:Y:S04]  /*5c60*/  STL.64 [R1+0xab8], R178 ;  /* 0x000ab8b201007387 */ /* 0x000fe80000100a00 */
[----:B------:R-:W-:Y:S04]  /*5c70*/  STL.64 [R1+0xab0], R176 ;  /* 0x000ab0b001007387 */ /* 0x000fe80000100a00 */
[----:B------:R-:W-:Y:S04]  /*5c80*/  STL.64 [R1+0xaa8], R174 ;  /* 0x000aa8ae01007387 */ /* 0x000fe80000100a00 */
[----:B------:R-:W-:Y:S04]  /*5c90*/  STL.64 [R1+0xaa0], R172 ;  /* 0x000aa0ac01007387 */ /* 0x000fe80000100a00 */
[----:B------:R-:W-:Y:S04]  /*5ca0*/  STL.64 [R1+0xa98], R170 ;  /* 0x000a98aa01007387 */ /* 0x000fe80000100a00 */
[----:B------:R-:W-:Y:S04]  /*5cb0*/  STL.64 [R1+0xa90], R168 ;  /* 0x000a90a801007387 */ /* 0x000fe80000100a00 */
[----:B------:R-:W-:Y:S01]  /*5cc0*/  STL [R1+0x2dc], RZ ;  /* 0x0002dcff01007387 */ /* 0x000fe20000100800 */
        /* <DEDUP_REMOVED lines=10> */
[----:B------:R0:W-:Y:S01]  /*5d70*/  STL.64 [R1+0xad0], R120 ;  /* 0x000ad07801007387 */ /* 0x0001e20000100a00 */
[----:B------:R-:W-:-:S03]  /*5d80*/  WARPGROUP.DEPBAR.LE gsb0, 0x0 ;  /* 0x00008000000079c5 */ /* 0x000fc60000010000 */
[----:B------:R-:W-:Y:S04]  /*5d90*/  STL.64 [R1+0xb48], R86 ;  /* 0x000b485601007387 */ /* 0x000fe80000100a00 */
[----:B------:R-:W-:Y:S04]  /*5da0*/  STL.64 [R1+0xb40], R84 ;  /* 0x000b405401007387 */ /* 0x000fe80000100a00 */
[----:B------:R-:W-:Y:S04]  /*5db0*/  STL.64 [R1+0xb38], R82 ;  /* 0x000b385201007387 */ /* 0x000fe80000100a00 */
[----:B------:R-:W-:Y:S04]  /*5dc0*/  STL.64 [R1+0xb30], R80 ;  /* 0x000b305001007387 */ /* 0x000fe80000100a00 */
[----:B------:R-:W-:Y:S04]  /*5dd0*/  STL.64 [R1+0xb28], R78 ;  /* 0x000b284e01007387 */ /* 0x000fe80000100a00 */
[----:B------:R-:W-:Y:S04]  /*5de0*/  STL.64 [R1+0xb20], R76 ;  /* 0x000b204c01007387 */ /* 0x000fe80000100a00 */
[----:B------:R-:W-:Y:S04]  /*5df0*/  STL.64 [R1+0xb18], R74 ;  /* 0x000b184a01007387 */ /* 0x000fe80000100a00 */
[----:B------:R-:W-:Y:S04]  /*5e00*/  STL.64 [R1+0xb10], R72 ;  /* 0x000b104801007387 */ /* 0x000fe80000100a00 */
[----:B------:R-:W-:Y:S04]  /*5e10*/  STL [R1+0x2d8], RZ ;  /* 0x0002d8ff01007387 */ /* 0x000fe80000100800 */
[----:B0-----:R-:W2:Y:S04]  /*5e20*/  LDL.LU.64 R120, [R1+0x1c0] ;  /* 0x0001c00001787983 */ /* 0x001ea80000300a00 */
[----:B------:R-:W2:Y:S04]  /*5e30*/  LDL.LU.64 R122, [R1+0x1c8] ;  /* 0x0001c800017a7983 */ /* 0x000ea80000300a00 */
[----:B------:R-:W2:Y:S04]  /*5e40*/  LDL.LU.64 R124, [R1+0x1d0] ;  /* 0x0001d000017c7983 */ /* 0x000ea80000300a00 */
[----:B------:R-:W2:Y:S04]  /*5e50*/  LDL.LU.64 R126, [R1+0x1d8] ;  /* 0x0001d800017e7983 */ /* 0x000ea80000300a00 */
[----:B------:R-:W2:Y:S04]  /*5e60*/  LDL.LU.64 R128, [R1+0x1e0] ;  /* 0x0001e00001807983 */ /* 0x000ea80000300a00 */
[----:B------:R-:W2:Y:S04]  /*5e70*/  LDL.LU.64 R130, [R1+0x1e8] ;  /* 0x0001e80001827983 */ /* 0x000ea80000300a00 */
[----:B------:R-:W2:Y:S04]  /*5e80*/  LDL.LU.64 R132, [R1+0x1f0] ;  /* 0x0001f00001847983 */ /* 0x000ea80000300a00 */
[----:B------:R-:W2:Y:S01]  /*5e90*/  LDL.LU.64 R134, [R1+0x1f8] ;  /* 0x0001f80001867983 */ /* 0x000ea20000300a00 */
[----:B------:R-:W-:Y:S01]  /*5ea0*/  IMAD.MOV.U32 R219, RZ, RZ, R229 ;  /* 0x000000ffffdb7224 */ /* 0x000fe200078e00e5 */
[----:B------:R-:W-:Y:S01]  /*5eb0*/  UMOV UR28, UR12 ;  /* 0x0000000c001c7c82 */ /* 0x000fe20008000000 */
[----:B------:R-:W-:Y:S01]  /*5ec0*/  IMAD.MOV.U32 R220, RZ, RZ, R230 ;  /* 0x000000ffffdc7224 */ /* 0x000fe200078e00e6 */
[----:B------:R-:W-:Y:S01]  /*5ed0*/  UMOV UR29, 0x40000040 ;  /* 0x40000040001d7882 */ /* 0x000fe20000000000 */
[----:B------:R-:W-:Y:S01]  /*5ee0*/  IMAD.MOV.U32 R221, RZ, RZ, R231 ;  /* 0x000000ffffdd7224 */ /* 0x000fe200078e00e7 */
[----:B------:R-:W-:Y:S01]  /*5ef0*/  UMOV UR31, 0x40000040 ;  /* 0x40000040001f7882 */ /* 0x000fe20000000000 */
[----:B------:R-:W-:Y:S01]  /*5f00*/  IMAD.MOV.U32 R226, RZ, RZ, R39 ;  /* 0x000000ffffe27224 */ /* 0x000fe200078e0027 */
[----:B------:R-:W-:Y:S01]  /*5f10*/  UIADD3 UR34, UR44, 0x102, URZ ;  /* 0x000001022c227890 */ /* 0x000fe2000fffe03f */
        /* <DEDUP_REMOVED lines=27> */
[----:B------:R-:W-:Y:S01]  /*60d0*/  IMAD.MOV.U32 R225, RZ, RZ, R232 ;  /* 0x000000ffffe17224 */ /* 0x000fe200078e00e8 */
[----:B------:R-:W-:Y:S02]  /*60e0*/  WARPGROUP.DEPBAR.LE gsb0, 0x0 ;  /* 0x00008000000079c5 */ /* 0x000fe40000010000 */
[----:B--2---:R-:W-:-:S06]  /*60f0*/  WARPGROUP.ARRIVE ;  /* 0x00000000000079c5 */ /* 0x004fcc0000000000 */
[----:B------:R-:W-:Y:S03]  /*6100*/  QGMMA.64x32x32.F32.E4M3.E4M3 R120, gdesc[UR28], R120, gsb0 ;  /* 0x006000001c7879f3 */ /* 0x000fe60008000878 */
[----:B------:R-:W-:Y:S02]  /*6110*/  WARPGROUP.DEPBAR.LE gsb0, 0x0 ;  /* 0x00008000000079c5 */ /* 0x000fe40000010000 */
[----:B------:R0:W-:Y:S01]  /*6120*/  STL.64 [R1+0x1c0], R120 ;  /* 0x0001c07801007387 */ /* 0x0001e20000100a00 */
[----:B------:R-:W-:Y:S02]  /*6130*/  IMAD.MOV.U32 R2, RZ, RZ, R134 ;  /* 0x000000ffff027224 */ /* 0x000fe400078e0086 */
[----:B------:R-:W-:Y:S01]  /*6140*/  IMAD.MOV.U32 R0, RZ, RZ, R135 ;  /* 0x000000ffff007224 */ /* 0x000fe200078e0087 */
[----:B------:R1:W-:Y:S01]  /*6150*/  STL.64 [R1+0x1c8], R122 ;  /* 0x0001c87a01007387 */ /* 0x0003e20000100a00 */
[----:B------:R-:W-:-:S02]  /*6160*/  IMAD.MOV.U32 R134, RZ, RZ, R216 ;  /* 0x000000ffff867224 */ /* 0x000fc400078e00d8 */
[----:B------:R-:W-:Y:S01]  /*6170*/  IMAD.MOV.U32 R135, RZ, RZ, R217 ;  /* 0x000000ffff877224 */ /* 0x000fe200078e00d9 */
[----:B------:R2:W-:Y:S01]  /*6180*/  STL [R1+0x1d0], R124 ;  /* 0x0001d07c01007387 */ /* 0x0005e20000100800 */
[----:B------:R-:W-:Y:S02]  /*6190*/  IMAD.MOV.U32 R235, RZ, RZ, R125 ;  /* 0x000000ffffeb7224 */ /* 0x000fe400078e007d */
[----:B------:R-:W-:Y:S01]  /*61a0*/  IMAD.MOV.U32 R234, RZ, RZ, R126 ;  /* 0x000000ffffea7224 */ /* 0x000fe200078e007e */
[----:B------:R-:W3:Y:S01]  /*61b0*/  LDL.LU R216, [R1+0x78] ;  /* 0x0000780001d87983 */ /* 0x000ee20000300800 */
[----:B------:R-:W-:Y:S02]  /*61c0*/  IMAD.MOV.U32 R233, RZ, RZ, R127 ;  /* 0x000000ffffe97224 */ /* 0x000fe400078e007f */
[----:B------:R-:W-:Y:S01]  /*61d0*/  IMAD.MOV.U32 R232, RZ, RZ, R128 ;  /* 0x000000ffffe87224 */ /* 0x000fe200078e0080 */
[----:B------:R-:W4:Y:S01]  /*61e0*/  LDL.LU R217, [R1+0x7c] ;  /* 0x00007c0001d97983 */ /* 0x000f220000300800 */
[----:B------:R-:W-:-:S02]  /*61f0*/  IMAD.MOV.U32 R23, RZ, RZ, R129 ;  /* 0x000000ffff177224 */ /* 0x000fc400078e0081 */
[----:B------:R-:W-:Y:S02]  /*6200*/  IMAD.MOV.U32 R22, RZ, RZ, R130 ;  /* 0x000000ffff167224 */ /* 0x000fe400078e0082 */
[----:B------:R-:W-:Y:S02]  /*6210*/  IMAD.MOV.U32 R21, RZ, RZ, R131 ;  /* 0x000000ffff157224 */ /* 0x000fe400078e0083 */
[----:B------:R-:W-:Y:S02]  /*6220*/  IMAD.MOV.U32 R20, RZ, RZ, R132 ;  /* 0x000000ffff147224 */ /* 0x000fe400078e0084 */
[----:B------:R-:W-:Y:S02]  /*6230*/  IMAD.MOV.U32 R3, RZ, RZ, R133 ;  /* 0x000000ffff037224 */ /* 0x000fe400078e0085 */
[----:B0-----:R-:W-:Y:S02]  /*6240*/  IMAD.MOV.U32 R120, RZ, RZ, R170 ;  /* 0x000000ffff787224 */ /* 0x001fe400078e00aa */
[----:B------:R-:W-:-:S02]  /*6250*/  IMAD.MOV.U32 R121, RZ, RZ, R171 ;  /* 0x000000ffff797224 */ /* 0x000fc400078e00ab */
[----:B-1----:R-:W-:Y:S02]  /*6260*/  IMAD.MOV.U32 R122, RZ, RZ, R172 ;  /* 0x000000ffff7a7224 */ /* 0x002fe400078e00ac */
[----:B------:R-:W-:Y:S02]  /*6270*/  IMAD.MOV.U32 R123, RZ, RZ, R173 ;  /* 0x000000ffff7b7224 */ /* 0x000fe400078e00ad */
[----:B--2---:R-:W-:Y:S02]  /*6280*/  IMAD.MOV.U32 R124, RZ, RZ, R174 ;  /* 0x000000ffff7c7224 */ /* 0x004fe400078e00ae */
        /* <DEDUP_REMOVED lines=9> */
[----:B------:R-:W-:Y:S01]  /*6320*/  UMOV UR32, UR28 ;  /* 0x0000001c00207c82 */ /* 0x000fe20008000000 */
[----:B------:R-:W-:Y:S01]  /*6330*/  UMOV UR33, UR29 ;  /* 0x0000001d00217c82 */ /* 0x000fe20008000000 */
[----:B------:R-:W-:Y:S01]  /*6340*/  UMOV UR35, 0x40000040 ;  /* 0x4000004000237882 */ /* 0x000fe20000000000 */
[----:B------:R-:W-:-:S02]  /*6350*/  IMAD.MOV.U32 R170, RZ, RZ, R218 ;  /* 0x000000ffffaa7224 */ /* 0x000fc400078e00da */
[----:B------:R-:W-:Y:S01]  /*6360*/  WARPGROUP.ARRIVE ;  /* 0x00000000000079c5 */ /* 0x000fe20000000000 */
[----:B------:R-:W-:Y:S02]  /*6370*/  IMAD.MOV.U32 R171, RZ, RZ, R219 ;  /* 0x000000ffffab7224 */ /* 0x000fe400078e00db */
[----:B------:R-:W-:Y:S02]  /*6380*/  IMAD.MOV.U32 R172, RZ, RZ, R220 ;  /* 0x000000ffffac7224 */ /* 0x000fe400078e00dc */
[----:B------:R-:W-:Y:S01]  /*6390*/  IMAD.MOV.U32 R173, RZ, RZ, R221 ;  /* 0x000000ffffad7224 */ /* 0x000fe200078e00dd */
[----:B------:R-:W-:Y:S01]  /*63a0*/  QGMMA.64x32x32.F32.E4M3.E4M3 R120, gdesc[UR32], R120, gsb0 ;  /* 0x00600000207879f3 */ /* 0x000fe20008000878 */
[----:B------:R-:W-:Y:S02]  /*63b0*/  IMAD.MOV.U32 R218, RZ, RZ, R154 ;  /* 0x000000ffffda7224 */ /* 0x000fe400078e009a */
[----:B------:R-:W2:Y:S01]  /*63c0*/  LDL.LU R154, [R1+0xc4c] ;  /* 0x000c4c00019a7983 */ /* 0x000ea20000300800 */
[----:B------:R-:W-:-:S02]  /*63d0*/  IMAD.MOV.U32 R219, RZ, RZ, R155 ;  /* 0x000000ffffdb7224 */ /* 0x000fc400078e009b */
[----:B------:R-:W-:Y:S01]  /*63e0*/  IMAD.MOV.U32 R220, RZ, RZ, R156 ;  /* 0x000000ffffdc7224 */ /* 0x000fe200078e009c */
[----:B------:R-:W2:Y:S01]  /*63f0*/  LDL.LU R155, [R1+0xc48] ;  /* 0x000c4800019b7983 */ /* 0x000ea20000300800 */
[----:B------:R-:W-:Y:S02]  /*6400*/  IMAD.MOV.U32 R174, RZ, RZ, R222 ;  /* 0x000000ffffae7224 */ /* 0x000fe400078e00de */
[----:B------:R-:W-:Y:S01]  /*6410*/  IMAD.MOV.U32 R221, RZ, RZ, R157 ;  /* 0x000000ffffdd7224 */ /* 0x000fe200078e009d */
[----:B------:R-:W2:Y:S01]  /*6420*/  LDL.LU R156, [R1+0xc44] ;  /* 0x000c4400019c7983 */ /* 0x000ea20000300800 */
[----:B------:R-:W-:Y:S02]  /*6430*/  IMAD.MOV.U32 R175, RZ, RZ, R223 ;  /* 0x000000ffffaf7224 */ /* 0x000fe400078e00df */
[----:B------:R-:W-:Y:S01]  /*6440*/  IMAD.MOV.U32 R222, RZ, RZ, R158 ;  /* 0x000000ffffde7224 */ /* 0x000fe200078e009e */
        /* <DEDUP_REMOVED lines=25> */
[----:B------:R-:W-:-:S03]  /*65e0*/  IMAD.MOV.U32 R231, RZ, RZ, R167 ;  /* 0x000000ffffe77224 */ /* 0x000fc600078e00a7 */
[----:B------:R-:W2:Y:S04]  /*65f0*/  LDL.LU R166, [R1+0xc1c] ;  /* 0x000c1c0001a67983 */ /* 0x000ea80000300800 */
[----:B------:R-:W2:Y:S01]  /*6600*/  LDL.LU R167, [R1+0xc18] ;  /* 0x000c180001a77983 */ /* 0x000ea20000300800 */
[----:B------:R-:W-:-:S03]  /*6610*/  WARPGROUP.DEPBAR.LE gsb0, 0x0 ;  /* 0x00008000000079c5 */ /* 0x000fc60000010000 */
[----:B------:R0:W-:Y:S04]  /*6620*/  STL.64 [R1+0x100], R120 ;  /* 0x0001007801007387 */ /* 0x0001e80000100a00 */
[----:B------:R1:W-:Y:S04]  /*6630*/  STL.64 [R1+0x108], R122 ;  /* 0x0001087a01007387 */ /* 0x0003e80000100a00 */
[----:B------:R1:W-:Y:S04]  /*6640*/  STL.64 [R1+0x110], R124 ;  /* 0x0001107c01007387 */ /* 0x0003e80000100a00 */
[----:B------:R1:W-:Y:S04]  /*6650*/  STL.64 [R1+0x118], R126 ;  /* 0x0001187e01007387 */ /* 0x0003e80000100a00 */
[----:B------:R1:W-:Y:S04]  /*6660*/  STL.64 [R1+0x120], R128 ;  /* 0x0001208001007387 */ /* 0x0003e80000100a00 */
[----:B------:R1:W-:Y:S01]  /*6670*/  STL.64 [R1+0x128], R130 ;  /* 0x0001288201007387 */ /* 0x0003e20000100a00 */
[----:B0-----:R-:W-:-:S03]  /*6680*/  IMAD.MOV.U32 R121, RZ, RZ, R171 ;  /* 0x000000ffff797224 */ /* 0x001fc600078e00ab */
[----:B------:R0:W-:Y:S01]  /*6690*/  STL.64 [R1+0x130], R132 ;  /* 0x0001308401007387 */ /* 0x0001e20000100a00 */
[----:B-1----:R-:W-:-:S03]  /*66a0*/  IMAD.MOV.U32 R122, RZ, RZ, R172 ;  /* 0x000000ffff7a7224 */ /* 0x002fc600078e00ac */
[----:B------:R3:W-:Y:S01]  /*66b0*/  STL.64 [R1+0x138], R134 ;  /* 0x0001388601007387 */ /* 0x0007e20000100a00 */
        /* <DEDUP_REMOVED lines=28> */
[----:B0-----:R-:W-:Y:S02]  /*6880*/  IMAD.MOV.U32 R132, RZ, RZ, R182 ;  /* 0x000000ffff847224 */ /* 0x001fe400078e00b6 */
        /* <DEDUP_REMOVED lines=11> */
[----:B---3--:R-:W-:Y:S02]  /*6940*/  IMAD.MOV.U32 R134, RZ, RZ, R216 ;  /* 0x000000ffff867224 */ /* 0x008fe400078e00d8 */
[----:B------:R-:W-:-:S02]  /*6950*/  IMAD.MOV.U32 R216, RZ, RZ, R200 ;  /* 0x000000ffffd87224 */ /* 0x000fc400078e00c8 */
[----:B----4-:R-:W-:Y:S01]  /*6960*/  IMAD.MOV.U32 R135, RZ, RZ, R217 ;  /* 0x000000ffff877224 */ /* 0x010fe200078e00d9 */
[----:B------:R-:W3:Y:S01]  /*6970*/  LDL.LU R200, [R1+0xc14] ;  /* 0x000c140001c87983 */ /* 0x000ee20000300800 */
[----:B------:R-:W-:-:S03]  /*6980*/  IMAD.MOV.U32 R217, RZ, RZ, R201 ;  /* 0x000000ffffd97224 */ /* 0x000fc600078e00c9 */
[----:B------:R-:W3:Y:S04]  /*6990*/  LDL.LU R201, [R1+0xc10] ;  /* 0x000c100001c97983 */ /* 0x000ee80000300800 */
        /* <DEDUP_REMOVED lines=13> */
[----:B------:R-:W3:Y:S01]  /*6a70*/  LDL.LU R215, [R1+0xbd8] ;  /* 0x000bd80001d77983 */ /* 0x000ee20000300800 */
[----:B------:R-:W-:Y:S01]  /*6a80*/  UIADD3 UR38, UR44, 0x202, URZ ;  /* 0x000002022c267890 */ /* 0x000fe2000fffe03f */
[----:B------:R-:W-:Y:S01]  /*6a90*/  WARPGROUP.ARRIVE ;  /* 0x00000000000079c5 */ /* 0x000fe20000000000 */
[----:B------:R-:W-:Y:S01]  /*6aa0*/  UMOV UR36, UR28 ;  /* 0x0000001c00247c82 */ /* 0x000fe20008000000 */
[----:B------:R-:W-:Y:S01]  /*6ab0*/  UMOV UR37, UR29 ;  /* 0x0000001d00257c82 */ /* 0x000fe20008000000 */
[----:B------:R-:W-:-:S05]  /*6ac0*/  UMOV UR39, 0x40000040 ;  /* 0x4000004000277882 */ /* 0x000fca0000000000 */
[----:B------:R-:W-:Y:S01]  /*6ad0*/  QGMMA.64x32x32.F32.E4M3.E4M3 R120, gdesc[UR36], R120, gsb0 ;  /* 0x00600000247879f3 */ /* 0x000fe20008000878 */
        /* <DEDUP_REMOVED lines=16> */
[----:B------:R-:W-:Y:S01]  /*6be0*/  IMAD.MOV.U32 R168, RZ, RZ, R44 ;  /* 0x000000ffffa87224 */ /* 0x000fe200078e002c */
[----:B------:R-:W-:Y:S02]  /*6bf0*/  WARPGROUP.DEPBAR.LE gsb0, 0x0 ;  /* 0x00008000000079c5 */ /* 0x000fe40000010000 */
[----:B------:R-:W-:Y:S04]  /*6c00*/  STL.64 [R1+0x40], R120 ;  /* 0x0000407801007387 */ /* 0x000fe80000100a00 */
[----:B------:R-:W-:Y:S04]  /*6c10*/  STL.64 [R1+0x48], R122 ;  /* 0x0000487a01007387 */ /* 0x000fe80000100a00 */
[----:B------:R-:W-:Y:S04]  /*6c20*/  STL.64 [R1+0x50], R124 ;  /* 0x0000507c01007387 */ /* 0x000fe80000100a00 */
[----:B------:R-:W-:Y:S04]  /*6c30*/  STL.64 [R1+0x58], R126 ;  /* 0x0000587e01007387 */ /* 0x000fe80000100a00 */
[----:B------:R-:W-:Y:S04]  /*6c40*/  STL.64 [R1+0x60], R128 ;  /* 0x0000608001007387 */ /* 0x000fe80000100a00 */
[----:B------:R-:W-:Y:S04]  /*6c50*/  STL.64 [R1+0x68], R130 ;  /* 0x0000688201007387 */ /* 0x000fe80000100a00 */
[----:B------:R-:W-:Y:S04]  /*6c60*/  STL.64 [R1+0x70], R132 ;  /* 0x0000708401007387 */ /* 0x000fe80000100a00 */
[----:B------:R0:W-:Y:S04]  /*6c70*/  STL.64 [R1+0x78], R134 ;  /* 0x0000788601007387 */ /* 0x0001e80000100a00 */
[----:B------:R-:W-:Y:S01]  /*6c80*/  STL [R1+0x2d4], RZ ;  /* 0x0002d4ff01007387 */ /* 0x000fe20000100800 */
[----:B0-----:R-:W-:-:S03]  /*6c90*/  IMAD.MOV.U32 R134, RZ, RZ, R88 ;  /* 0x000000ffff867224 */ /* 0x001fc600078e0058 */
[----:B------:R-:W4:Y:S01]  /*6ca0*/  LDL.LU R88, [R1+0xbd4] ;  /* 0x000bd40001587983 */ /* 0x000f220000300800 */
[----:B------:R-:W-:-:S03]  /*6cb0*/  IMAD.MOV.U32 R135, RZ, RZ, R89 ;  /* 0x000000ffff877224 */ /* 0x000fc600078e0059 */
[----:B------:R-:W4:Y:S04]  /*6cc0*/  LDL.LU R89, [R1+0xbd0] ;  /* 0x000bd00001597983 */ /* 0x000f280000300800 */
        /* <DEDUP_REMOVED lines=12> */
[----:B------:R-:W4:Y:S01]  /*6d90*/  LDL.LU R40, [R1+0xb9c] ;  /* 0x000b9c0001287983 */ /* 0x000f220000300800 */
[----:B------:R-:W-:-:S03]  /*6da0*/  IMAD.MOV.U32 R120, RZ, RZ, R170 ;  /* 0x000000ffff787224 */ /* 0x000fc600078e00aa */
[----:B------:R-:W4:Y:S01]  /*6db0*/  LDL.LU R41, [R1+0xb98] ;  /* 0x000b980001297983 */ /* 0x000f220000300800 */
[----:B------:R-:W-:-:S03]  /*6dc0*/  IMAD.MOV.U32 R169, RZ, RZ, R45 ;  /* 0x000000ffffa97224 */ /* 0x000fc600078e002d */
[----:B------:R-:W4:Y:S01]  /*6dd0*/  LDL.LU R42, [R1+0xb94] ;  /* 0x000b9400012a7983 */ /* 0x000f220000300800 */
[----:B------:R-:W-:-:S03]  /*6de0*/  IMAD.MOV.U32 R121, RZ, RZ, R171 ;  /* 0x000000ffff797224 */ /* 0x000fc600078e00ab */
[----:B------:R-:W4:Y:S01]  /*6df0*/  LDL.LU R43, [R1+0xb90] ;  /* 0x000b9000012b7983 */ /* 0x000f220000300800 */
[----:B------:R-:W-:-:S03]  /*6e00*/  IMAD.MOV.U32 R170, RZ, RZ, R46 ;  /* 0x000000ffffaa7224 */ /* 0x000fc600078e002e */
[----:B------:R-:W4:Y:S01]  /*6e10*/  LDL.LU R44, [R1+0xb8c] ;  /* 0x000b8c00012c7983 */ /* 0x000f220000300800 */
[----:B------:R-:W-:Y:S02]  /*6e20*/  IMAD.MOV.U32 R122, RZ, RZ, R172 ;  /* 0x000000ffff7a7224 */ /* 0x000fe400078e00ac */
[----:B------:R-:W-:Y:S01]  /*6e30*/  IMAD.MOV.U32 R171, RZ, RZ, R47 ;  /* 0x000000ffffab7224 */ /* 0x000fe200078e002f */
[----:B------:R-:W4:Y:S01]  /*6e40*/  LDL.LU R45, [R1+0xb88] ;  /* 0x000b8800012d7983 */ /* 0x000f220000300800 */
[----:B------:R-:W-:Y:S02]  /*6e50*/  IMAD.MOV.U32 R123, RZ, RZ, R173 ;  /* 0x000000ffff7b7224 */ /* 0x000fe400078e00ad */
[----:B------:R-:W-:Y:S01]  /*6e60*/  IMAD.MOV.U32 R172, RZ, RZ, R48 ;  /* 0x000000ffffac7224 */ /* 0x000fe200078e0030 */
[----:B------:R-:W4:Y:S01]  /*6e70*/  LDL.LU R46, [R1+0xb84] ;  /* 0x000b8400012e7983 */ /* 0x000f220000300800 */
[----:B------:R-:W-:Y:S02]  /*6e80*/  IMAD.MOV.U32 R124, RZ, RZ, R174 ;  /* 0x000000ffff7c7224 */ /* 0x000fe400078e00ae */
[----:B------:R-:W-:Y:S01]  /*6e90*/  IMAD.MOV.U32 R173, RZ, RZ, R49 ;  /* 0x000000ffffad7224 */ /* 0x000fe200078e0031 */
[----:B------:R-:W4:Y:S01]  /*6ea0*/  LDL.LU R47, [R1+0xb80] ;  /* 0x000b8000012f7983 */ /* 0x000f220000300800 */
[----:B------:R-:W-:-:S02]  /*6eb0*/  IMAD.MOV.U32 R125, RZ, RZ, R175 ;  /* 0x000000ffff7d7224 */ /* 0x000fc400078e00af */
        /* <DEDUP_REMOVED lines=14> */
[----:B------:R-:W-:-:S03]  /*6fa0*/  IMAD.MOV.U32 R179, RZ, RZ, R55 ;  /* 0x000000ffffb37224 */ /* 0x000fc600078e0037 */
[----:B------:R-:W4:Y:S04]  /*6fb0*/  LDL.LU R53, [R1+0xb68] ;  /* 0x000b680001357983 */ /* 0x000f280000300800 */
[----:B------:R-:W4:Y:S04]  /*6fc0*/  LDL.LU R54, [R1+0xb64] ;  /* 0x000b640001367983 */ /* 0x000f280000300800 */
[----:B------:R-:W4:Y:S01]  /*6fd0*/  LDL.LU R55, [R1+0xb60] ;  /* 0x000b600001377983 */ /* 0x000f220000300800 */
[----:B------:R-:W-:Y:S01]  /*6fe0*/  UIADD3 UR14, UR44, 0x302, URZ ;  /* 0x000003022c0e7890 */ /* 0x000fe2000fffe03f */
[----:B------:R-:W-:Y:S01]  /*6ff0*/  UMOV UR12, UR28 ;  /* 0x0000001c000c7c82 */ /* 0x000fe20008000000 */
[----:B------:R-:W-:Y:S01]  /*7000*/  UMOV UR13, UR29 ;  /* 0x0000001d000d7c82 */ /* 0x000fe20008000000 */
[----:B------:R-:W-:Y:S01]  /*7010*/  UMOV UR15, 0x40000040 ;  /* 0x40000040000f7882 */ /* 0x000fe20000000000 */
[----:B------:R-:W-:-:S02]  /*7020*/  IMAD.MOV.U32 R130, RZ, RZ, R180 ;  /* 0x000000ffff827224 */ /* 0x000fc400078e00b4 */
[----:B------:R-:W-:Y:S02]  /*7030*/  IMAD.MOV.U32 R131, RZ, RZ, R181 ;  /* 0x000000ffff837224 */ /* 0x000fe400078e00b5 */
[----:B------:R-:W-:Y:S02]  /*7040*/  IMAD.MOV.U32 R180, RZ, RZ, R102 ;  /* 0x000000ffffb47224 */ /* 0x000fe400078e0066 */
[----:B------:R-:W4:Y:S01]  /*7050*/  LDL.LU R102, [R1+0xb5c] ;  /* 0x000b5c0001667983 */ /* 0x000f220000300800 */
[----:B------:R-:W-:-:S03]  /*7060*/  IMAD.MOV.U32 R181, RZ, RZ, R103 ;  /* 0x000000ffffb57224 */ /* 0x000fc600078e0067 */
[----:B------:R-:W4:Y:S01]  /*7070*/  LDL.LU R103, [R1+0xb58] ;  /* 0x000b580001677983 */ /* 0x000f220000300800 */
[----:B---3--:R-:W-:-:S06]  /*7080*/  WARPGROUP.ARRIVE ;  /* 0x00000000000079c5 */ /* 0x008fcc0000000000 */
[----:B------:R-:W-:Y:S01]  /*7090*/  QGMMA.64x32x32.F32.E4M3.E4M3 R200, gdesc[UR12], R200, gsb0 ;  /* 0x006000000cc879f3 */ /* 0x000fe200080008c8 */
[----:B------:R-:W-:Y:S01]  /*70a0*/  UIADD3 UR26, UR44, 0x402, URZ ;  /* 0x000004022c1a7890 */ /* 0x000fe2000fffe03f */
[----:B------:R-:W-:Y:S01]  /*70b0*/  UMOV UR24, UR28 ;  /* 0x0000001c00187c82 */ /* 0x000fe20008000000 */
[----:B------:R-:W-:Y:S01]  /*70c0*/  UMOV UR25, UR29 ;  /* 0x0000001d00197c82 */ /* 0x000fe20008000000 */
[----:B------:R-:W-:Y:S01]  /*70d0*/  UMOV UR27, 0x40000040 ;  /* 0x40000040001b7882 */ /* 0x000fe20000000000 */
[----:B------:R-:W-:Y:S02]  /*70e0*/  IMAD.MOV.U32 R132, RZ, RZ, R182 ;  /* 0x000000ffff847224 */ /* 0x000fe400078e00b6 */
[----:B------:R-:W-:Y:S02]  /*70f0*/  IMAD.MOV.U32 R133, RZ, RZ, R183 ;  /* 0x000000ffff857224 */ /* 0x000fe400078e00b7 */
[----:B------:R-:W-:Y:S02]  /*7100*/  IMAD.MOV.U32 R182, RZ, RZ, R150 ;  /* 0x000000ffffb67224 */ /* 0x000fe400078e0096 */
[----:B------:R-:W3:Y:S01]  /*7110*/  LDL.LU R150, [R1+0xb54] ;  /* 0x000b540001967983 */ /* 0x000ee20000300800 */
[----:B------:R-:W-:-:S03]  /*7120*/  IMAD.MOV.U32 R183, RZ, RZ, R151 ;  /* 0x000000ffffb77224 */ /* 0x000fc600078e0097 */
[----:B------:R-:W3:Y:S01]  /*7130*/  LDL.LU R151, [R1+0xb50] ;  /* 0x000b500001977983 */ /* 0x000ee20000300800 */
[----:B------:R-:W-:Y:S02]  /*7140*/  WARPGROUP.DEPBAR.LE gsb0, 0x0 ;  /* 0x00008000000079c5 */ /* 0x000fe40000010000 */
[----:B--2---:R-:W-:-:S06]  /*7150*/  WARPGROUP.ARRIVE ;  /* 0x00000000000079c5 */ /* 0x004fcc0000000000 */
[----:B------:R-:W-:Y:S01]  /*7160*/  QGMMA.64x32x32.F32.E4M3.E4M3 R152, gdesc[UR24], R152, gsb0 ;  /* 0x00600000189879f3 */ /* 0x000fe20008000898 */
[----:B------:R-:W-:Y:S01]  /*7170*/  UIADD3 UR22, UR44, 0x502, URZ ;  /* 0x000005022c167890 */ /* 0x000fe2000fffe03f */
[----:B------:R-:W-:Y:S01]  /*7180*/  UMOV UR20, UR28 ;  /* 0x0000001c00147c82 */ /* 0x000fe20008000000 */
[----:B------:R-:W-:Y:S01]  /*7190*/  UMOV UR21, UR29 ;  /* 0x0000001d00157c82 */ /* 0x000fe20008000000 */
[----:B------:R-:W-:Y:S01]  /*71a0*/  UMOV UR23, 0x40000040 ;  /* 0x4000004000177882 */ /* 0x000fe20000000000 */
[----:B------:R-:W-:Y:S02]  /*71b0*/  WARPGROUP.DEPBAR.LE gsb0, 0x0 ;  /* 0x00008000000079c5 */ /* 0x000fe40000010000 */
[----:B------:R-:W-:-:S06]  /*71c0*/  WARPGROUP.ARRIVE ;  /* 0x00000000000079c5 */ /* 0x000fcc0000000000 */
        /* <DEDUP_REMOVED lines=9> */
[----:B------:R-:W-:-:S06]  /*7260*/  UMOV UR17, 0x40000040 ;  /* 0x4000004000117882 */ /* 0x000fcc0000000000 */
[----:B------:R-:W-:Y:S01]  /*7270*/  UMOV UR16, UR12 ;  /* 0x0000000c00107c82 */ /* 0x000fe20008000000 */
[----:B------:R-:W-:Y:S02]  /*7280*/  WARPGROUP.DEPBAR.LE gsb0, 0x0 ;  /* 0x00008000000079c5 */ /* 0x000fe40000010000 */
[----:B----4-:R-:W-:-:S06]  /*7290*/  WARPGROUP.ARRIVE ;  /* 0x00000000000079c5 */ /* 0x010fcc0000000000 */
[----:B------:R-:W-:Y:S01]  /*72a0*/  QGMMA.64x32x32.F32.E4M3.E4M3 R40, gdesc[UR16], R40, gsb0 ;  /* 0x00600000102879f3 */ /* 0x000fe20008000828 */
[----:B------:R-:W-:Y:S01]  /*72b0*/  UMOV UR20, UR16 ;  /* 0x0000001000147c82 */ /* 0x000fe20008000000 */
[----:B------:R-:W-:Y:S01]  /*72c0*/  UMOV UR21, UR17 ;  /* 0x0000001100157c82 */ /* 0x000fe20008000000 */
[----:B------:R-:W-:Y:S02]  /*72d0*/  WARPGROUP.DEPBAR.LE gsb0, 0x0 ;  /* 0x00008000000079c5 */ /* 0x000fe40000010000 */
[----:B------:R-:W-:-:S06]  /*72e0*/  WARPGROUP.ARRIVE ;  /* 0x00000000000079c5 */ /* 0x000fcc0000000000 */
[----:B------:R-:W-:Y:S01]  /*72f0*/  QGMMA.64x32x32.F32.E4M3.E4M3 R88, gdesc[UR20], R88, gsb0 ;  /* 0x00600000145879f3 */ /* 0x000fe20008000858 */
[----:B------:R-:W-:Y:S01]  /*7300*/  UMOV UR24, UR16 ;  /* 0x0000001000187c82 */ /* 0x000fe20008000000 */
[----:B------:R-:W-:Y:S01]  /*7310*/  UMOV UR25, UR17 ;  /* 0x0000001100197c82 */ /* 0x000fe20008000000 */
[----:B------:R-:W-:Y:S02]  /*7320*/  WARPGROUP.DEPBAR.LE gsb0, 0x0 ;  /* 0x00008000000079c5 */ /* 0x000fe40000010000 */
[----:B---3--:R-:W-:-:S06]  /*7330*/  WARPGROUP.ARRIVE ;  /* 0x00000000000079c5 */ /* 0x008fcc0000000000 */
        /* <DEDUP_REMOVED lines=21> */
[----:B------:R-:W-:Y:S01]  /*7490*/  UIADD3 UR12, UR43, 0x802, URZ ;  /* 0x000008022b0c7890 */ /* 0x000fe2000fffe03f */
[----:B------:R-:W-:-:S06]  /*74a0*/  UMOV UR29, 0x40000040 ;  /* 0x40000040001d7882 */ /* 0x000fcc0000000000 */
[----:B------:R-:W-:Y:S01]  /*74b0*/  UMOV UR28, UR12 ;  /* 0x0000000c001c7c82 */ /* 0x000fe20008000000 */
[----:B------:R-:W-:Y:S02]  /*74c0*/  WARPGROUP.DEPBAR.LE gsb0, 0x0 ;  /* 0x00008000000079c5 */ /* 0x000fe40000010000 */
[----:B------:R-:W-:-:S06]  /*74d0*/  WARPGROUP.ARRIVE ;  /* 0x00000000000079c5 */ /* 0x000fcc0000000000 */
[----:B------:R-:W-:Y:S01]  /*74e0*/  QGMMA.64x32x32.F32.E4M3.E4M3 R168, gdesc[UR28], R168, gsb0 ;  /* 0x006000001ca879f3 */ /* 0x000fe200080008a8 */
[----:B------:R-:W-:Y:S01]  /*74f0*/  UMOV UR32, UR28 ;  /* 0x0000001c00207c82 */ /* 0x000fe20008000000 */
[----:B------:R-:W-:Y:S01]  /*7500*/  UMOV UR33, UR29 ;  /* 0x0000001d00217c82 */ /* 0x000fe20008000000 */
[----:B------:R-:W-:Y:S04]  /*7510*/  STL [R1+0x2d0], RZ ;  /* 0x0002d0ff01007387 */ /* 0x000fe80000100800 */
[----:B------:R-:W-:Y:S04]  /*7520*/  STL [R1+0x2cc], RZ ;  /* 0x0002ccff01007387 */ /* 0x000fe80000100800 */
[----:B------:R-:W-:Y:S04]  /*7530*/  STL [R1+0x2c8], RZ ;  /* 0x0002c8ff01007387 */ /* 0x000fe80000100800 */
[----:B------:R-:W-:Y:S04]  /*7540*/  STL [R1+0x2c4], RZ ;  /* 0x0002c4ff01007387 */ /* 0x000fe80000100800 */
[----:B------:R-:W-:Y:S04]  /*7550*/  STL.64 [R1+0xc0], R72 ;  /* 0x0000c04801007387 */ /* 0x000fe80000100a00 */
[----:B------:R-:W-:Y:S04]  /*7560*/  STL.64 [R1+0xc8], R74 ;  /* 0x0000c84a01007387 */ /* 0x000fe80000100a00 */
[----:B------:R-:W-:Y:S04]  /*7570*/  STL.64 [R1+0xd0], R76 ;  /* 0x0000d04c01007387 */ /* 0x000fe80000100a00 */
[----:B------:R-:W-:Y:S04]  /*7580*/  STL.64 [R1+0xd8], R78 ;  /* 0x0000d84e01007387 */ /* 0x000fe80000100a00 */
[----:B------:R-:W-:Y:S04]  /*7590*/  STL.64 [R1+0xe0], R80 ;  /* 0x0000e05001007387 */ /* 0x000fe80000100a00 */
[----:B------:R-:W-:Y:S01]  /*75a0*/  STL.64 [R1+0xe8], R82 ;  /* 0x0000e85201007387 */ /* 0x000fe20000100a00 */
[----:B------:R-:W-:-:S02]  /*75b0*/  WARPGROUP.DEPBAR.LE gsb0, 0x0 ;  /* 0x00008000000079c5 */ /* 0x000fc40000010000 */
[----:B------:R-:W-:-:S06]  /*75c0*/  WARPGROUP.ARRIVE ;  /* 0x00000000000079c5 */ /* 0x000fcc0000000000 */
[----:B------:R-:W-:Y:S01]  /*75d0*/  QGMMA.64x32x32.F32.E4M3.E4M3 R216, gdesc[UR32], R216, gsb0 ;  /* 0x0060000020d879f3 */ /* 0x000fe200080008d8 */
[----:B------:R-:W-:Y:S04]  /*75e0*/  STL.64 [R1+0xf0], R84 ;  /* 0x0000f05401007387 */ /* 0x000fe80000100a00 */
[----:B------:R0:W-:Y:S04]  /*75f0*/  STL.64 [R1+0xf8], R86 ;  /* 0x0000f85601007387 */ /* 0x0001e80000100a00 */
[----:B0-----:R-:W2:Y:S04]  /*7600*/  LDL.LU.64 R86, [R1+0xb48] ;  /* 0x000b480001567983 */ /* 0x001ea80000300a00 */
[----:B------:R-:W2:Y:S04]  /*7610*/  LDL.LU.64 R84, [R1+0xb40] ;  /* 0x000b400001547983 */ /* 0x000ea80000300a00 */
[----:B------:R-:W2:Y:S04]  /*7620*/  LDL.LU.64 R82, [R1+0xb38] ;  /* 0x000b380001527983 */ /* 0x000ea80000300a00 */
[----:B------:R-:W2:Y:S04]  /*7630*/  LDL.LU.64 R80, [R1+0xb30] ;  /* 0x000b300001507983 */ /* 0x000ea80000300a00 */
[----:B------:R-:W2:Y:S04]  /*7640*/  LDL.LU.64 R78, [R1+0xb28] ;  /* 0x000b2800014e7983 */ /* 0x000ea80000300a00 */
[----:B------:R-:W2:Y:S04]  /*7650*/  LDL.LU.64 R76, [R1+0xb20] ;  /* 0x000b2000014c7983 */ /* 0x000ea80000300a00 */
[----:B------:R-:W2:Y:S04]  /*7660*/  LDL.LU.64 R74, [R1+0xb18] ;  /* 0x000b1800014a7983 */ /* 0x000ea80000300a00 */
[----:B------:R-:W2:Y:S04]  /*7670*/  LDL.LU.64 R72, [R1+0xb10] ;  /* 0x000b100001487983 */ /* 0x000ea80000300a00 */
[----:B------:R-:W-:Y:S04]  /*7680*/  STL [R1+0x2c0], RZ ;  /* 0x0002c0ff01007387 */ /* 0x000fe80000100800 */
        /* <DEDUP_REMOVED lines=8> */
[----:B0-----:R-:W3:Y:S04]  /*7710*/  LDL.LU.64 R134, [R1+0xb08] ;  /* 0x000b080001867983 */ /* 0x001ee80000300a00 */
[----:B------:R-:W3:Y:S04]  /*7720*/  LDL.LU.64 R132, [R1+0xb00] ;  /* 0x000b000001847983 */ /* 0x000ee80000300a00 */
[----:B------:R-:W3:Y:S04]  /*7730*/  LDL.LU.64 R130, [R1+0xaf8] ;  /* 0x000af80001827983 */ /* 0x000ee80000300a00 */
[----:B------:R-:W3:Y:S04]  /*7740*/  LDL.LU.64 R128, [R1+0xaf0] ;  /* 0x000af00001807983 */ /* 0x000ee80000300a00 */
[----:B------:R-:W3:Y:S04]  /*7750*/  LDL.LU.64 R126, [R1+0xae8] ;  /* 0x000ae800017e7983 */ /* 0x000ee80000300a00 */
[----:B------:R-:W3:Y:S04]  /*7760*/  LDL.LU.64 R124, [R1+0xae0] ;  /* 0x000ae000017c7983 */ /* 0x000ee80000300a00 */
[----:B------:R-:W3:Y:S04]  /*7770*/  LDL.LU.64 R122, [R1+0xad8] ;  /* 0x000ad800017a7983 */ /* 0x000ee80000300a00 */
[----:B------:R-:W3:Y:S04]  /*7780*/  LDL.LU.64 R120, [R1+0xad0] ;  /* 0x000ad00001787983 */ /* 0x000ee80000300a00 */
        /* <DEDUP_REMOVED lines=8> */
[----:B------:R0:W-:Y:S01]  /*7810*/  STL.64 [R1+0x178], R182 ;  /* 0x000178b601007387 */ /* 0x0001e20000100a00 */
[----:B------:R-:W-:-:S03]  /*7820*/  WARPGROUP.DEPBAR.LE gsb0, 0x0 ;  /* 0x00008000000079c5 */ /* 0x000fc60000010000 */
[----:B0-----:R-:W4:Y:S04]  /*7830*/  LDL.LU.64 R182, [R1+0xac8] ;  /* 0x000ac80001b67983 */ /* 0x001f280000300a00 */
[----:B------:R-:W4:Y:S04]  /*7840*/  LDL.LU.64 R180, [R1+0xac0] ;  /* 0x000ac00001b47983 */ /* 0x000f280000300a00 */
[----:B------:R-:W4:Y:S04]  /*7850*/  LDL.LU.64 R178, [R1+0xab8] ;  /* 0x000ab80001b27983 */ /* 0x000f280000300a00 */
[----:B------:R-:W4:Y:S04]  /*7860*/  LDL.LU.64 R176, [R1+0xab0] ;  /* 0x000ab00001b07983 */ /* 0x000f280000300a00 */
[----:B------:R-:W4:Y:S04]  /*7870*/  LDL.LU.64 R174, [R1+0xaa8] ;  /* 0x000aa80001ae7983 */ /* 0x000f280000300a00 */
[----:B------:R-:W4:Y:S04]  /*7880*/  LDL.LU.64 R172, [R1+0xaa0] ;  /* 0x000aa00001ac7983 */ /* 0x000f280000300a00 */
[----:B------:R-:W4:Y:S04]  /*7890*/  LDL.LU.64 R170, [R1+0xa98] ;  /* 0x000a980001aa7983 */ /* 0x000f280000300a00 */
[----:B------:R-:W4:Y:S04]  /*78a0*/  LDL.LU.64 R168, [R1+0xa90] ;  /* 0x000a900001a87983 */ /* 0x000f280000300a00 */
        /* <DEDUP_REMOVED lines=25> */
[----:B------:R-:W-:Y:S01]  /*7a40*/  STL [R1+0x2b4], RZ ;  /* 0x0002b4ff01007387 */ /* 0x000fe20000100800 */
[----:B--2---:R-:W-:-:S06]  /*7a50*/  WARPGROUP.ARRIVE ;  /* 0x00000000000079c5 */ /* 0x004fcc0000000000 */
[----:B------:R-:W-:Y:S03]  /*7a60*/  QGMMA.64x32x32.F32.E4M3.E4M3 R216, gdesc[UR36], R216, gsb0 ;  /* 0x0060000024d879f3 */ /* 0x000fe600080008d8 */
[----:B------:R-:W-:Y:S02]  /*7a70*/  WARPGROUP.DEPBAR.LE gsb0, 0x0 ;  /* 0x00008000000079c5 */ /* 0x000fe40000010000 */
[----:B----4-:R-:W-:-:S06]  /*7a80*/  WARPGROUP.ARRIVE ;  /* 0x00000000000079c5 */ /* 0x010fcc0000000000 */
[----:B------:R-:W-:Y:S03]  /*7a90*/  QGMMA.64x32x32.F32.E4M3.E4M3 R168, gdesc[UR12], R168, gsb0 ;  /* 0x006000000ca879f3 */ /* 0x000fe600080008a8 */
[----:B------:R-:W-:Y:S02]  /*7aa0*/  WARPGROUP.DEPBAR.LE gsb0, 0x0 ;  /* 0x00008000000079c5 */ /* 0x000fe40000010000 */
[----:B---3--:R-:W-:-:S06]  /*7ab0*/  WARPGROUP.ARRIVE ;  /* 0x00000000000079c5 */ /* 0x008fcc0000000000 */
[----:B------:R-:W-:Y:S01]  /*7ac0*/  QGMMA.64x32x32.F32.E4M3.E4M3 R120, gdesc[UR24], R120, gsb0 ;  /* 0x00600000187879f3 */ /* 0x000fe20008000878 */
        /* <DEDUP_REMOVED lines=36> */
[----:B------:R-:W-:-:S03]  /*7d10*/  WARPGROUP.DEPBAR.LE gsb0, 0x0 ;  /* 0x00008000000079c5 */ /* 0x000fc60000010000 */
[----:B------:R-:W-:Y:S04]  /*7d20*/  STL [R1+0x96c], R133 ;  /* 0x00096c8501007387 */ /* 0x000fe80000100800 */
[----:B------:R-:W-:Y:S04]  /*7d30*/  STL [R1+0x968], R134 ;  /* 0x0009688601007387 */ /* 0x000fe80000100800 */
[----:B------:R-:W-:Y:S04]  /*7d40*/  STL [R1+0x964], R135 ;  /* 0x0009648701007387 */ /* 0x000fe80000100800 */
[----:B------:R0:W-:Y:S04]  /*7d50*/  STL [R1+0x95c], R72 ;  /* 0x00095c4801007387 */ /* 0x0001e80000100800 */
[----:B------:R1:W-:Y:S04]  /*7d60*/  STL [R1+0x958], R73 ;  /* 0x0009584901007387 */ /* 0x0003e80000100800 */
[----:B------:R3:W-:Y:S04]  /*7d70*/  STL [R1+0x954], R74 ;  /* 0x0009544a01007387 */ /* 0x0007e80000100800 */
[----:B------:R4:W-:Y:S04]  /*7d80*/  STL [R1+0x950], R75 ;  /* 0x0009504b01007387 */ /* 0x0009e80000100800 */
[----:B------:R4:W-:Y:S04]  /*7d90*/  STL [R1+0x94c], R76 ;  /* 0x00094c4c01007387 */ /* 0x0009e80000100800 */
[----:B------:R-:W-:Y:S04]  /*7da0*/  STL [R1+0x948], R77 ;  /* 0x0009484d01007387 */ /* 0x000fe80000100800 */
[----:B------:R-:W-:Y:S04]  /*7db0*/  STL [R1+0x944], R78 ;  /* 0x0009444e01007387 */ /* 0x000fe80000100800 */
        /* <DEDUP_REMOVED lines=9> */
[----:B0-----:R-:W2:Y:S04]  /*7e50*/  LDL.LU R72, [R1+0x1c0] ;  /* 0x0001c00001487983 */ /* 0x001ea80000300800 */
[----:B-1----:R-:W2:Y:S04]  /*7e60*/  LDL.LU R73, [R1+0x1c4] ;  /* 0x0001c40001497983 */ /* 0x002ea80000300800 */
[----:B---3--:R-:W2:Y:S04]  /*7e70*/  LDL.LU R74, [R1+0x1c8] ;  /* 0x0001c800014a7983 */ /* 0x008ea80000300800 */
[----:B----4-:R-:W2:Y:S04]  /*7e80*/  LDL.LU R75, [R1+0x1cc] ;  /* 0x0001cc00014b7983 */ /* 0x010ea80000300800 */
[----:B------:R-:W2:Y:S04]  /*7e90*/  LDL.LU R76, [R1+0x1d0] ;  /* 0x0001d000014c7983 */ /* 0x000ea80000300800 */
[----:B------:R-:W-:Y:S04]  /*7ea0*/  STL [R1+0x2ac], RZ ;  /* 0x0002acff01007387 */ /* 0x000fe80000100800 */
[----:B------:R-:W3:Y:S04]  /*7eb0*/  LDL.LU.64 R220, [R1+0x40] ;  /* 0x0000400001dc7983 */ /* 0x000ee80000300a00 */
[----:B------:R-:W3:Y:S01]  /*7ec0*/  LDL.LU.64 R222, [R1+0x48] ;  /* 0x0000480001de7983 */ /* 0x000ee20000300a00 */
[----:B------:R-:W-:-:S03]  /*7ed0*/  IMAD.MOV.U32 R79, RZ, RZ, R233 ;  /* 0x000000ffff4f7224 */ /* 0x000fc600078e00e9 */
[----:B------:R-:W3:Y:S01]  /*7ee0*/  LDL.LU.64 R224, [R1+0x50] ;  /* 0x0000500001e07983 */ /* 0x000ee20000300a00 */
[----:B------:R-:W-:-:S03]  /*7ef0*/  IMAD.MOV.U32 R80, RZ, RZ, R232 ;  /* 0x000000ffff507224 */ /* 0x000fc600078e00e8 */
[----:B------:R-:W3:Y:S01]  /*7f00*/  LDL.LU.64 R226, [R1+0x58] ;  /* 0x0000580001e27983 */ /* 0x000ee20000300a00 */
[----:B------:R-:W-:-:S03]  /*7f10*/  IMAD.MOV.U32 R77, RZ, RZ, R235 ;  /* 0x000000ffff4d7224 */ /* 0x000fc600078e00eb */
[----:B------:R-:W3:Y:S01]  /*7f20*/  LDL.LU.64 R228, [R1+0x60] ;  /* 0x0000600001e47983 */ /* 0x000ee20000300a00 */
[----:B------:R-:W-:-:S03]  /*7f30*/  IMAD.MOV.U32 R78, RZ, RZ, R234 ;  /* 0x000000ffff4e7224 */ /* 0x000fc600078e00ea */
[----:B------:R-:W3:Y:S04]  /*7f40*/  LDL.LU.64 R230, [R1+0x68] ;  /* 0x0000680001e67983 */ /* 0x000ee80000300a00 */
[----:B------:R-:W3:Y:S04]  /*7f50*/  LDL.LU.64 R232, [R1+0x70] ;  /* 0x0000700001e87983 */ /* 0x000ee80000300a00 */
[----:B------:R-:W3:Y:S01]  /*7f60*/  LDL.LU.64 R234, [R1+0x78] ;  /* 0x0000780001ea7983 */ /* 0x000ee20000300a00 */
[----:B------:R-:W-:Y:S01]  /*7f70*/  WARPGROUP.ARRIVE ;  /* 0x00000000000079c5 */ /* 0x000fe20000000000 */
[----:B------:R-:W-:Y:S01]  /*7f80*/  UMOV UR16, UR28 ;  /* 0x0000001c00107c82 */ /* 0x000fe20008000000 */
[----:B------:R-:W-:-:S04]  /*7f90*/  UMOV UR17, UR29 ;  /* 0x0000001d00117c82 */ /* 0x000fc80008000000 */
[----:B------:R-:W-:Y:S01]  /*7fa0*/  QGMMA.64x32x32.F32.E4M3.E4M3 R24, gdesc[UR16], R24, gsb0 ;  /* 0x00600000101879f3 */ /* 0x000fe20008000818 */
[----:B------:R-:W-:Y:S02]  /*7fb0*/  IMAD.MOV.U32 R81, RZ, RZ, R23 ;  /* 0x000000ffff517224 */ /* 0x000fe400078e0017 */
[----:B------:R-:W-:Y:S02]  /*7fc0*/  IMAD.MOV.U32 R82, RZ, RZ, R22 ;  /* 0x000000ffff527224 */ /* 0x000fe400078e0016 */
[----:B------:R-:W-:Y:S02]  /*7fd0*/  IMAD.MOV.U32 R83, RZ, RZ, R21 ;  /* 0x000000ffff537224 */ /* 0x000fe400078e0015 */
[----:B------:R-:W-:Y:S02]  /*7fe0*/  IMAD.MOV.U32 R84, RZ, RZ, R20 ;  /* 0x000000ffff547224 */ /* 0x000fe400078e0014 */
[----:B------:R-:W-:Y:S02]  /*7ff0*/  IMAD.MOV.U32 R85, RZ, RZ, R3 ;  /* 0x000000ffff557224 */ /* 0x000fe400078e0003 */
[----:B------:R-:W-:-:S02]  /*8000*/  IMAD.MOV.U32 R86, RZ, RZ, R2 ;  /* 0x000000ffff567224 */ /* 0x000fc400078e0002 */
[----:B------:R-:W-:Y:S01]  /*8010*/  IMAD.MOV.U32 R87, RZ, RZ, R0 ;  /* 0x000000ffff577224 */ /* 0x000fe200078e0000 */
[----:B------:R-:W-:Y:S02]  /*8020*/  UIADD3 UR12, UR43, 0x4, URZ ;  /* 0x000000042b0c7890 */ /* 0x000fe4000fffe03f */
[----:B------:R-:W-:Y:S01]  /*8030*/  UIADD3 UR30, UR44, 0x4, URZ ;  /* 0x000000042c1e7890 */ /* 0x000fe2000fffe03f */
[----:B------:R-:W-:Y:S01]  /*8040*/  UMOV UR29, 0x40000040 ;  /* 0x40000040001d7882 */ /* 0x000fe20000000000 */
[----:B------:R-:W-:-:S03]  /*8050*/  UMOV UR31, 0x40000040 ;  /* 0x40000040001f7882 */ /* 0x000fc60000000000 */
[----:B------:R-:W-:Y:S01]  /*8060*/  UMOV UR28, UR12 ;  /* 0x0000000c001c7c82 */ /* 0x000fe20008000000 */
[----:B------:R-:W-:Y:S02]  /*8070*/  WARPGROUP.DEPBAR.LE gsb0, 0x0 ;  /* 0x00008000000079c5 */ /* 0x000fe40000010000 */
[----:B------:R-:W-:Y:S01]  /*8080*/  UIADD3 UR34, UR44, 0x104, URZ ;  /* 0x000001042c227890 */ /* 0x000fe2000fffe03f */
[----:B------:R-:W-:Y:S01]  /*8090*/  UMOV UR32, UR28 ;  /* 0x0000001c00207c82 */ /* 0x000fe20008000000 */
[----:B------:R-:W-:Y:S01]  /*80a0*/  UMOV UR33, UR29 ;  /* 0x0000001d00217c82 */ /* 0x000fe20008000000 */
[----:B------:R-:W-:Y:S01]  /*80b0*/  UMOV UR35, 0x40000040 ;  /* 0x4000004000237882 */ /* 0x000fe20000000000 */
[----:B------:R-:W-:Y:S01]  /*80c0*/  UIADD3 UR38, UR44, 0x204, URZ ;  /* 0x000002042c267890 */ /* 0x000fe2000fffe03f */
[----:B------:R-:W-:Y:S01]  /*80d0*/  UMOV UR36, UR28 ;  /* 0x0000001c00247c82 */ /* 0x000fe20008000000 */
[----:B------:R-:W-:Y:S01]  /*80e0*/  UMOV UR37, UR29 ;  /* 0x0000001d00257c82 */ /* 0x000fe20008000000 */
[----:B------:R-:W-:Y:S01]  /*80f0*/  UMOV UR39, 0x40000040 ;  /* 0x4000004000277882 */ /* 0x000fe20000000000 */
[----:B--2---:R-:W-:-:S06]  /*8100*/  WARPGROUP.ARRIVE ;  /* 0x00000000000079c5 */ /* 0x004fcc0000000000 */
[----:B------:R-:W-:Y:S03]  /*8110*/  QGMMA.64x32x32.F32.E4M3.E4M3 R72, gdesc[UR28], R72, gsb0 ;  /* 0x006000001c4879f3 */ /* 0x000fe60008000848 */
[----:B------:R-:W-:Y:S02]  /*8120*/  WARPGROUP.DEPBAR.LE gsb0, 0x0 ;  /* 0x00008000000079c5 */ /* 0x000fe40000010000 */
[----:B------:R-:W-:-:S06]  /*8130*/  WARPGROUP.ARRIVE ;  /* 0x00000000000079c5 */ /* 0x000fcc0000000000 */
[----:B------:R-:W-:Y:S03]  /*8140*/  QGMMA.64x32x32.F32.E4M3.E4M3 R168, gdesc[UR32], R168, gsb0 ;  /* 0x0060000020a879f3 */ /* 0x000fe600080008a8 */
[----:B------:R-:W-:Y:S02]  /*8150*/  WARPGROUP.DEPBAR.LE gsb0, 0x0 ;  /* 0x00008000000079c5 */ /* 0x000fe40000010000 */
[----:B---3--:R-:W-:-:S06]  /*8160*/  WARPGROUP.ARRIVE ;  /* 0x00000000000079c5 */ /* 0x008fcc0000000000 */
        /* <DEDUP_REMOVED lines=37> */
[----:B------:R0:W-:Y:S04]  /*83c0*/  STL [R1+0x960], R35 ;  /* 0x0009602301007387 */ /* 0x0001e80000100800 */
[----:B------:R-:W-:Y:S04]  /*83d0*/  STL [R1+0x91c], R36 ;  /* 0x00091c2401007387 */ /* 0x000fe80000100800 */
[----:B------:R-:W-:Y:S04]  /*83e0*/  STL [R1+0x918], R37 ;  /* 0x0009182501007387 */ /* 0x000fe80000100800 */
[----:B------:R-:W-:Y:S04]  /*83f0*/  STL [R1+0x914], R38 ;  /* 0x0009142601007387 */ /* 0x000fe80000100800 */
[----:B------:R-:W-:Y:S01]  /*8400*/  STL [R1+0x910], R39 ;  /* 0x0009102701007387 */ /* 0x000fe20000100800 */
[----:B------:R-:W-:-:S03]  /*8410*/  IMAD.MOV.U32 R134, RZ, RZ, R229 ;  /* 0x000000ffff867224 */ /* 0x000fc600078e00e5 */
[----:B------:R1:W-:Y:S01]  /*8420*/  STL.64 [R1+0x1c0], R72 ;  /* 0x0001c04801007387 */ /* 0x0003e20000100a00 */
[----:B------:R-:W-:Y:S01]  /*8430*/  IMAD.MOV.U32 R135, RZ, RZ, R230 ;  /* 0x000000ffff877224 */ /* 0x000fe200078e00e6 */
[----:B------:R-:W-:Y:S02]  /*8440*/  WARPGROUP.DEPBAR.LE gsb0, 0x0 ;  /* 0x00008000000079c5 */ /* 0x000fe40000010000 */
[----:B------:R-:W-:-:S06]  /*8450*/  WARPGROUP.ARRIVE ;  /* 0x00000000000079c5 */ /* 0x000fcc0000000000 */
[----:B------:R-:W-:Y:S01]  /*8460*/  QGMMA.64x32x32.F32.E4M3.E4M3 R88, gdesc[UR20], R88, gsb0 ;  /* 0x00600000145879f3 */ /* 0x000fe20008000858 */
[----:B------:R2:W-:Y:S01]  /*8470*/  STL.64 [R1+0x1c8], R74 ;  /* 0x0001c84a01007387 */ /* 0x0005e20000100a00 */
[----:B------:R-:W-:-:S03]  /*8480*/  IMAD.MOV.U32 R132, RZ, RZ, R227 ;  /* 0x000000ffff847224 */ /* 0x000fc600078e00e3 */
[----:B------:R-:W-:Y:S01]  /*8490*/  STL.64 [R1+0x1d0], R76 ;  /* 0x0001d04c01007387 */ /* 0x000fe20000100a00 */
[----:B------:R-:W-:-:S03]  /*84a0*/  IMAD.MOV.U32 R133, RZ, RZ, R228 ;  /* 0x000000ffff857224 */ /* 0x000fc600078e00e4 */
[----:B------:R-:W-:Y:S01]  /*84b0*/  STL.64 [R1+0x1d8], R78 ;  /* 0x0001d84e01007387 */ /* 0x000fe20000100a00 */
[----:B------:R-:W-:Y:S02]  /*84c0*/  IMAD.MOV.U32 R130, RZ, RZ, R225 ;  /* 0x000000ffff827224 */ /* 0x000fe400078e00e1 */
[----:B------:R-:W-:Y:S01]  /*84d0*/  IMAD.MOV.U32 R131, RZ, RZ, R226 ;  /* 0x000000ffff837224 */ /* 0x000fe200078e00e2 */
[----:B------:R-:W-:Y:S01]  /*84e0*/  STL.64 [R1+0x1e0], R80 ;  /* 0x0001e05001007387 */ /* 0x000fe20000100a00 */
[----:B------:R-:W-:Y:S02]  /*84f0*/  IMAD.MOV.U32 R128, RZ, RZ, R223 ;  /* 0x000000ffff807224 */ /* 0x000fe400078e00df */
[----:B------:R-:W-:Y:S01]  /*8500*/  IMAD.MOV.U32 R129, RZ, RZ, R224 ;  /* 0x000000ffff817224 */ /* 0x000fe200078e00e0 */
[----:B------:R-:W-:Y:S01]  /*8510*/  STL.64 [R1+0x1e8], R82 ;  /* 0x0001e85201007387 */ /* 0x000fe20000100a00 */
[----:B------:R-:W-:Y:S02]  /*8520*/  IMAD.MOV.U32 R126, RZ, RZ, R221 ;  /* 0x000000ffff7e7224 */ /* 0x000fe400078e00dd */
[----:B------:R-:W-:Y:S01]  /*8530*/  IMAD.MOV.U32 R127, RZ, RZ, R222 ;  /* 0x000000ffff7f7224 */ /* 0x000fe200078e00de */
[----:B------:R-:W-:Y:S01]  /*8540*/  STL.64 [R1+0x1f0], R84 ;  /* 0x0001f05401007387 */ /* 0x000fe20000100a00 */
[----:B------:R-:W-:-:S03]  /*8550*/  IMAD.MOV.U32 R125, RZ, RZ, R220 ;  /* 0x000000ffff7d7224 */ /* 0x000fc600078e00dc */
        /* <DEDUP_REMOVED lines=44> */
[----:B------:R-:W-:Y:S04]  /*8820*/  STL [R1+0x2a0], RZ ;  /* 0x0002a0ff01007387 */ /* 0x000fe80000100800 */
[----:B------:R-:W4:Y:S01]  /*8830*/  LDL.LU.64 R220, [R1+0xc0] ;  /* 0x0000c00001dc7983 */ /* 0x000f220000300a00 */
[----:B0-----:R-:W-:-:S03]  /*8840*/  IMAD.MOV.U32 R35, RZ, RZ, R231 ;  /* 0x000000ffff237224 */ /* 0x001fc600078e00e7 */
[----:B------:R-:W4:Y:S01]  /*8850*/  LDL.LU.64 R222, [R1+0xc8] ;  /* 0x0000c80001de7983 */ /* 0x000f220000300a00 */
[----:B-1----:R-:W-:-:S03]  /*8860*/  IMAD.MOV.U32 R72, RZ, RZ, R232 ;  /* 0x000000ffff487224 */ /* 0x002fc600078e00e8 */
[----:B------:R-:W4:Y:S01]  /*8870*/  LDL.LU.64 R224, [R1+0xd0] ;  /* 0x0000d00001e07983 */ /* 0x000f220000300a00 */
[----:B------:R-:W-:-:S03]  /*8880*/  IMAD.MOV.U32 R73, RZ, RZ, R233 ;  /* 0x000000ffff497224 */ /* 0x000fc600078e00e9 */
[----:B------:R-:W4:Y:S01]  /*8890*/  LDL.LU.64 R226, [R1+0xd8] ;  /* 0x0000d80001e27983 */ /* 0x000f220000300a00 */
[----:B--2---:R-:W-:-:S03]  /*88a0*/  IMAD.MOV.U32 R74, RZ, RZ, R234 ;  /* 0x000000ffff4a7224 */ /* 0x004fc600078e00ea */
[----:B------:R-:W4:Y:S01]  /*88b0*/  LDL.LU.64 R228, [R1+0xe0] ;  /* 0x0000e00001e47983 */ /* 0x000f220000300a00 */
[----:B------:R-:W-:-:S03]  /*88c0*/  IMAD.MOV.U32 R75, RZ, RZ, R235 ;  /* 0x000000ffff4b7224 */ /* 0x000fc600078e00eb */
[----:B------:R-:W4:Y:S04]  /*88d0*/  LDL.LU.64 R230, [R1+0xe8] ;  /* 0x0000e80001e67983 */ /* 0x000f280000300a00 */
[----:B------:R-:W4:Y:S04]  /*88e0*/  LDL.LU.64 R232, [R1+0xf0] ;  /* 0x0000f00001e87983 */ /* 0x000f280000300a00 */
[----:B------:R-:W4:Y:S01]  /*88f0*/  LDL.LU.64 R234, [R1+0xf8] ;  /* 0x0000f80001ea7983 */ /* 0x000f220000300a00 */
[----:B------:R-:W-:Y:S01]  /*8900*/  WARPGROUP.ARRIVE ;  /* 0x00000000000079c5 */ /* 0x000fe20000000000 */
[----:B------:R-:W-:Y:S01]  /*8910*/  UMOV UR24, UR16 ;  /* 0x0000001000187c82 */ /* 0x000fe20008000000 */
[----:B------:R-:W-:-:S04]  /*8920*/  UMOV UR25, UR17 ;  /* 0x0000001100197c82 */ /* 0x000fc80008000000 */
[----:B------:R-:W-:Y:S01]  /*8930*/  QGMMA.64x32x32.F32.E4M3.E4M3 R136, gdesc[UR24], R136, gsb0 ;  /* 0x00600000188879f3 */ /* 0x000fe20008000888 */
[----:B------:R-:W-:Y:S01]  /*8940*/  UMOV UR12, UR16 ;  /* 0x00000010000c7c82 */ /* 0x000fe20008000000 */
[----:B------:R-:W-:Y:S01]  /*8950*/  UMOV UR13, UR17 ;  /* 0x00000011000d7c82 */ /* 0x000fe20008000000 */
[----:B------:R-:W-:Y:S02]  /*8960*/  WARPGROUP.DEPBAR.LE gsb0, 0x0 ;  /* 0x00008000000079c5 */ /* 0x000fe40000010000 */
[----:B------:R-:W-:-:S06]  /*8970*/  WARPGROUP.ARRIVE ;  /* 0x00000000000079c5 */ /* 0x000fcc0000000000 */
[----:B------:R-:W-:Y:S01]  /*8980*/  QGMMA.64x32x32.F32.E4M3.E4M3 R184, gdesc[UR12], R184, gsb0 ;  /* 0x006000000cb879f3 */ /* 0x000fe200080008b8 */
        /* <DEDUP_REMOVED lines=15> */
[----:B------:R0:W-:Y:S01]  /*8a80*/  STL [R1+0x8bc], R151 ;  /* 0x0008bc9701007387 */ /* 0x0001e20000100800 */
[----:B------:R-:W-:-:S03]  /*8a90*/  WARPGROUP.DEPBAR.LE gsb0, 0x0 ;  /* 0x00008000000079c5 */ /* 0x000fc60000010000 */
[----:B------:R-:W-:Y:S04]  /*8aa0*/  STL [R1+0x29c], RZ ;  /* 0x00029cff01007387 */ /* 0x000fe80000100800 */
[----:B------:R-:W-:Y:S04]  /*8ab0*/  STL [R1+0x90c], R195 ;  /* 0x00090cc301007387 */ /* 0x000fe80000100800 */
[----:B------:R-:W-:Y:S04]  /*8ac0*/  STL [R1+0x908], R196 ;  /* 0x000908c401007387 */ /* 0x000fe80000100800 */
[----:B------:R-:W-:Y:S04]  /*8ad0*/  STL [R1+0x904], R197 ;  /* 0x000904c501007387 */ /* 0x000fe80000100800 */
[----:B------:R-:W-:Y:S04]  /*8ae0*/  STL [R1+0x900], R198 ;  /* 0x000900c601007387 */ /* 0x000fe80000100800 */
[----:B------:R1:W-:Y:S01]  /*8af0*/  STL [R1+0x8fc], R199 ;  /* 0x0008fcc701007387 */ /* 0x0003e20000100800 */
[----:B------:R-:W-:-:S03]  /*8b00*/  WARPGROUP.ARRIVE ;  /* 0x00000000000079c5 */ /* 0x000fc60000000000 */
[----:B------:R-:W-:Y:S04]  /*8b10*/  STL [R1+0x298], RZ ;  /* 0x000298ff01007387 */ /* 0x000fe80000100800 */
[----:B---3--:R-:W2:Y:S04]  /*8b20*/  LDL.LU.64 R120, [R1+0x180] ;  /* 0x0001800001787983 */ /* 0x008ea80000300a00 */
[----:B------:R-:W2:Y:S04]  /*8b30*/  LDL.LU.64 R122, [R1+0x188] ;  /* 0x00018800017a7983 */ /* 0x000ea80000300a00 */
[----:B------:R-:W2:Y:S01]  /*8b40*/  LDL.LU.64 R124, [R1+0x190] ;  /* 0x00019000017c7983 */ /* 0x000ea20000300a00 */
[----:B------:R-:W-:-:S03]  /*8b50*/  UMOV UR36, UR16 ;  /* 0x0000001000247c82 */ /* 0x000fc60008000000 */
[----:B------:R-:W2:Y:S01]  /*8b60*/  LDL.LU.64 R126, [R1+0x198] ;  /* 0x00019800017e7983 */ /* 0x000ea20000300a00 */
[----:B------:R-:W-:Y:S02]  /*8b70*/  UMOV UR37, UR17 ;  /* 0x0000001100257c82 */ /* 0x000fe40008000000 */
[----:B------:R-:W-:Y:S01]  /*8b80*/  QGMMA.64x32x32.F32.E4M3.E4M3 R4, gdesc[UR36], R4, gsb0 ;  /* 0x00600000240479f3 */ /* 0x000fe20008000804 */
[----:B------:R-:W2:Y:S04]  /*8b90*/  LDL.LU.64 R128, [R1+0x1a0] ;  /* 0x0001a00001807983 */ /* 0x000ea80000300a00 */
[----:B------:R-:W2:Y:S04]  /*8ba0*/  LDL.LU.64 R130, [R1+0x1a8] ;  /* 0x0001a80001827983 */ /* 0x000ea80000300a00 */
[----:B------:R-:W2:Y:S04]  /*8bb0*/  LDL.LU.64 R132, [R1+0x1b0] ;  /* 0x0001b00001847983 */ /* 0x000ea80000300a00 */
[----:B------:R-:W2:Y:S01]  /*8bc0*/  LDL.LU.64 R134, [R1+0x1b8] ;  /* 0x0001b80001867983 */ /* 0x000ea20000300a00 */
[----:B------:R-:W-:-:S02]  /*8bd0*/  IMAD.MOV.U32 R76, RZ, RZ, R168 ;  /* 0x000000ffff4c7224 */ /* 0x000fc400078e00a8 */
[----:B------:R-:W-:Y:S02]  /*8be0*/  IMAD.MOV.U32 R77, RZ, RZ, R169 ;  /* 0x000000ffff4d7224 */ /* 0x000fe400078e00a9 */
[----:B------:R-:W-:Y:S01]  /*8bf0*/  IMAD.MOV.U32 R78, RZ, RZ, R170 ;  /* 0x000000ffff4e7224 */ /* 0x000fe200078e00aa */
[----:B------:R-:W3:Y:S01]  /*8c00*/  LDL.LU.64 R168, [R1+0x140] ;  /* 0x0001400001a87983 */ /* 0x000ee20000300a00 */
[----:B------:R-:W-:Y:S02]  /*8c10*/  IMAD.MOV.U32 R79, RZ, RZ, R171 ;  /* 0x000000ffff4f7224 */ /* 0x000fe400078e00ab */
[----:B------:R-:W-:Y:S01]  /*8c20*/  IMAD.MOV.U32 R80, RZ, RZ, R172 ;  /* 0x000000ffff507224 */ /* 0x000fe200078e00ac */
[----:B------:R-:W3:Y:S01]  /*8c30*/  LDL.LU.64 R170, [R1+0x148] ;  /* 0x0001480001aa7983 */ /* 0x000ee20000300a00 */
[----:B------:R-:W-:Y:S02]  /*8c40*/  IMAD.MOV.U32 R81, RZ, RZ, R173 ;  /* 0x000000ffff517224 */ /* 0x000fe400078e00ad */
[----:B------:R-:W-:Y:S01]  /*8c50*/  IMAD.MOV.U32 R82, RZ, RZ, R174 ;  /* 0x000000ffff527224 */ /* 0x000fe200078e00ae */
[----:B------:R-:W3:Y:S01]  /*8c60*/  LDL.LU.64 R172, [R1+0x150] ;  /* 0x0001500001ac7983 */ /* 0x000ee20000300a00 */
[----:B------:R-:W-:-:S02]  /*8c70*/  IMAD.MOV.U32 R83, RZ, RZ, R175 ;  /* 0x000000ffff537224 */ /* 0x000fc400078e00af */
[----:B------:R-:W-:Y:S01]  /*8c80*/  IMAD.MOV.U32 R84, RZ, RZ, R176 ;  /* 0x000000ffff547224 */ /* 0x000fe200078e00b0 */
[----:B------:R-:W3:Y:S01]  /*8c90*/  LDL.LU.64 R174, [R1+0x158] ;  /* 0x0001580001ae7983 */ /* 0x000ee20000300a00 */
[----:B------:R-:W-:Y:S02]  /*8ca0*/  IMAD.MOV.U32 R85, RZ, RZ, R177 ;  /* 0x000000ffff557224 */ /* 0x000fe400078e00b1 */
[----:B------:R-:W-:Y:S01]  /*8cb0*/  IMAD.MOV.U32 R86, RZ, RZ, R178 ;  /* 0x000000ffff567224 */ /* 0x000fe200078e00b2 */
[----:B------:R-:W3:Y:S01]  /*8cc0*/  LDL.LU.64 R176, [R1+0x160] ;  /* 0x0001600001b07983 */ /* 0x000ee20000300a00 */
[----:B------:R-:W-:Y:S01]  /*8cd0*/  IMAD.MOV.U32 R87, RZ, RZ, R179 ;  /* 0x000000ffff577224 */ /* 0x000fe200078e00b3 */
[----:B------:R-:W-:Y:S01]  /*8ce0*/  UMOV UR32, UR16 ;  /* 0x0000001000207c82 */ /* 0x000fe20008000000 */
[----:B------:R-:W-:Y:S01]  /*8cf0*/  IMAD.MOV.U32 R36, RZ, RZ, R180 ;  /* 0x000000ffff247224 */ /* 0x000fe200078e00b4 */
[----:B------:R-:W3:Y:S01]  /*8d00*/  LDL.LU.64 R178, [R1+0x168] ;  /* 0x0001680001b27983 */ /* 0x000ee20000300a00 */
[----:B------:R-:W-:Y:S01]  /*8d10*/  IMAD.MOV.U32 R37, RZ, RZ, R181 ;  /* 0x000000ffff257224 */ /* 0x000fe200078e00b5 */
[----:B------:R-:W-:Y:S01]  /*8d20*/  UMOV UR33, UR17 ;  /* 0x0000001100217c82 */ /* 0x000fe20008000000 */
[----:B------:R-:W-:Y:S01]  /*8d30*/  IMAD.MOV.U32 R38, RZ, RZ, R182 ;  /* 0x000000ffff267224 */ /* 0x000fe200078e00b6 */
[----:B------:R-:W3:Y:S01]  /*8d40*/  LDL.LU.64 R180, [R1+0x170] ;  /* 0x0001700001b47983 */ /* 0x000ee20000300a00 */
[----:B------:R-:W-:-:S03]  /*8d50*/  IMAD.MOV.U32 R39, RZ, RZ, R183 ;  /* 0x000000ffff277224 */ /* 0x000fc600078e00b7 */
[----:B------:R-:W3:Y:S01]  /*8d60*/  LDL.LU.64 R182, [R1+0x178] ;  /* 0x0001780001b67983 */ /* 0x000ee20000300a00 */
[----:B------:R-:W-:Y:S02]  /*8d70*/  WARPGROUP.DEPBAR.LE gsb0, 0x0 ;  /* 0x00008000000079c5 */ /* 0x000fe40000010000 */
[----:B----4-:R-:W-:-:S06]  /*8d80*/  WARPGROUP.ARRIVE ;  /* 0x00000000000079c5 */ /* 0x010fcc0000000000 */
[----:B------:R-:W-:Y:S01]  /*8d90*/  QGMMA.64x32x32.F32.E4M3.E4M3 R220, gdesc[UR32], R220, gsb0 ;  /* 0x0060000020dc79f3 */ /* 0x000fe200080008dc */
[----:B------:R-:W-:Y:S04]  /*8da0*/  STL [R1+0x294], RZ ;  /* 0x000294ff01007387 */ /* 0x000fe80000100800 */
[----:B------:R-:W4:Y:S04]  /*8db0*/  LDL.LU.64 R216, [R1+0x80] ;  /* 0x0000800001d87983 */ /* 0x000f280000300a00 */
[----:B------:R-:W4:Y:S01]  /*8dc0*/  LDL.LU.64 R218, [R1+0x88] ;  /* 0x0000880001da7983 */ /* 0x000f220000300a00 */
[----:B------:R-:W-:-:S02]  /*8dd0*/  WARPGROUP.DEPBAR.LE gsb0, 0x0 ;  /* 0x00008000000079c5 */ /* 0x000fc40000010000 */
[----:B------:R-:W-:Y:S02]  /*8de0*/  IMAD.MOV.U32 R95, RZ, RZ, R220 ;  /* 0x000000ffff5f7224 */ /* 0x000fe400078e00dc */
[----:B------:R-:W-:Y:S02]  /*8df0*/  IMAD.MOV.U32 R96, RZ, RZ, R221 ;  /* 0x000000ffff607224 */ /* 0x000fe400078e00dd */
[----:B------:R-:W-:Y:S01]  /*8e00*/  IMAD.MOV.U32 R97, RZ, RZ, R222 ;  /* 0x000000ffff617224 */ /* 0x000fe200078e00de */
[----:B------:R-:W4:Y:S01]  /*8e10*/  LDL.LU.64 R220, [R1+0x90] ;  /* 0x0000900001dc7983 */ /* 0x000f220000300a00 */
[----:B------:R-:W-:Y:S02]  /*8e20*/  IMAD.MOV.U32 R98, RZ, RZ, R223 ;  /* 0x000000ffff627224 */ /* 0x000fe400078e00df */
[----:B------:R-:W-:Y:S01]  /*8e30*/  IMAD.MOV.U32 R99, RZ, RZ, R224 ;  /* 0x000000ffff637224 */ /* 0x000fe200078e00e0 */
[----:B------:R-:W4:Y:S01]  /*8e40*/  LDL.LU.64 R222, [R1+0x98] ;  /* 0x0000980001de7983 */ /* 0x000f220000300a00 */
[----:B------:R-:W-:-:S02]  /*8e50*/  IMAD.MOV.U32 R100, RZ, RZ, R225 ;  /* 0x000000ffff647224 */ /* 0x000fc400078e00e1 */
[----:B------:R-:W-:Y:S01]  /*8e60*/  IMAD.MOV.U32 R101, RZ, RZ, R226 ;  /* 0x000000ffff657224 */ /* 0x000fe200078e00e2 */
[----:B------:R-:W4:Y:S01]  /*8e70*/  LDL.LU.64 R224, [R1+0xa0] ;  /* 0x0000a00001e07983 */ /* 0x000f220000300a00 */
[----:B------:R-:W-:Y:S02]  /*8e80*/  IMAD.MOV.U32 R102, RZ, RZ, R227 ;  /* 0x000000ffff667224 */ /* 0x000fe400078e00e3 */
[----:B------:R-:W-:Y:S01]  /*8e90*/  IMAD.MOV.U32 R103, RZ, RZ, R228 ;  /* 0x000000ffff677224 */ /* 0x000fe200078e00e4 */
[----:B------:R-:W4:Y:S01]  /*8ea0*/  LDL.LU.64 R226, [R1+0xa8] ;  /* 0x0000a80001e27983 */ /* 0x000f220000300a00 */
[----:B------:R-:W-:Y:S02]  /*8eb0*/  IMAD.MOV.U32 R40, RZ, RZ, R229 ;  /* 0x000000ffff287224 */ /* 0x000fe400078e00e5 */
[----:B------:R-:W-:Y:S01]  /*8ec0*/  IMAD.MOV.U32 R41, RZ, RZ, R230 ;  /* 0x000000ffff297224 */ /* 0x000fe200078e00e6 */
[----:B------:R-:W4:Y:S01]  /*8ed0*/  LDL.LU.64 R228, [R1+0xb0] ;  /* 0x0000b00001e47983 */ /* 0x000f220000300a00 */
[----:B------:R-:W-:-:S03]  /*8ee0*/  IMAD.MOV.U32 R42, RZ, RZ, R231 ;  /* 0x000000ffff2a7224 */ /* 0x000fc600078e00e7 */
[----:B------:R-:W4:Y:S01]  /*8ef0*/  LDL.LU.64 R230, [R1+0xb8] ;  /* 0x0000b80001e67983 */ /* 0x000f220000300a00 */
[----:B------:R-:W-:Y:S01]  /*8f00*/  UMOV UR28, UR16 ;  /* 0x00000010001c7c82 */ /* 0x000fe20008000000 */
[----:B------:R-:W-:Y:S01]  /*8f10*/  UMOV UR29, UR17 ;  /* 0x00000011001d7c82 */ /* 0x000fe20008000000 */
[----:B------:R-:W-:Y:S01]  /*8f20*/  UIADD3 UR12, UR43, 0x804, URZ ;  /* 0x000008042b0c7890 */ /* 0x000fe2000fffe03f */
[----:B--2---:R-:W-:-:S06]  /*8f30*/  WARPGROUP.ARRIVE ;  /* 0x00000000000079c5 */ /* 0x004fcc0000000000 */
[----:B------:R-:W-:Y:S01]  /*8f40*/  QGMMA.64x32x32.F32.E4M3.E4M3 R120, gdesc[UR28], R120, gsb0 ;  /* 0x006000001c7879f3 */ /* 0x000fe20008000878 */
[----:B------:R-:W-:Y:S01]  /*8f50*/  UMOV UR28, UR12 ;  /* 0x0000000c001c7c82 */ /* 0x000fe20008000000 */
[----:B------:R-:W-:Y:S01]  /*8f60*/  UMOV UR29, 0x40000040 ;  /* 0x40000040001d7882 */ /* 0x000fe20000000000 */
[----:B------:R-:W-:Y:S02]  /*8f70*/  WARPGROUP.DEPBAR.LE gsb0, 0x0 ;  /* 0x00008000000079c5 */ /* 0x000fe40000010000 */
[----:B---3--:R-:W-:-:S06]  /*8f80*/  WARPGROUP.ARRIVE ;  /* 0x00000000000079c5 */ /* 0x008fcc0000000000 */
[----:B------:R-:W-:Y:S01]  /*8f90*/  QGMMA.64x32x32.F32.E4M3.E4M3 R168, gdesc[UR28], R168, gsb0 ;  /* 0x006000001ca879f3 */ /* 0x000fe200080008a8 */
[----:B------:R-:W-:Y:S01]  /*8fa0*/  UMOV UR32, UR28 ;  /* 0x0000001c00207c82 */ /* 0x000fe20008000000 */
[----:B------:R-:W-:Y:S01]  /*8fb0*/  UMOV UR33, UR29 ;  /* 0x0000001d00217c82 */ /* 0x000fe20008000000 */
[----:B------:R-:W-:Y:S02]  /*8fc0*/  IMAD.MOV.U32 R93, RZ, RZ, R134 ;  /* 0x000000ffff5d7224 */ /* 0x000fe400078e0086 */
[----:B------:R-:W-:Y:S02]  /*8fd0*/  IMAD.MOV.U32 R94, RZ, RZ, R135 ;  /* 0x000000ffff5e7224 */ /* 0x000fe400078e0087 */
[----:B------:R-:W-:Y:S01]  /*8fe0*/  IMAD.MOV.U32 R91, RZ, RZ, R132 ;  /* 0x000000ffff5b7224 */ /* 0x000fe200078e0084 */
[----:B------:R-:W2:Y:S01]  /*8ff0*/  LDL.LU.64 R134, [R1+0xa48] ;  /* 0x000a480001867983 */ /* 0x000ea20000300a00 */
[----:B------:R-:W-:Y:S02]  /*9000*/  IMAD.MOV.U32 R92, RZ, RZ, R133 ;  /* 0x000000ffff5c7224 */ /* 0x000fe400078e0085 */
[----:B------:R-:W-:Y:S01]  /*9010*/  IMAD.MOV.U32 R89, RZ, RZ, R130 ;  /* 0x000000ffff597224 */ /* 0x000fe200078e0082 */
[----:B------:R-:W3:Y:S01]  /*9020*/  LDL.LU.64 R132, [R1+0xa40] ;  /* 0x000a400001847983 */ /* 0x000ee20000300a00 */
[----:B------:R-:W-:-:S02]  /*9030*/  WARPGROUP.DEPBAR.LE gsb0, 0x0 ;  /* 0x00008000000079c5 */ /* 0x000fc40000010000 */
[----:B------:R-:W-:Y:S02]  /*9040*/  IMAD.MOV.U32 R90, RZ, RZ, R131 ;  /* 0x000000ffff5a7224 */ /* 0x000fe400078e0083 */
[----:B0-----:R-:W-:Y:S01]  /*9050*/  IMAD.MOV.U32 R151, RZ, RZ, R128 ;  /* 0x000000ffff977224 */ /* 0x001fe200078e0080 */
[----:B------:R-:W2:Y:S01]  /*9060*/  LDL.LU.64 R130, [R1+0xa38] ;  /* 0x000a380001827983 */ /* 0x000ea20000300a00 */
[----:B------:R-:W-:Y:S02]  /*9070*/  IMAD.MOV.U32 R88, RZ, RZ, R129 ;  /* 0x000000ffff587224 */ /* 0x000fe400078e0081 */
[----:B------:R-:W-:Y:S01]  /*9080*/  IMAD.MOV.U32 R149, RZ, RZ, R126 ;  /* 0x000000ffff957224 */ /* 0x000fe200078e007e */
[----:B------:R-:W3:Y:S01]  /*9090*/  LDL.LU.64 R128, [R1+0xa30] ;  /* 0x000a300001807983 */ /* 0x000ee20000300a00 */
[----:B------:R-:W-:Y:S02]  /*90a0*/  IMAD.MOV.U32 R150, RZ, RZ, R127 ;  /* 0x000000ffff967224 */ /* 0x000fe400078e007f */
[----:B------:R-:W-:Y:S01]  /*90b0*/  IMAD.MOV.U32 R147, RZ, RZ, R124 ;  /* 0x000000ffff937224 */ /* 0x000fe200078e007c */
[----:B------:R-:W2:Y:S01]  /*90c0*/  LDL.LU.64 R126, [R1+0xa28] ;  /* 0x000a2800017e7983 */ /* 0x000ea20000300a00 */
[----:B----4-:R-:W-:-:S06]  /*90d0*/  WARPGROUP.ARRIVE ;  /* 0x00000000000079c5 */ /* 0x010fcc0000000000 */
[----:B------:R-:W-:Y:S01]  /*90e0*/  QGMMA.64x32x32.F32.E4M3.E4M3 R216, gdesc[UR32], R216, gsb0 ;  /* 0x0060000020d879f3 */ /* 0x000fe200080008d8 */
[----:B------:R-:W-:Y:S02]  /*90f0*/  IMAD.MOV.U32 R148, RZ, RZ, R125 ;  /* 0x000000ffff947224 */ /* 0x000fe400078e007d */
        /* <DEDUP_REMOVED lines=10> */
[----:B------:R-:W-:Y:S01]  /*91a0*/  STL [R1+0x290], RZ ;  /* 0x000290ff01007387 */ /* 0x000fe20000100800 */
        /* <DEDUP_REMOVED lines=24> */
[----:B------:R-:W-:-:S03]  /*9330*/  IMAD.MOV.U32 R44, RZ, RZ, R233 ;  /* 0x000000ffff2c7224 */ /* 0x000fc600078e00e9 */
[----:B------:R-:W-:Y:S01]  /*9340*/  STL [R1+0x28c], RZ ;  /* 0x00028cff01007387 */ /* 0x000fe20000100800 */
[----:B------:R-:W-:Y:S02]  /*9350*/  WARPGROUP.DEPBAR.LE gsb0, 0x0 ;  /* 0x00008000000079c5 */ /* 0x000fe40000010000 */
[----:B------:R-:W-:Y:S02]  /*9360*/  IMAD.MOV.U32 R234, RZ, RZ, R230 ;  /* 0x000000ffffea7224 */ /* 0x000fe400078e00e6 */
[----:B------:R-:W-:Y:S02]  /*9370*/  IMAD.MOV.U32 R235, RZ, RZ, R231 ;  /* 0x000000ffffeb7224 */ /* 0x000fe400078e00e7 */
[----:B------:R-:W-:Y:S01]  /*9380*/  IMAD.MOV.U32 R232, RZ, RZ, R228 ;  /* 0x000000ffffe87224 */ /* 0x000fe200078e00e4 */
[----:B------:R-:W2:Y:S01]  /*9390*/  LDL.LU.64 R230, [R1+0x9c8] ;  /* 0x0009c80001e67983 */ /* 0x000ea20000300a00 */
[----:B------:R-:W-:Y:S02]  /*93a0*/  IMAD.MOV.U32 R233, RZ, RZ, R229 ;  /* 0x000000ffffe97224 */ /* 0x000fe400078e00e5 */
[----:B------:R-:W-:Y:S01]  /*93b0*/  IMAD.MOV.U32 R141, RZ, RZ, R226 ;  /* 0x000000ffff8d7224 */ /* 0x000fe200078e00e2 */
[----:B------:R-:W2:Y:S01]  /*93c0*/  LDL.LU.64 R228, [R1+0x9c0] ;  /* 0x0009c00001e47983 */ /* 0x000ea20000300a00 */
[----:B------:R-:W-:-:S02]  /*93d0*/  IMAD.MOV.U32 R142, RZ, RZ, R227 ;  /* 0x000000ffff8e7224 */ /* 0x000fc400078e00e3 */
[----:B------:R-:W-:Y:S01]  /*93e0*/  IMAD.MOV.U32 R139, RZ, RZ, R224 ;  /* 0x000000ffff8b7224 */ /* 0x000fe200078e00e0 */
[----:B------:R-:W2:Y:S01]  /*93f0*/  LDL.LU.64 R226, [R1+0x9b8] ;  /* 0x0009b80001e27983 */ /* 0x000ea20000300a00 */
[----:B------:R-:W-:Y:S02]  /*9400*/  IMAD.MOV.U32 R140, RZ, RZ, R225 ;  /* 0x000000ffff8c7224 */ /* 0x000fe400078e00e1 */
[----:B------:R-:W-:Y:S01]  /*9410*/  IMAD.MOV.U32 R137, RZ, RZ, R222 ;  /* 0x000000ffff897224 */ /* 0x000fe200078e00de */
[----:B------:R-:W2:Y:S01]  /*9420*/  LDL.LU.64 R224, [R1+0x9b0] ;  /* 0x0009b00001e07983 */ /* 0x000ea20000300a00 */
[----:B------:R-:W-:Y:S02]  /*9430*/  IMAD.MOV.U32 R138, RZ, RZ, R223 ;  /* 0x000000ffff8a7224 */ /* 0x000fe400078e00df */
[----:B-1----:R-:W-:Y:S01]  /*9440*/  IMAD.MOV.U32 R199, RZ, RZ, R220 ;  /* 0x000000ffffc77224 */ /* 0x002fe200078e00dc */
[----:B------:R-:W2:Y:S01]  /*9450*/  LDL.LU.64 R222, [R1+0x9a8] ;  /* 0x0009a80001de7983 */ /* 0x000ea20000300a00 */
[----:B------:R-:W-:-:S02]  /*9460*/  IMAD.MOV.U32 R136, RZ, RZ, R221 ;  /* 0x000000ffff887224 */ /* 0x000fc400078e00dd */
[----:B------:R-:W-:Y:S01]  /*9470*/  IMAD.MOV.U32 R197, RZ, RZ, R218 ;  /* 0x000000ffffc57224 */ /* 0x000fe200078e00da */
[----:B------:R-:W2:Y:S01]  /*9480*/  LDL.LU.64 R220, [R1+0x9a0] ;  /* 0x0009a00001dc7983 */ /* 0x000ea20000300a00 */
[----:B------:R-:W-:Y:S02]  /*9490*/  IMAD.MOV.U32 R198, RZ, RZ, R219 ;  /* 0x000000ffffc67224 */ /* 0x000fe400078e00db */
[----:B------:R-:W-:Y:S01]  /*94a0*/  IMAD.MOV.U32 R195, RZ, RZ, R216 ;  /* 0x000000ffffc37224 */ /* 0x000fe200078e00d8 */
[----:B------:R-:W2:Y:S01]  /*94b0*/  LDL.LU.64 R218, [R1+0x998] ;  /* 0x0009980001da7983 */ /* 0x000ea20000300a00 */
[----:B------:R-:W-:-:S03]  /*94c0*/  IMAD.MOV.U32 R196, RZ, RZ, R217 ;  /* 0x000000ffffc47224 */ /* 0x000fc600078e00d9 */
[----:B------:R-:W2:Y:S01]  /*94d0*/  LDL.LU.64 R216, [R1+0x990] ;  /* 0x0009900001d87983 */ /* 0x000ea20000300a00 */
        /* <DEDUP_REMOVED lines=16> */
[----:B------:R-:W-:-:S03]  /*95e0*/  WARPGROUP.DEPBAR.LE gsb0, 0x0 ;  /* 0x00008000000079c5 */ /* 0x000fc60000010000 */
[----:B------:R-:W-:Y:S04]  /*95f0*/  STL.64 [R1+0x788], R182 ;  /* 0x000788b601007387 */ /* 0x000fe80000100a00 */
[----:B------:R-:W-:Y:S04]  /*9600*/  STL.64 [R1+0x780], R180 ;  /* 0x000780b401007387 */ /* 0x000fe80000100a00 */
[----:B------:R-:W-:Y:S04]  /*9610*/  STL.64 [R1+0x778], R178 ;  /* 0x000778b201007387 */ /* 0x000fe80000100a00 */
[----:B------:R-:W-:Y:S04]  /*9620*/  STL.64 [R1+0x770], R176 ;  /* 0x000770b001007387 */ /* 0x000fe80000100a00 */
[----:B------:R-:W-:Y:S04]  /*9630*/  STL.64 [R1+0x768], R174 ;  /* 0x000768ae01007387 */ /* 0x000fe80000100a00 */
[----:B------:R0:W-:Y:S04]  /*9640*/  STL.64 [R1+0x760], R172 ;  /* 0x000760ac01007387 */ /* 0x0001e80000100a00 */
[----:B------:R1:W-:Y:S04]  /*9650*/  STL.64 [R1+0x758], R170 ;  /* 0x000758aa01007387 */ /* 0x0003e80000100a00 */
[----:B------:R4:W-:Y:S04]  /*9660*/  STL.64 [R1+0x750], R168 ;  /* 0x000750a801007387 */ /* 0x0009e80000100a00 */
[----:B------:R-:W-:Y:S01]  /*9670*/  STL [R1+0x284], RZ ;  /* 0x000284ff01007387 */ /* 0x000fe20000100800 */
[----:B0-----:R-:W-:-:S02]  /*9680*/  IMAD.MOV.U32 R172, RZ, RZ, R129 ;  /* 0x000000ffffac7224 */ /* 0x001fc400078e0081 */
[----:B-1----:R-:W-:Y:S02]  /*9690*/  IMAD.MOV.U32 R170, RZ, RZ, R127 ;  /* 0x000000ffffaa7224 */ /* 0x002fe400078e007f */
[----:B----4-:R-:W-:Y:S02]  /*96a0*/  IMAD.MOV.U32 R168, RZ, RZ, R125 ;  /* 0x000000ffffa87224 */ /* 0x010fe400078e007d */
[----:B------:R-:W2:Y:S01]  /*96b0*/  LDL.LU R125, [R1+0x98c] ;  /* 0x00098c00017d7983 */ /* 0x000ea20000300800 */
[----:B------:R-:W-:Y:S02]  /*96c0*/  IMAD.MOV.U32 R169, RZ, RZ, R126 ;  /* 0x000000ffffa97224 */ /* 0x000fe400078e007e */
[----:B------:R-:W-:Y:S01]  /*96d0*/  IMAD.MOV.U32 R171, RZ, RZ, R128 ;  /* 0x000000ffffab7224 */ /* 0x000fe200078e0080 */
[----:B------:R-:W2:Y:S01]  /*96e0*/  LDL.LU R126, [R1+0x988] ;  /* 0x00098800017e7983 */ /* 0x000ea20000300800 */
[----:B------:R-:W-:-:S03]  /*96f0*/  IMAD.MOV.U32 R173, RZ, RZ, R130 ;  /* 0x000000ffffad7224 */ /* 0x000fc600078e0082 */
        /* <DEDUP_REMOVED lines=10> */
[----:B------:R-:W2:Y:S04]  /*97a0*/  LDL.LU R132, [R1+0x970] ;  /* 0x0009700001847983 */ /* 0x000ea80000300800 */
[----:B------:R-:W2:Y:S04]  /*97b0*/  LDL.LU R133, [R1+0x96c] ;  /* 0x00096c0001857983 */ /* 0x000ea80000300800 */
[----:B------:R-:W2:Y:S04]  /*97c0*/  LDL.LU R134, [R1+0x968] ;  /* 0x0009680001867983 */ /* 0x000ea80000300800 */
[----:B------:R-:W2:Y:S01]  /*97d0*/  LDL.LU R135, [R1+0x964] ;  /* 0x0009640001877983 */ /* 0x000ea20000300800 */
[----:B------:R-:W-:Y:S01]  /*97e0*/  UMOV UR24, UR28 ;  /* 0x0000001c00187c82 */ /* 0x000fe20008000000 */
[----:B------:R-:W-:Y:S01]  /*97f0*/  UMOV UR25, UR29 ;  /* 0x0000001d00197c82 */ /* 0x000fe20008000000 */
[----:B------:R-:W-:-:S02]  /*9800*/  IMAD.MOV.U32 R179, RZ, RZ, R35 ;  /* 0x000000ffffb37224 */ /* 0x000fc400078e0023 */
[----:B------:R-:W3:Y:S01]  /*9810*/  LDL.LU R35, [R1+0x960] ;  /* 0x0009600001237983 */ /* 0x000ee20000300800 */
[----:B------:R-:W-:Y:S02]  /*9820*/  IMAD.MOV.U32 R180, RZ, RZ, R72 ;  /* 0x000000ffffb47224 */ /* 0x000fe400078e0048 */
[----:B------:R-:W-:Y:S01]  /*9830*/  IMAD.MOV.U32 R181, RZ, RZ, R73 ;  /* 0x000000ffffb57224 */ /* 0x000fe200078e0049 */
[----:B------:R-:W4:Y:S01]  /*9840*/  LDL.LU R72, [R1+0x95c] ;  /* 0x00095c0001487983 */ /* 0x000f220000300800 */
[----:B------:R-:W-:Y:S02]  /*9850*/  IMAD.MOV.U32 R182, RZ, RZ, R74 ;  /* 0x000000ffffb67224 */ /* 0x000fe400078e004a */
[----:B------:R-:W-:Y:S01]  /*9860*/  IMAD.MOV.U32 R183, RZ, RZ, R75 ;  /* 0x000000ffffb77224 */ /* 0x000fe200078e004b */
[----:B------:R-:W4:Y:S04]  /*9870*/  LDL.LU R73, [R1+0x958] ;  /* 0x0009580001497983 */ /* 0x000f280000300800 */
[----:B------:R-:W4:Y:S04]  /*9880*/  LDL.LU R74, [R1+0x954] ;  /* 0x00095400014a7983 */ /* 0x000f280000300800 */
[----:B------:R-:W4:Y:S01]  /*9890*/  LDL.LU R75, [R1+0x950] ;  /* 0x00095000014b7983 */ /* 0x000f220000300800 */
[----:B--2---:R-:W-:-:S06]  /*98a0*/  WARPGROUP.ARRIVE ;  /* 0x00000000000079c5 */ /* 0x004fcc0000000000 */
[----:B------:R-:W-:Y:S03]  /*98b0*/  QGMMA.64x32x32.F32.E4M3.E4M3 R120, gdesc[UR24], R120, gsb0 ;  /* 0x00600000187879f3 */ /* 0x000fe60008000878 */
[----:B------:R-:W-:Y:S02]  /*98c0*/  WARPGROUP.DEPBAR.LE gsb0, 0x0 ;  /* 0x00008000000079c5 */ /* 0x000fe40000010000 */
[----:B------:R-:W-:Y:S04]  /*98d0*/  STL.64 [R1+0x7c8], R134 ;  /* 0x0007c88601007387 */ /* 0x000fe80000100a00 */
[----:B------:R-:W-:Y:S04]  /*98e0*/  STL.64 [R1+0x7c0], R132 ;  /* 0x0007c08401007387 */ /* 0x000fe80000100a00 */
[----:B------:R-:W-:Y:S04]  /*98f0*/  STL.64 [R1+0x7b8], R130 ;  /* 0x0007b88201007387 */ /* 0x000fe80000100a00 */
[----:B------:R-:W-:Y:S04]  /*9900*/  STL.64 [R1+0x7b0], R128 ;  /* 0x0007b08001007387 */ /* 0x000fe80000100a00 */
[----:B------:R0:W-:Y:S04]  /*9910*/  STL.64 [R1+0x7a8], R126 ;  /* 0x0007a87e01007387 */ /* 0x0001e80000100a00 */
[----:B------:R1:W-:Y:S04]  /*9920*/  STL.64 [R1+0x7a0], R124 ;  /* 0x0007a07c01007387 */ /* 0x0003e80000100a00 */
[----:B------:R2:W-:Y:S04]  /*9930*/  STL.64 [R1+0x798], R122 ;  /* 0x0007987a01007387 */ /* 0x0005e80000100a00 */
[----:B------:R3:W-:Y:S01]  /*9940*/  STL.64 [R1+0x790], R120 ;  /* 0x0007907801007387 */ /* 0x0007e20000100a00 */
[----:B0-----:R-:W-:-:S02]  /*9950*/  IMAD.MOV.U32 R126, RZ, RZ, R82 ;  /* 0x000000ffff7e7224 */ /* 0x001fc400078e0052 */
[----:B-1----:R-:W-:Y:S02]  /*9960*/  IMAD.MOV.U32 R124, RZ, RZ, R80 ;  /* 0x000000ffff7c7224 */ /* 0x002fe400078e0050 */
[----:B--2---:R-:W-:Y:S02]  /*9970*/  IMAD.MOV.U32 R122, RZ, RZ, R78 ;  /* 0x000000ffff7a7224 */ /* 0x004fe400078e004e */
[----:B---3--:R-:W-:Y:S02]  /*9980*/  IMAD.MOV.U32 R120, RZ, RZ, R76 ;  /* 0x000000ffff787224 */ /* 0x008fe400078e004c */
[----:B------:R-:W4:Y:S01]  /*9990*/  LDL.LU R76, [R1+0x94c] ;  /* 0x00094c00014c7983 */ /* 0x000f220000300800 */
[----:B------:R-:W-:Y:S02]  /*99a0*/  IMAD.MOV.U32 R121, RZ, RZ, R77 ;  /* 0x000000ffff797224 */ /* 0x000fe400078e004d */
[----:B------:R-:W-:Y:S01]  /*99b0*/  IMAD.MOV.U32 R123, RZ, RZ, R79 ;  /* 0x000000ffff7b7224 */ /* 0x000fe200078e004f */
        /* <DEDUP_REMOVED lines=12> */
[----:B------:R-:W4:Y:S04]  /*9a80*/  LDL.LU R83, [R1+0x930] ;  /* 0x0009300001537983 */ /* 0x000f280000300800 */
[----:B------:R-:W4:Y:S04]  /*9a90*/  LDL.LU R84, [R1+0x92c] ;  /* 0x00092c0001547983 */ /* 0x000f280000300800 */
[----:B------:R-:W4:Y:S04]  /*9aa0*/  LDL.LU R85, [R1+0x928] ;  /* 0x0009280001557983 */ /* 0x000f280000300800 */
[----:B------:R-:W4:Y:S04]  /*9ab0*/  LDL.LU R86, [R1+0x924] ;  /* 0x0009240001567983 */ /* 0x000f280000300800 */
[----:B------:R-:W4:Y:S01]  /*9ac0*/  LDL.LU R87, [R1+0x920] ;  /* 0x0009200001577983 */ /* 0x000f220000300800 */
[----:B------:R-:W-:Y:S01]  /*9ad0*/  UMOV UR20, UR28 ;  /* 0x0000001c00147c82 */ /* 0x000fe20008000000 */
[----:B------:R-:W-:Y:S01]  /*9ae0*/  UMOV UR21, UR29 ;  /* 0x0000001d00157c82 */ /* 0x000fe20008000000 */
[----:B------:R-:W-:-:S02]  /*9af0*/  IMAD.MOV.U32 R132, RZ, RZ, R36 ;  /* 0x000000ffff847224 */ /* 0x000fc400078e0024 */
[----:B------:R-:W2:Y:S01]  /*9b00*/  LDL.LU R36, [R1+0x91c] ;  /* 0x00091c0001247983 */ /* 0x000ea20000300800 */
[----:B------:R-:W-:Y:S02]  /*9b10*/  IMAD.MOV.U32 R133, RZ, RZ, R37 ;  /* 0x000000ffff857224 */ /* 0x000fe400078e0025 */
[----:B------:R-:W-:Y:S01]  /*9b20*/  IMAD.MOV.U32 R134, RZ, RZ, R38 ;  /* 0x000000ffff867224 */ /* 0x000fe200078e0026 */
[----:B------:R-:W2:Y:S01]  /*9b30*/  LDL.LU R37, [R1+0x918] ;  /* 0x0009180001257983 */ /* 0x000ea20000300800 */
[----:B------:R-:W-:-:S03]  /*9b40*/  IMAD.MOV.U32 R135, RZ, RZ, R39 ;  /* 0x000000ffff877224 */ /* 0x000fc600078e0027 */
[----:B------:R-:W2:Y:S04]  /*9b50*/  LDL.LU R38, [R1+0x914] ;  /* 0x0009140001267983 */ /* 0x000ea80000300800 */
[----:B------:R-:W2:Y:S01]  /*9b60*/  LDL.LU R39, [R1+0x910] ;  /* 0x0009100001277983 */ /* 0x000ea20000300800 */
[----:B----4-:R-:W-:-:S06]  /*9b70*/  WARPGROUP.ARRIVE ;  /* 0x00000000000079c5 */ /* 0x010fcc0000000000 */
[----:B------:R-:W-:Y:S03]  /*9b80*/  QGMMA.64x32x32.F32.E4M3.E4M3 R72, gdesc[UR20], R72, gsb0 ;  /* 0x00600000144879f3 */ /* 0x000fe60008000848 */
        /* <DEDUP_REMOVED lines=9> */
[----:B0-----:R-:W3:Y:S04]  /*9c20*/  LDL.LU R72, [R1+0x1c0] ;  /* 0x0001c00001487983 */ /* 0x001ee80000300800 */
        /* <DEDUP_REMOVED lines=15> */
[----:B--2---:R-:W-:Y:S01]  /*9d20*/  WARPGROUP.ARRIVE ;  /* 0x00000000000079c5 */ /* 0x004fe20000000000 */
[----:B------:R-:W-:Y:S01]  /*9d30*/  UMOV UR16, UR28 ;  /* 0x0000001c00107c82 */ /* 0x000fe20008000000 */
[----:B------:R-:W-:-:S04]  /*9d40*/  UMOV UR17, UR29 ;  /* 0x0000001d00117c82 */ /* 0x000fc80008000000 */
[----:B------:R-:W-:Y:S01]  /*9d50*/  QGMMA.64x32x32.F32.E4M3.E4M3 R24, gdesc[UR16], R24, gsb0 ;  /* 0x00600000101879f3 */ /* 0x000fe20008000818 */
        /* <DEDUP_REMOVED lines=14> */
[----:B------:R-:W-:Y:S01]  /*9e40*/  STL [R1+0x280], RZ ;  /* 0x000280ff01007387 */ /* 0x000fe20000100800 */
[----:B------:R-:W-:-:S02]  /*9e50*/  IMAD.MOV.U32 R220, RZ, RZ, R195 ;  /* 0x000000ffffdc7224 */ /* 0x000fc400078e00c3 */
[----:B------:R-:W-:Y:S02]  /*9e60*/  IMAD.MOV.U32 R221, RZ, RZ, R196 ;  /* 0x000000ffffdd7224 */ /* 0x000fe400078e00c4 */
[----:B------:R-:W-:Y:S02]  /*9e70*/  IMAD.MOV.U32 R222, RZ, RZ, R197 ;  /* 0x000000ffffde7224 */ /* 0x000fe400078e00c5 */
[----:B------:R-:W-:Y:S02]  /*9e80*/  IMAD.MOV.U32 R223, RZ, RZ, R198 ;  /* 0x000000ffffdf7224 */ /* 0x000fe400078e00c6 */
[----:B------:R-:W-:Y:S01]  /*9e90*/  IMAD.MOV.U32 R224, RZ, RZ, R199 ;  /* 0x000000ffffe07224 */ /* 0x000fe200078e00c7 */
[----:B---3--:R-:W-:-:S06]  /*9ea0*/  WARPGROUP.ARRIVE ;  /* 0x00000000000079c5 */ /* 0x008fcc0000000000 */
[----:B------:R-:W-:Y:S03]  /*9eb0*/  QGMMA.64x32x32.F32.E4M3.E4M3 R72, gdesc[UR28], R72, gsb0 ;  /* 0x006000001c4879f3 */ /* 0x000fe60008000848 */
[----:B------:R-:W-:Y:S02]  /*9ec0*/  WARPGROUP.DEPBAR.LE gsb0, 0x0 ;  /* 0x00008000000079c5 */ /* 0x000fe40000010000 */
[----:B------:R-:W-:-:S06]  /*9ed0*/  WARPGROUP.ARRIVE ;  /* 0x00000000000079c5 */ /* 0x000fcc0000000000 */
[----:B------:R-:W-:Y:S01]  /*9ee0*/  QGMMA.64x32x32.F32.E4M3.E4M3 R120, gdesc[UR32], R120, gsb0 ;  /* 0x00600000207879f3 */ /* 0x000fe20008000878 */
[----:B------:R-:W-:Y:S04]  /*9ef0*/  STL.64 [R1+0x1c0], R72 ;  /* 0x0001c04801007387 */ /* 0x000fe80000100a00 */
[----:B------:R-:W-:Y:S01]  /*9f00*/  STL.64 [R1+0x1c8], R74 ;  /* 0x0001c84a01007387 */ /* 0x000fe20000100a00 */
[----:B------:R-:W-:Y:S02]  /*9f10*/  WARPGROUP.DEPBAR.LE gsb0, 0x0 ;  /* 0x00008000000079c5 */ /* 0x000fe40000010000 */
        /* <DEDUP_REMOVED lines=11> */
[----:B------:R3:W-:Y:S04]  /*9fd0*/  STL.64 [R1+0x118], R126 ;  /* 0x0001187e01007387 */ /* 0x0007e80000100a00 */
[----:B------:R4:W-:Y:S04]  /*9fe0*/  STL.64 [R1+0x120], R128 ;  /* 0x0001208001007387 */ /* 0x0009e80000100a00 */
[----:B------:R4:W-:Y:S04]  /*9ff0*/  STL.64 [R1+0x128], R130 ;  /* 0x0001288201007387 */ /* 0x0009e80000100a00 */
[----:B------:R4:W-:Y:S04]  /*a000*/  STL.64 [R1+0x130], R132 ;  /* 0x0001308401007387 */ /* 0x0009e80000100a00 */
[----:B------:R4:W-:Y:S01]  /*a010*/  STL.64 [R1+0x138], R134 ;  /* 0x0001388601007387 */ /* 0x0009e20000100a00 */
[----:B------:R-:W-:-:S03]  /*a020*/  WARPGROUP.DEPBAR.LE gsb0, 0x0 ;  /* 0x00008000000079c5 */ /* 0x000fc60000010000 */
[----:B------:R4:W-:Y:S04]  /*a030*/  STL.64 [R1+0x40], R168 ;  /* 0x000040a801007387 */ /* 0x0009e80000100a00 */
[----:B------:R4:W-:Y:S04]  /*a040*/  STL.64 [R1+0x48], R170 ;  /* 0x000048aa01007387 */ /* 0x0009e80000100a00 */
[----:B------:R4:W-:Y:S04]  /*a050*/  STL.64 [R1+0x50], R172 ;  /* 0x000050ac01007387 */ /* 0x0009e80000100a00 */
[----:B------:R4:W-:Y:S04]  /*a060*/  STL.64 [R1+0x58], R174 ;  /* 0x000058ae01007387 */ /* 0x0009e80000100a00 */
[----:B------:R4:W-:Y:S04]  /*a070*/  STL.64 [R1+0x60], R176 ;  /* 0x000060b001007387 */ /* 0x0009e80000100a00 */
[----:B------:R4:W-:Y:S04]  /*a080*/  STL.64 [R1+0x68], R178 ;  /* 0x000068b201007387 */ /* 0x0009e80000100a00 */
[----:B------:R4:W-:Y:S04]  /*a090*/  STL.64 [R1+0x70], R180 ;  /* 0x000070b401007387 */ /* 0x0009e80000100a00 */
[----:B------:R4:W-:Y:S04]  /*a0a0*/  STL.64 [R1+0x78], R182 ;  /* 0x000078b601007387 */ /* 0x0009e80000100a00 */
[----:B------:R-:W-:Y:S04]  /*a0b0*/  STL [R1+0x27c], RZ ;  /* 0x00027cff01007387 */ /* 0x000fe80000100800 */
        /* <DEDUP_REMOVED lines=15> */
[----:B0-----:R-:W-:-:S03]  /*a1b0*/  IMAD.MOV.U32 R120, RZ, RZ, R143 ;  /* 0x000000ffff787224 */ /* 0x001fc600078e008f */
[----:B------:R-:W4:Y:S01]  /*a1c0*/  LDL.LU R139, [R1+0x8ec] ;  /* 0x0008ec00018b7983 */ /* 0x000f220000300800 */
[----:B------:R-:W-:-:S03]  /*a1d0*/  IMAD.MOV.U32 R121, RZ, RZ, R144 ;  /* 0x000000ffff797224 */ /* 0x000fc600078e0090 */
[----:B------:R-:W4:Y:S01]  /*a1e0*/  LDL.LU R140, [R1+0x8e8] ;  /* 0x0008e800018c7983 */ /* 0x000f220000300800 */
[----:B-1----:R-:W-:-:S03]  /*a1f0*/  IMAD.MOV.U32 R122, RZ, RZ, R145 ;  /* 0x000000ffff7a7224 */ /* 0x002fc600078e0091 */
[----:B------:R-:W4:Y:S01]  /*a200*/  LDL.LU R141, [R1+0x8e4] ;  /* 0x0008e400018d7983 */ /* 0x000f220000300800 */
[----:B------:R-:W-:-:S03]  /*a210*/  IMAD.MOV.U32 R123, RZ, RZ, R146 ;  /* 0x000000ffff7b7224 */ /* 0x000fc600078e0092 */
[----:B------:R-:W4:Y:S01]  /*a220*/  LDL.LU R142, [R1+0x8e0] ;  /* 0x0008e000018e7983 */ /* 0x000f220000300800 */
[----:B--2---:R-:W-:-:S03]  /*a230*/  IMAD.MOV.U32 R124, RZ, RZ, R147 ;  /* 0x000000ffff7c7224 */ /* 0x004fc600078e0093 */
[----:B------:R-:W2:Y:S01]  /*a240*/  LDL.LU R143, [R1+0x8dc] ;  /* 0x0008dc00018f7983 */ /* 0x000ea20000300800 */
[----:B------:R-:W-:-:S03]  /*a250*/  IMAD.MOV.U32 R125, RZ, RZ, R148 ;  /* 0x000000ffff7d7224 */ /* 0x000fc600078e0094 */
[----:B------:R-:W2:Y:S01]  /*a260*/  LDL.LU R144, [R1+0x8d8] ;  /* 0x0008d80001907983 */ /* 0x000ea20000300800 */
[----:B---3--:R-:W-:-:S03]  /*a270*/  IMAD.MOV.U32 R126, RZ, RZ, R149 ;  /* 0x000000ffff7e7224 */ /* 0x008fc600078e0095 */
[----:B------:R-:W2:Y:S01]  /*a280*/  LDL.LU R145, [R1+0x8d4] ;  /* 0x0008d40001917983 */ /* 0x000ea20000300800 */
[----:B------:R-:W-:-:S03]  /*a290*/  IMAD.MOV.U32 R127, RZ, RZ, R150 ;  /* 0x000000ffff7f7224 */ /* 0x000fc600078e0096 */
[----:B------:R-:W2:Y:S01]  /*a2a0*/  LDL.LU R146, [R1+0x8d0] ;  /* 0x0008d00001927983 */ /* 0x000ea20000300800 */
[----:B----4-:R-:W-:-:S03]  /*a2b0*/  IMAD.MOV.U32 R128, RZ, RZ, R151 ;  /* 0x000000ffff807224 */ /* 0x010fc600078e0097 */
        /* <DEDUP_REMOVED lines=10> */
[----:B------:R-:W3:Y:S01]  /*a360*/  LDL.LU R88, [R1+0x8b8] ;  /* 0x0008b80001587983 */ /* 0x000ee20000300800 */
        /* <DEDUP_REMOVED lines=58> */
[----:B------:R-:W-:Y:S01]  /*a710*/  UIADD3 UR14, UR44, 0x306, URZ ;  /* 0x000003062c0e7890 */ /* 0x000fe2000fffe03f */
[----:B------:R-:W-:Y:S01]  /*a720*/  WARPGROUP.ARRIVE ;  /* 0x00000000000079c5 */ /* 0x000fe20000000000 */
[----:B------:R-:W-:Y:S01]  /*a730*/  UMOV UR12, UR28 ;  /* 0x0000001c000c7c82 */ /* 0x000fe20008000000 */
[----:B------:R-:W-:Y:S01]  /*a740*/  UMOV UR13, UR29 ;  /* 0x0000001d000d7c82 */ /* 0x000fe20008000000 */
[----:B------:R-:W-:-:S05]  /*a750*/  UMOV UR15, 0x40000040 ;  /* 0x40000040000f7882 */ /* 0x000fca0000000000 */
        /* <DEDUP_REMOVED lines=36> */
[----:B--2---:R-:W-:-:S06]  /*a9a0*/  WARPGROUP.ARRIVE ;  /* 0x00000000000079c5 */ /* 0x004fcc0000000000 */
        /* <DEDUP_REMOVED lines=8> */
[----:B------:R-:W-:Y:S01]  /*aa30*/  UMOV UR32, UR16 ;  /* 0x0000001000207c82 */ /* 0x000fe20008000000 */
[----:B------:R-:W-:Y:S01]  /*aa40*/  UMOV UR33, UR17 ;  /* 0x0000001100217c82 */ /* 0x000fe20008000000 */
[----:B------:R-:W-:Y:S01]  /*aa50*/  UMOV UR28, UR16 ;  /* 0x00000010001c7c82 */ /* 0x000fe20008000000 */
[----:B------:R-:W-:Y:S01]  /*aa60*/  UMOV UR29, UR17 ;  /* 0x00000011001d7c82 */ /* 0x000fe20008000000 */
[----:B------:R-:W-:Y:S02]  /*aa70*/  IMAD.MOV.U32 R177, RZ, RZ, R3 ;  /* 0x000000ffffb17224 */ /* 0x000fe400078e0003 */
[----:B------:R-:W-:Y:S02]  /*aa80*/  IMAD.MOV.U32 R178, RZ, RZ, R2 ;  /* 0x000000ffffb27224 */ /* 0x000fe400078e0002 */
[----:B------:R-:W-:-:S02]  /*aa90*/  IMAD.MOV.U32 R179, RZ, RZ, R0 ;  /* 0x000000ffffb37224 */ /* 0x000fc400078e0000 */
[----:B------:R-:W-:Y:S02]  /*aaa0*/  IMAD.MOV.U32 R180, RZ, RZ, R23 ;  /* 0x000000ffffb47224 */ /* 0x000fe400078e0017 */
[----:B------:R-:W-:Y:S02]  /*aab0*/  IMAD.MOV.U32 R181, RZ, RZ, R22 ;  /* 0x000000ffffb57224 */ /* 0x000fe400078e0016 */
[----:B------:R-:W-:Y:S02]  /*aac0*/  IMAD.MOV.U32 R182, RZ, RZ, R21 ;  /* 0x000000ffffb67224 */ /* 0x000fe400078e0015 */
[----:B------:R-:W-:Y:S01]  /*aad0*/  IMAD.MOV.U32 R183, RZ, RZ, R20 ;  /* 0x000000ffffb77224 */ /* 0x000fe200078e0014 */
[----:B------:R-:W-:Y:S01]  /*aae0*/  UIADD3 UR43, UR43, 0x806, URZ ;  /* 0x000008062b2b7890 */ /* 0x000fe2000fffe03f */
[----:B------:R0:W5:Y:S01]  /*aaf0*/  LDL.LU R3, [R1+0x838] ;  /* 0x0008380001037983 */ /* 0x0001620000300800 */
[----:B------:R-:W-:-:S03]  /*ab00*/  ULDC UR12, c[0x0][0x50c] ;  /* 0x00014300000c7ab9 */ /* 0x000fc60000000800 */
[----:B------:R0:W5:Y:S04]  /*ab10*/  LDL.LU R2, [R1+0x834] ;  /* 0x0008340001027983 */ /* 0x0001680000300800 */
[----:B------:R0:W5:Y:S01]  /*ab20*/  LDL.LU R0, [R1+0x830] ;  /* 0x0008300001007983 */ /* 0x0001620000300800 */
[----:B------:R-:W-:Y:S02]  /*ab30*/  WARPGROUP.DEPBAR.LE gsb0, 0x0 ;  /* 0x00008000000079c5 */ /* 0x000fe40000010000 */
[----:B------:R-:W-:-:S06]  /*ab40*/  WARPGROUP.ARRIVE ;  /* 0x00000000000079c5 */ /* 0x000fcc0000000000 */
[----:B------:R-:W-:Y:S03]  /*ab50*/  QGMMA.64x32x32.F32.E4M3.E4M3 R4, gdesc[UR36], R4, gsb0 ;  /* 0x00600000240479f3 */ /* 0x000fe60008000804 */
[----:B------:R-:W-:Y:S02]  /*ab60*/  WARPGROUP.DEPBAR.LE gsb0, 0x0 ;  /* 0x00008000000079c5 */ /* 0x000fe40000010000 */
[----:B------:R-:W-:-:S06]  /*ab70*/  WARPGROUP.ARRIVE ;  /* 0x00000000000079c5 */ /* 0x000fcc0000000000 */
[----:B------:R-:W-:Y:S03]  /*ab80*/  QGMMA.64x32x32.F32.E4M3.E4M3 R72, gdesc[UR32], R72, gsb0 ;  /* 0x00600000204879f3 */ /* 0x000fe60008000848 */
[----:B------:R-:W-:Y:S02]  /*ab90*/  WARPGROUP.DEPBAR.LE gsb0, 0x0 ;  /* 0x00008000000079c5 */ /* 0x000fe40000010000 */
[----:B------:R-:W-:-:S06]  /*aba0*/  WARPGROUP.ARRIVE ;  /* 0x00000000000079c5 */ /* 0x000fcc0000000000 */
[----:B------:R-:W-:Y:S01]  /*abb0*/  QGMMA.64x32x32.F32.E4M3.E4M3 R120, gdesc[UR28], R120, gsb0 ;  /* 0x006000001c7879f3 */ /* 0x000fe20008000878 */
[----:B------:R-:W-:Y:S01]  /*abc0*/  UMOV UR28, UR43 ;  /* 0x0000002b001c7c82 */ /* 0x000fe20008000000 */
[----:B------:R-:W-:Y:S01]  /*abd0*/  UMOV UR29, 0x40000040 ;  /* 0x40000040001d7882 */ /* 0x000fe20000000000 */
[----:B------:R-:W-:Y:S02]  /*abe0*/  WARPGROUP.DEPBAR.LE gsb0, 0x0 ;  /* 0x00008000000079c5 */ /* 0x000fe40000010000 */
[----:B------:R-:W-:-:S06]  /*abf0*/  WARPGROUP.ARRIVE ;  /* 0x00000000000079c5 */ /* 0x000fcc0000000000 */
[----:B------:R-:W-:Y:S01]  /*ac00*/  QGMMA.64x32x32.F32.E4M3.E4M3 R168, gdesc[UR28], R168, gsb0 ;  /* 0x006000001ca879f3 */ /* 0x000fe200080008a8 */
[----:B------:R-:W-:Y:S01]  /*ac10*/  STL [R1+0x278], RZ ;  /* 0x000278ff01007387 */ /* 0x000fe20000100800 */
[----:B------:R-:W-:Y:S01]  /*ac20*/  UMOV UR32, UR28 ;  /* 0x0000001c00207c82 */ /* 0x000fe20008000000 */
[----:B------:R-:W-:Y:S02]  /*ac30*/  UMOV UR33, UR29 ;  /* 0x0000001d00217c82 */ /* 0x000fe40008000000 */
[----:B------:R-:W-:Y:S04]  /*ac40*/  STL [R1+0x274], RZ ;  /* 0x000274ff01007387 */ /* 0x000fe80000100800 */
[----:B------:R-:W-:Y:S04]  /*ac50*/  STL [R1+0x270], RZ ;  /* 0x000270ff01007387 */ /* 0x000fe80000100800 */
[----:B------:R-:W-:Y:S04]  /*ac60*/  STL.64 [R1], R4 ;  /* 0x0000000401007387 */ /* 0x000fe80000100a00 */
[----:B------:R-:W-:Y:S04]  /*ac70*/  STL.64 [R1+0x8], R6 ;  /* 0x0000080601007387 */ /* 0x000fe80000100a00 */
[----:B------:R-:W-:Y:S04]  /*ac80*/  STL.64 [R1+0x10], R8 ;  /* 0x0000100801007387 */ /* 0x000fe80000100a00 */
[----:B------:R1:W-:Y:S04]  /*ac90*/  STL.64 [R1+0x18], R10 ;  /* 0x0000180a01007387 */ /* 0x0003e80000100a00 */
[----:B------:R-:W-:Y:S04]  /*aca0*/  STL.64 [R1+0x20], R12 ;  /* 0x0000200c01007387 */ /* 0x000fe80000100a00 */
[----:B------:R-:W-:Y:S04]  /*acb0*/  STL.64 [R1+0x28], R14 ;  /* 0x0000280e01007387 */ /* 0x000fe80000100a00 */
[----:B------:R-:W-:Y:S04]  /*acc0*/  STL.64 [R1+0x30], R16 ;  /* 0x0000301001007387 */ /* 0x000fe80000100a00 */
[----:B------:R-:W-:Y:S04]  /*acd0*/  STL.64 [R1+0x38], R18 ;  /* 0x0000381201007387 */ /* 0x000fe80000100a00 */
[----:B-1----:R0:W5:Y:S04]  /*ace0*/  LDL.LU.64 R10, [R1+0x828] ;  /* 0x00082800010a7983 */ /* 0x0021680000300a00 */
[----:B------:R0:W5:Y:S04]  /*acf0*/  LDL.LU.64 R8, [R1+0x820] ;  /* 0x0008200001087983 */ /* 0x0001680000300a00 */
[----:B------:R0:W5:Y:S04]  /*ad00*/  LDL.LU.64 R6, [R1+0x818] ;  /* 0x0008180001067983 */ /* 0x0001680000300a00 */
[----:B------:R0:W5:Y:S01]  /*ad10*/  LDL.LU.64 R4, [R1+0x810] ;  /* 0x0008100001047983 */ /* 0x0001620000300a00 */
[----:B------:R-:W-:-:S02]  /*ad20*/  WARPGROUP.DEPBAR.LE gsb0, 0x0 ;  /* 0x00008000000079c5 */ /* 0x000fc40000010000 */
[----:B------:R-:W-:-:S06]  /*ad30*/  WARPGROUP.ARRIVE ;  /* 0x00000000000079c5 */ /* 0x000fcc0000000000 */
[----:B------:R-:W-:Y:S01]  /*ad40*/  QGMMA.64x32x32.F32.E4M3.E4M3 R220, gdesc[UR32], R220, gsb0 ;  /* 0x0060000020dc79f3 */ /* 0x000fe200080008dc */
        /* <DEDUP_REMOVED lines=9> */
[----:B-1----:R-:W2:Y:S04]  /*ade0*/  LDL.LU.64 R86, [R1+0x808] ;  /* 0x0008080001567983 */ /* 0x002ea80000300a00 */
        /* <DEDUP_REMOVED lines=16> */
[----:B-1----:R-:W3:Y:S04]  /*aef0*/  LDL.LU.64 R134, [R1+0x7c8] ;  /* 0x0007c80001867983 */ /* 0x002ee80000300a00 */
[----:B------:R-:W3:Y:S04]  /*af00*/  LDL.LU.64 R132, [R1+0x7c0] ;  /* 0x0007c00001847983 */ /* 0x000ee80000300a00 */
[----:B------:R-:W3:Y:S04]  /*af10*/  LDL.LU.64 R130, [R1+0x7b8] ;  /* 0x0007b80001827983 */ /* 0x000ee80000300a00 */
[----:B------:R-:W3:Y:S04]  /*af20*/  LDL.LU.64 R128, [R1+0x7b0] ;  /* 0x0007b00001807983 */ /* 0x000ee80000300a00 */
[----:B------:R-:W3:Y:S04]  /*af30*/  LDL.LU.64 R126, [R1+0x7a8] ;  /* 0x0007a800017e7983 */ /* 0x000ee80000300a00 */
[----:B------:R-:W3:Y:S04]  /*af40*/  LDL.LU.64 R124, [R1+0x7a0] ;  /* 0x0007a000017c7983 */ /* 0x000ee80000300a00 */
[----:B------:R-:W3:Y:S04]  /*af50*/  LDL.LU.64 R122, [R1+0x798] ;  /* 0x00079800017a7983 */ /* 0x000ee80000300a00 */
[----:B------:R-:W3:Y:S04]  /*af60*/  LDL.LU.64 R120, [R1+0x790] ;  /* 0x0007900001787983 */ /* 0x000ee80000300a00 */
        /* <DEDUP_REMOVED lines=9> */
[----:B-1----:R-:W4:Y:S04]  /*b000*/  LDL.LU.64 R182, [R1+0x788] ;  /* 0x0007880001b67983 */ /* 0x002f280000300a00 */
[----:B------:R-:W4:Y:S04]  /*b010*/  LDL.LU.64 R180, [R1+0x780] ;  /* 0x0007800001b47983 */ /* 0x000f280000300a00 */
[----:B------:R-:W4:Y:S04]  /*b020*/  LDL.LU.64 R178, [R1+0x778] ;  /* 0x0007780001b27983 */ /* 0x000f280000300a00 */
[----:B------:R-:W4:Y:S04]  /*b030*/  LDL.LU.64 R176, [R1+0x770] ;  /* 0x0007700001b07983 */ /* 0x000f280000300a00 */
[----:B------:R-:W4:Y:S04]  /*b040*/  LDL.LU.64 R174, [R1+0x768] ;  /* 0x0007680001ae7983 */ /* 0x000f280000300a00 */
[----:B------:R-:W4:Y:S04]  /*b050*/  LDL.LU.64 R172, [R1+0x760] ;  /* 0x0007600001ac7983 */ /* 0x000f280000300a00 */
[----:B------:R-:W4:Y:S04]  /*b060*/  LDL.LU.64 R170, [R1+0x758] ;  /* 0x0007580001aa7983 */ /* 0x000f280000300a00 */
[----:B------:R-:W4:Y:S04]  /*b070*/  LDL.LU.64 R168, [R1+0x750] ;  /* 0x0007500001a87983 */ /* 0x000f280000300a00 */
[----:B------:R-:W-:Y:S04]  /*b080*/  STL.64 [R1+0x80], R220 ;  /* 0x000080dc01007387 */ /* 0x000fe80000100a00 */
[----:B------:R-:W-:Y:S04]  /*b090*/  STL.64 [R1+0x88], R222 ;  /* 0x000088de01007387 */ /* 0x000fe80000100a00 */
[----:B------:R-:W-:Y:S04]  /*b0a0*/  STL.64 [R1+0x90], R224 ;  /* 0x000090e001007387 */ /* 0x000fe80000100a00 */
[----:B------:R-:W-:Y:S04]  /*b0b0*/  STL.64 [R1+0x98], R226 ;  /* 0x000098e201007387 */ /* 0x000fe80000100a00 */
[----:B------:R-:W-:Y:S04]  /*b0c0*/  STL.64 [R1+0xa0], R228 ;  /* 0x0000a0e401007387 */ /* 0x000fe80000100a00 */
[----:B------:R1:W-:Y:S04]  /*b0d0*/  STL.64 [R1+0xa8], R230 ;  /* 0x0000a8e601007387 */ /* 0x0003e80000100a00 */
[----:B------:R-:W-:Y:S04]  /*b0e0*/  STL.64 [R1+0xb0], R232 ;  /* 0x0000b0e801007387 */ /* 0x000fe80000100a00 */
[----:B------:R0:W-:Y:S04]  /*b0f0*/  STL.64 [R1+0xb8], R234 ;  /* 0x0000b8ea01007387 */ /* 0x0001e80000100a00 */
[----:B-1----:R-:W2:Y:S04]  /*b100*/  LDL.LU.64 R230, [R1+0x748] ;  /* 0x0007480001e67983 */ /* 0x002ea80000300a00 */
[----:B------:R-:W2:Y:S04]  /*b110*/  LDL.LU.64 R228, [R1+0x740] ;  /* 0x0007400001e47983 */ /* 0x000ea80000300a00 */
[----:B------:R-:W2:Y:S04]  /*b120*/  LDL.LU.64 R226, [R1+0x738] ;  /* 0x0007380001e27983 */ /* 0x000ea80000300a00 */
[----:B------:R-:W2:Y:S04]  /*b130*/  LDL.LU.64 R224, [R1+0x730] ;  /* 0x0007300001e07983 */ /* 0x000ea80000300a00 */
[----:B------:R-:W2:Y:S04]  /*b140*/  LDL.LU.64 R222, [R1+0x728] ;  /* 0x0007280001de7983 */ /* 0x000ea80000300a00 */
[----:B------:R-:W2:Y:S01]  /*b150*/  LDL.LU.64 R220, [R1+0x720] ;  /* 0x0007200001dc7983 */ /* 0x000ea20000300a00 */
[----:B------:R-:W-:Y:S01]  /*b160*/  UMOV UR36, UR28 ;  /* 0x0000001c00247c82 */ /* 0x000fe20008000000 */
[----:B------:R-:W-:Y:S01]  /*b170*/  UMOV UR37, UR29 ;  /* 0x0000001d00257c82 */ /* 0x000fe20008000000 */
[----:B------:R-:W-:Y:S01]  /*b180*/  UISETP.NE.AND UP0, UPT, UR12, 0x4, UPT ;  /* 0x000000040c00788c */ /* 0x000fe2000bf05270 */
[----:B------:R-:W-:-:S02]  /*b190*/  UMOV UR13, UR29 ;  /* 0x0000001d000d7c82 */ /* 0x000fc40008000000 */
[----:B------:R-:W-:Y:S01]  /*b1a0*/  UMOV UR12, UR28 ;  /* 0x0000001c000c7c82 */ /* 0x000fe20008000000 */
[----:B------:R-:W-:Y:S01]  /*b1b0*/  UMOV UR24, UR28 ;  /* 0x0000001c00187c82 */ /* 0x000fe20008000000 */
[----:B------:R-:W-:Y:S01]  /*b1c0*/  UMOV UR25, UR29 ;  /* 0x0000001d00197c82 */ /* 0x000fe20008000000 */
[----:B------:R-:W-:Y:S01]  /*b1d0*/  UMOV UR20, UR28 ;  /* 0x0000001c00147c82 */ /* 0x000fe20008000000 */
[----:B------:R-:W-:Y:S01]  /*b1e0*/  UMOV UR21, UR29 ;  /* 0x0000001d00157c82 */ /* 0x000fe20008000000 */
[----:B------:R-:W-:Y:S01]  /*b1f0*/  UMOV UR16, UR28 ;  /* 0x0000001c00107c82 */ /* 0x000fe20008000000 */
[----:B------:R-:W-:Y:S01]  /*b200*/  UMOV UR17, UR29 ;  /* 0x0000001d00117c82 */ /* 0x000fe20008000000 */
[----:B--2---:R-:W-:-:S06]  /*b210*/  WARPGROUP.ARRIVE ;  /* 0x00000000000079c5 */ /* 0x004fcc0000000000 */
[----:B------:R-:W-:Y:S03]  /*b220*/  QGMMA.64x32x32.F32.E4M3.E4M3 R216, gdesc[UR36], R216, gsb0 ;  /* 0x0060000024d879f3 */ /* 0x000fe600080008d8 */
[----:B------:R-:W-:Y:S02]  /*b230*/  WARPGROUP.DEPBAR.LE gsb0, 0x0 ;  /* 0x00008000000079c5 */ /* 0x000fe40000010000 */
[----:B----4-:R-:W-:-:S06]  /*b240*/  WARPGROUP.ARRIVE ;  /* 0x00000000000079c5 */ /* 0x010fcc0000000000 */
[----:B------:R-:W-:Y:S03]  /*b250*/  QGMMA.64x32x32.F32.E4M3.E4M3 R168, gdesc[UR12], R168, gsb0 ;  /* 0x006000000ca879f3 */ /* 0x000fe600080008a8 */
[----:B------:R-:W-:Y:S02]  /*b260*/  WARPGROUP.DEPBAR.LE gsb0, 0x0 ;  /* 0x00008000000079c5 */ /* 0x000fe40000010000 */
[----:B---3--:R-:W-:-:S06]  /*b270*/  WARPGROUP.ARRIVE ;  /* 0x00000000000079c5 */ /* 0x008fcc0000000000 */
[----:B------:R-:W-:Y:S03]  /*b280*/  QGMMA.64x32x32.F32.E4M3.E4M3 R120, gdesc[UR24], R120, gsb0 ;  /* 0x00600000187879f3 */ /* 0x000fe60008000878 */
[----:B------:R-:W-:Y:S02]  /*b290*/  WARPGROUP.DEPBAR.LE gsb0, 0x0 ;  /* 0x00008000000079c5 */ /* 0x000fe40000010000 */
[----:B------:R-:W-:-:S06]  /*b2a0*/  WARPGROUP.ARRIVE ;  /* 0x00000000000079c5 */ /* 0x000fcc0000000000 */
[----:B------:R-:W-:Y:S01]  /*b2b0*/  QGMMA.64x32x32.F32.E4M3.E4M3 R72, gdesc[UR20], R72, gsb0 ;  /* 0x00600000144879f3 */ /* 0x000fe20008000848 */
[----:B------:R1:W-:Y:S04]  /*b2c0*/  STL [R1+0x264], RZ ;  /* 0x000264ff01007387 */ /* 0x0003e80000100800 */
[----:B------:R1:W-:Y:S04]  /*b2d0*/  STL [R1+0x260], RZ ;  /* 0x000260ff01007387 */ /* 0x0003e80000100800 */
[----:B------:R1:W-:Y:S04]  /*b2e0*/  STL [R1+0x25c], RZ ;  /* 0x00025cff01007387 */ /* 0x0003e80000100800 */
[----:B------:R1:W-:Y:S04]  /*b2f0*/  STL [R1+0x258], RZ ;  /* 0x000258ff01007387 */ /* 0x0003e80000100800 */
[----:B------:R1:W-:Y:S04]  /*b300*/  STL [R1+0x254], RZ ;  /* 0x000254ff01007387 */ /* 0x0003e80000100800 */
[----:B------:R1:W-:Y:S04]  /*b310*/  STL [R1+0x250], RZ ;  /* 0x000250ff01007387 */ /* 0x0003e80000100800 */
[----:B------:R1:W-:Y:S01]  /*b320*/  STL [R1+0x24c], RZ ;  /* 0x00024cff01007387 */ /* 0x0003e20000100800 */
[----:B------:R-:W-:-:S02]  /*b330*/  WARPGROUP.DEPBAR.LE gsb0, 0x0 ;  /* 0x00008000000079c5 */ /* 0x000fc40000010000 */
        /* <DEDUP_REMOVED lines=16> */
[----:B------:R-:W-:-:S03]  /*b440*/  USEL UR12, URZ, 0x1, UP0 ;  /* 0x000000013f0c7887 */ /* 0x000fc60008000000 */
[----:B------:R1:W-:Y:S04]  /*b450*/  STL [R1+0x210], RZ ;  /* 0x000210ff01007387 */ /* 0x0003e80000100800 */
[----:B------:R1:W-:Y:S04]  /*b460*/  STL [R1+0x20c], RZ ;  /* 0x00020cff01007387 */ /* 0x0003e80000100800 */
[----:B------:R1:W-:Y:S04]  /*b470*/  STL [R1+0x208], RZ ;  /* 0x000208ff01007387 */ /* 0x0003e80000100800 */
[----:B------:R1:W-:Y:S04]  /*b480*/  STL [R1+0x204], RZ ;  /* 0x000204ff01007387 */ /* 0x0003e80000100800 */
[----:B------:R1:W-:Y:S01]  /*b490*/  STL [R1+0x200], RZ ;  /* 0x000200ff01007387 */ /* 0x0003e20000100800 */
[----:B------:R-:W-:Y:S01]  /*b4a0*/  ISETP.NE.AND P0, PT, RZ, UR12, PT ;  /* 0x0000000cff007c0c */ /* 0x000fe2000bf05270 */
[----:B------:R-:W-:-:S02]  /*b4b0*/  WARPGROUP.DEPBAR.LE gsb0, 0x0 ;  /* 0x00008000000079c5 */ /* 0x000fc40000010000 */
[----:B------:R-:W-:Y:S01]  /*b4c0*/  IMAD.MOV.U32 R12, RZ, RZ, R19 ;  /* 0x000000ffff0c7224 */ /* 0x000fe200078e0013 */
[----:B------:R-:W-:Y:S02]  /*b4d0*/  CS2R R236, SRZ ;  /* 0x0000000000ec7805 */ /* 0x000fe4000001ff00 */
[----:B0-----:R-:W-:Y:S02]  /*b4e0*/  CS2R R234, SRZ ;  /* 0x0000000000ea7805 */ /* 0x001fe4000001ff00 */
[----:B------:R-:W-:Y:S02]  /*b4f0*/  CS2R R232, SRZ ;  /* 0x0000000000e87805 */ /* 0x000fe4000001ff00 */
[----:B------:R-:W-:Y:S02]  /*b500*/  CS2R R22, SRZ ;  /* 0x0000000000167805 */ /* 0x000fe4000001ff00 */
[----:B------:R-:W-:Y:S02]  /*b510*/  CS2R R20, SRZ ;  /* 0x0000000000147805 */ /* 0x000fe4000001ff00 */
[----:B------:R-:W-:-:S02]  /*b520*/  CS2R R18, SRZ ;  /* 0x0000000000127805 */ /* 0x000fc4000001ff00 */
[----:B------:R-:W-:Y:S02]  /*b530*/  CS2R R16, SRZ ;  /* 0x0000000000107805 */ /* 0x000fe4000001ff00 */
[----:B------:R-:W-:Y:S01]  /*b540*/  CS2R R14, SRZ ;  /* 0x00000000000e7805 */ /* 0x000fe2000001ff00 */
[----:B------:R-:W-:Y:S01]  /*b550*/  IMAD.MOV.U32 R13, RZ, RZ, RZ ;  /* 0x000000ffff0d7224 */ /* 0x000fe200078e00ff */
[----:B-1----:R-:W-:Y:S06]  /*b560*/  @!P0 BRA `(.L_x_22) ;  /* 0x0000003400388947 */ /* 0x002fec0003800000 */
[----:B------:R0:W-:Y:S04]  /*b570*/  STL [R1+0x794], R52 ;  /* 0x0007943401007387 */ /* 0x0001e80000100800 */
[----:B------:R-:W2:Y:S04]  /*b580*/  LDL R13, [R1+0x1c0] ;  /* 0x0001c000010d7983 */ /* 0x000ea80000100800 */
[----:B------:R-:W3:Y:S04]  /*b590*/  LDL R14, [R1+0x1c4] ;  /* 0x0001c400010e7983 */ /* 0x000ee80000100800 */
[----:B0-----:R-:W4:Y:S04]  /*b5a0*/  LDL R52, [R1+0x148] ;  /* 0x0001480001347983 */ /* 0x001f280000100800 */
[----:B------:R-:W3:Y:S04]  /*b5b0*/  LDL R15, [R1+0x1c8] ;  /* 0x0001c800010f7983 */ /* 0x000ee80000100800 */
        /* <DEDUP_REMOVED lines=12> */
[----:B------:R0:W-:Y:S04]  /*b680*/  STL [R1+0x790], R53 ;  /* 0x0007903501007387 */ /* 0x0001e80000100800 */
[----:B0-----:R-:W2:Y:S04]  /*b690*/  LDL R53, [R1+0x144] ;  /* 0x0001440001357983 */ /* 0x001ea80000100800 */
[----:B------:R0:W-:Y:S04]  /*b6a0*/  STL [R1+0x78c], R54 ;  /* 0x00078c3601007387 */ /* 0x0001e80000100800 */
[----:B0-----:R-:W4:Y:S04]  /*b6b0*/  LDL R54, [R1+0x140] ;  /* 0x0001400001367983 */ /* 0x001f280000100800 */
[----:B------:R0:W-:Y:S04]  /*b6c0*/  STL [R1+0x788], R55 ;  /* 0x0007883701007387 */ /* 0x0001e80000100800 */
[----:B0-----:R-:W3:Y:S04]  /*b6d0*/  LDL R55, [R1+0x1bc] ;  /* 0x0001bc0001377983 */ /* 0x001ee80000100800 */
        /* <DEDUP_REMOVED lines=29> */
[----:B0-----:R-:W4:Y:S04]  /*b8b0*/  LDL R38, [R1+0x180] ;  /* 0x0001800001267983 */ /* 0x001f280000100800 */
[----:B------:R0:W-:Y:S04]  /*b8c0*/  STL [R1+0x748], R39 ;  /* 0x0007482701007387 */ /* 0x0001e80000100800 */
[----:B0-----:R-:W4:Y:S04]  /*b8d0*/  LDL R39, [R1+0x1fc] ;  /* 0x0001fc0001277983 */ /* 0x001f280000100800 */
[----:B-----5:R-:W-:Y:S04]  /*b8e0*/  STL [R1+0x744], R11 ;  /* 0x0007440b01007387 */ /* 0x020fe80000100800 */
        /* <DEDUP_REMOVED lines=9> */
[----:B------:R3:W-:Y:S02]  /*b980*/  STL [R1+0x71c], R0 ;  /* 0x00071c0001007387 */ /* 0x0007e40000100800 */
[----:B---3--:R-:W-:-:S01]  /*b990*/  FADD R0, RZ, R35 ;  /* 0x00000023ff007221 */ /* 0x008fc20000000000 */
[----:B--2---:R-:W-:Y:S01]  /*b9a0*/  FADD R3, RZ, R36 ;  /* 0x00000024ff037221 */ /* 0x004fe20000000000 */
[----:B----4-:R-:W-:-:S05]  /*b9b0*/  FADD R2, RZ, R37 ;  /* 0x00000025ff027221 */ /* 0x010fca0000000000 */
[----:B------:R0:W-:Y:S04]  /*b9c0*/  STL [R1+0x200], R2 ;  /* 0x0002000201007387 */ /* 0x0001e80000100800 */
[----:B------:R1:W-:Y:S01]  /*b9d0*/  STL [R1+0x204], R3 ;  /* 0x0002040301007387 */ /* 0x0003e20000100800 */
[----:B0-----:R-:W-:-:S03]  /*b9e0*/  FADD R2, RZ, R34 ;  /* 0x00000022ff027221 */ /* 0x001fc60000000000 */
[----:B------:R0:W-:Y:S01]  /*b9f0*/  STL [R1+0x208], R0 ;  /* 0x0002080001007387 */ /* 0x0001e20000100800 */
[----:B-1----:R-:W-:-:S03]  /*ba00*/  FADD R3, RZ, R33 ;  /* 0x00000021ff037221 */ /* 0x002fc60000000000 */
[----:B------:R1:W-:Y:S01]  /*ba10*/  STL [R1+0x20c], R2 ;  /* 0x00020c0201007387 */ /* 0x0003e20000100800 */
[----:B0-----:R-:W-:-:S03]  /*ba20*/  FADD R0, RZ, R32 ;  /* 0x00000020ff007221 */ /* 0x001fc60000000000 */
[----:B------:R0:W-:Y:S01]  /*ba30*/  STL [R1+0x210], R3 ;  /* 0x0002100301007387 */ /* 0x0001e20000100800 */
[----:B-1----:R-:W-:-:S03]  /*ba40*/  FADD R2, RZ, R31 ;  /* 0x0000001fff027221 */ /* 0x002fc60000000000 */
[----:B------:R1:W-:Y:S04]  /*ba50*/  STL [R1+0x214], R0 ;  /* 0x0002140001007387 */ /* 0x0003e80000100800 */
[----:B------:R2:W-:Y:S01]  /*ba60*/  STL [R1+0x218], R2 ;  /* 0x0002180201007387 */ /* 0x0005e20000100800 */
[----:B0-----:R-:W-:-:S01]  /*ba70*/  FADD R3, RZ, R30 ;  /* 0x0000001eff037221 */ /* 0x001fc20000000000 */
[----:B-1----:R-:W-:-:S04]  /*ba80*/  FADD R0, RZ, R29 ;  /* 0x0000001dff007221 */ /* 0x002fc80000000000 */
[----:B------:R0:W-:Y:S01]  /*ba90*/  STL [R1+0x21c], R3 ;  /* 0x00021c0301007387 */ /* 0x0001e20000100800 */
[----:B--2---:R-:W-:-:S03]  /*baa0*/  FADD R2, RZ, R28 ;  /* 0x0000001cff027221 */ /* 0x004fc60000000000 */
        /* <DEDUP_REMOVED lines=12> */
[----:B------:R-:W-:Y:S04]  /*bb70*/  STL [R1+0x238], R0 ;  /* 0x0002380001007387 */ /* 0x000fe80000100800 */
[----:B------:R1:W-:Y:S01]  /*bb80*/  STL [R1+0x23c], R2 ;  /* 0x00023c0201007387 */ /* 0x0003e20000100800 */
[----:B0-----:R-:W-:-:S03]  /*bb90*/  FADD R3, RZ, R53 ;  /* 0x00000035ff037221 */ /* 0x001fc60000000000 */
[----:B-1----:R-:W2:Y:S04]  /*bba0*/  LDL R2, [R1+0x14c] ;  /* 0x00014c0001027983 */ /* 0x002ea80000100800 */
[----:B------:R0:W-:Y:S04]  /*bbb0*/  STL [R1+0x240], R3 ;  /* 0x0002400301007387 */ /* 0x0001e80000100800 */
[----:B------:R-:W3:Y:S04]  /*bbc0*/  LDL R4, [R1+0x154] ;  /* 0x0001540001047983 */ /* 0x000ee80000100800 */
[----:B------:R-:W4:Y:S04]  /*bbd0*/  LDL R5, [R1+0x158] ;  /* 0x0001580001057983 */ /* 0x000f280000100800 */
[----:B0-----:R-:W3:Y:S04]  /*bbe0*/  LDL R3, [R1+0x150] ;  /* 0x0001500001037983 */ /* 0x001ee80000100800 */
[----:B------:R-:W4:Y:S04]  /*bbf0*/  LDL R6, [R1+0x15c] ;  /* 0x00015c0001067983 */ /* 0x000f280000100800 */
[----:B------:R-:W4:Y:S04]  /*bc00*/  LDL R7, [R1+0x160] ;  /* 0x0001600001077983 */ /* 0x000f280000100800 */
[----:B------:R-:W4:Y:S04]  /*bc10*/  LDL R8, [R1+0x164] ;  /* 0x0001640001087983 */ /* 0x000f280000100800 */
[----:B------:R-:W4:Y:S04]  /*bc20*/  LDL R9, [R1+0x168] ;  /* 0x0001680001097983 */ /* 0x000f280000100800 */
[----:B------:R-:W4:Y:S01]  /*bc30*/  LDL R10, [R1+0x16c] ;  /* 0x00016c00010a7983 */ /* 0x000f220000100800 */
[----:B------:R-:W-:-:S03]  /*bc40*/  FADD R236, RZ, R39 ;  /* 0x00000027ffec7221 */ /* 0x000fc60000000000 */
[----:B------:R-:W4:Y:S01]  /*bc50*/  LDL R11, [R1+0x170] ;  /* 0x00017000010b7983 */ /* 0x000f220000100800 */
[----:B------:R-:W-:-:S03]  /*bc60*/  FADD R237, RZ, R38 ;  /* 0x00000026ffed7221 */ /* 0x000fc60000000000 */
[----:B------:R-:W4:Y:S04]  /*bc70*/  LDL R39, [R1+0x174] ;  /* 0x0001740001277983 */ /* 0x000f280000100800 */
        /* <DEDUP_REMOVED lines=16> */
[----:B------:R-:W4:Y:S01]  /*bd80*/  LDL R54, [R1+0x138] ;  /* 0x0001380001367983 */ /* 0x000f220000100800 */
[----:B------:R-:W-:-:S03]  /*bd90*/  IMAD.MOV.U32 R0, RZ, RZ, R52 ;  /* 0x000000ffff007224 */ /* 0x000fc600078e0034 */
[----:B------:R-:W4:Y:S04]  /*bda0*/  LDL R53, [R1+0x13c] ;  /* 0x00013c0001357983 */ /* 0x000f280000100800 */
[----:B------:R-:W4:Y:S01]  /*bdb0*/  LDL R52, [R1+0xc0] ;  /* 0x0000c00001347983 */ /* 0x000f220000100800 */
[----:B------:R-:W-:-:S05]  /*bdc0*/  FADD R0, RZ, R0 ;  /* 0x00000000ff007221 */ /* 0x000fca0000000000 */
[----:B------:R2:W-:Y:S02]  /*bdd0*/  STL [R1+0x244], R0 ;  /* 0x0002440001007387 */ /* 0x0005e40000100800 */
[----:B--2---:R-:W-:-:S05]  /*bde0*/  FADD R0, RZ, R2 ;  /* 0x00000002ff007221 */ /* 0x004fca0000000000 */
[----:B------:R4:W-:Y:S01]  /*bdf0*/  STL [R1+0x248], R0 ;  /* 0x0002480001007387 */ /* 0x0009e20000100800 */
[----:B---3--:R-:W-:-:S01]  /*be00*/  FADD R2, RZ, R3 ;  /* 0x00000003ff027221 */ /* 0x008fc20000000000 */
[----:B------:R-:W-:Y:S01]  /*be10*/  FADD R3, RZ, R4 ;  /* 0x00000004ff037221 */ /* 0x000fe20000000000 */
[----:B----4-:R-:W-:-:S03]  /*be20*/  FADD R0, RZ, R5 ;  /* 0x00000005ff007221 */ /* 0x010fc60000000000 */
[----:B------:R0:W-:Y:S04]  /*be30*/  STL [R1+0x24c], R2 ;  /* 0x00024c0201007387 */ /* 0x0001e80000100800 */
        /* <DEDUP_REMOVED lines=51> */
[----:B-1----:R-:W-:Y:S02]  /*c170*/  FADD R3, RZ, R52 ;  /* 0x00000034ff037221 */ /* 0x002fe40000000000 */
[----:B--2---:R-:W2:Y:S04]  /*c180*/  LDL R0, [R1+0xc4] ;  /* 0x0000c40001007983 */ /* 0x004ea80000100800 */
[----:B------:R0:W-:Y:S04]  /*c190*/  STL [R1+0x2b8], R2 ;  /* 0x0002b80201007387 */ /* 0x0001e80000100800 */
[----:B0-----:R-:W3:Y:S04]  /*c1a0*/  LDL R2, [R1+0xc8] ;  /* 0x0000c80001027983 */ /* 0x001ee80000100800 */
[----:B------:R0:W-:Y:S04]  /*c1b0*/  STL [R1+0x2bc], R3 ;  /* 0x0002bc0301007387 */ /* 0x0001e80000100800 */
[----:B------:R-:W4:Y:S04]  /*c1c0*/  LDL R4, [R1+0xd0] ;  /* 0x0000d00001047983 */ /* 0x000f280000100800 */
[----:B------:R-:W4:Y:S04]  /*c1d0*/  LDL R5, [R1+0xd4] ;  /* 0x0000d40001057983 */ /* 0x000f280000100800 */
[----:B0-----:R-:W4:Y:S04]  /*c1e0*/  LDL R3, [R1+0xcc] ;  /* 0x0000cc0001037983 */ /* 0x001f280000100800 */
        /* <DEDUP_REMOVED lines=26> */
[----:B--2---:R-:W-:-:S05]  /*c390*/  FADD R0, RZ, R0 ;  /* 0x00000000ff007221 */ /* 0x004fca0000000000 */
[----:B------:R3:W-:Y:S02]  /*c3a0*/  STL [R1+0x2c0], R0 ;  /* 0x0002c00001007387 */ /* 0x0007e40000100800 */
[----:B---3--:R-:W-:-:S05]  /*c3b0*/  FADD R0, RZ, R2 ;  /* 0x00000002ff007221 */ /* 0x008fca0000000000 */
[----:B------:R0:W-:Y:S01]  /*c3c0*/  STL [R1+0x2c4], R0 ;  /* 0x0002c40001007387 */ /* 0x0001e20000100800 */
[----:B----4-:R-:W-:-:S01]  /*c3d0*/  FADD R2, RZ, R3 ;  /* 0x00000003ff027221 */ /* 0x010fc20000000000 */
[----:B0-----:R-:W-:Y:S01]  /*c3e0*/  FADD R0, RZ, R4 ;  /* 0x00000004ff007221 */ /* 0x001fe20000000000 */
[----:B------:R-:W-:-:S03]  /*c3f0*/  FADD R3, RZ, R5 ;  /* 0x00000005ff037221 */ /* 0x000fc60000000000 */
        /* <DEDUP_REMOVED lines=53> */
[----:B------:R-:W2:Y:S04]  /*c750*/  LDL R52, [R1+0x40] ;  /* 0x0000400001347983 */ /* 0x000ea80000100800 */
[----:B------:R1:W-:Y:S04]  /*c760*/  STL [R1+0x334], R2 ;  /* 0x0003340201007387 */ /* 0x0003e80000100800 */
[----:B------:R-:W3:Y:S04]  /*c770*/  LDL R53, [R1+0x44] ;  /* 0x0000440001357983 */ /* 0x000ee80000100800 */
[----:B------:R4:W-:Y:S04]  /*c780*/  STL [R1+0x338], R0 ;  /* 0x0003380001007387 */ /* 0x0009e80000100800 */
        /* <DEDUP_REMOVED lines=14> */
[----:B------:R-:W3:Y:S04]  /*c870*/  LDL R36, [R1] ;  /* 0x0000000001247983 */ /* 0x000ee80000100800 */
        /* <DEDUP_REMOVED lines=11> */
[----:B0-----:R-:W3:Y:S04]  /*c930*/  LDL R3, [R1+0x30] ;  /* 0x0000300001037983 */ /* 0x001ee80000100800 */
[----:B-1----:R-:W3:Y:S04]  /*c940*/  LDL R2, [R1+0x34] ;  /* 0x0000340001027983 */ /* 0x002ee80000100800 */
[----:B----4-:R-:W4:Y:S01]  /*c950*/  LDL R0, [R1+0x38] ;  /* 0x0000380001007983 */ /* 0x010f220000100800 */
[----:B------:R-:W-:-:S01]  /*c960*/  FADD R12, RZ, R12 ;  /* 0x0000000cff0c7221 */ /* 0x000fc20000000000 */
[----:B--2---:R-:W-:-:S05]  /*c970*/  FADD R52, RZ, R52 ;  /* 0x00000034ff347221 */ /* 0x004fca0000000000 */
[----:B------:R0:W-:Y:S01]  /*c980*/  STL [R1+0x33c], R52 ;  /* 0x00033c3401007387 */ /* 0x0001e20000100800 */
[----:B---3--:R-:W-:-:S03]  /*c990*/  FADD R53, RZ, R53 ;  /* 0x00000035ff357221 */ /* 0x008fc60000000000 */
[----:B0-----:R-:W2:Y:S01]  /*c9a0*/  LDL.LU R52, [R1+0x794] ;  /* 0x0007940001347983 */ /* 0x001ea20000300800 */
[----:B------:R-:W-:-:S03]  /*c9b0*/  FADD R54, RZ, R54 ;  /* 0x00000036ff367221 */ /* 0x000fc60000000000 */
[----:B------:R0:W-:Y:S01]  /*c9c0*/  STL [R1+0x340], R53 ;  /* 0x0003403501007387 */ /* 0x0001e20000100800 */
[----:B------:R-:W-:-:S01]  /*c9d0*/  FADD R55, RZ, R55 ;  /* 0x00000037ff377221 */ /* 0x000fc20000000000 */
[----:B------:R-:W-:Y:S02]  /*c9e0*/  FADD R24, RZ, R24 ;  /* 0x00000018ff187221 */ /* 0x000fe40000000000 */
[----:B0-----:R-:W3:Y:S01]  /*c9f0*/  LDL.LU R53, [R1+0x790] ;  /* 0x0007900001357983 */ /* 0x001ee20000300800 */
[----:B------:R-:W-:-:S03]  /*ca00*/  FADD R25, RZ, R25 ;  /* 0x00000019ff197221 */ /* 0x000fc60000000000 */
[----:B------:R0:W-:Y:S01]  /*ca10*/  STL [R1+0x344], R54 ;  /* 0x0003443601007387 */ /* 0x0001e20000100800 */
[----:B------:R-:W-:-:S01]  /*ca20*/  FADD R26, RZ, R26 ;  /* 0x0000001aff1a7221 */ /* 0x000fc20000000000 */
[----:B------:R-:W-:Y:S02]  /*ca30*/  FADD R27, RZ, R27 ;  /* 0x0000001bff1b7221 */ /* 0x000fe40000000000 */
[----:B0-----:R-:W3:Y:S04]  /*ca40*/  LDL.LU R54, [R1+0x78c] ;  /* 0x00078c0001367983 */ /* 0x001ee80000300800 */
[----:B------:R0:W-:Y:S01]  /*ca50*/  STL [R1+0x348], R55 ;  /* 0x0003483701007387 */ /* 0x0001e20000100800 */
[----:B------:R-:W-:-:S01]  /*ca60*/  FADD R28, RZ, R28 ;  /* 0x0000001cff1c7221 */ /* 0x000fc20000000000 */
[----:B------:R-:W-:-:S02]  /*ca70*/  FADD R29, RZ, R29 ;  /* 0x0000001dff1d7221 */ /* 0x000fc40000000000 */
[----:B0-----:R-:W3:Y:S04]  /*ca80*/  LDL.LU R55, [R1+0x788] ;  /* 0x0007880001377983 */ /* 0x001ee80000300800 */
[----:B------:R0:W-:Y:S01]  /*ca90*/  STL [R1+0x34c], R24 ;  /* 0x00034c1801007387 */ /* 0x0001e20000100800 */
[----:B------:R-:W-:-:S01]  /*caa0*/  FADD R30, RZ, R30 ;  /* 0x0000001eff1e7221 */ /* 0x000fc20000000000 */
[----:B------:R-:W-:Y:S02]  /*cab0*/  FADD R31, RZ, R31 ;  /* 0x0000001fff1f7221 */ /* 0x000fe40000000000 */
[----:B0-----:R-:W3:Y:S04]  /*cac0*/  LDL.LU R24, [R1+0x784] ;  /* 0x0007840001187983 */ /* 0x001ee80000300800 */
[----:B------:R0:W-:Y:S01]  /*cad0*/  STL [R1+0x350], R25 ;  /* 0x0003501901007387 */ /* 0x0001e20000100800 */
[----:B------:R-:W-:-:S03]  /*cae0*/  FADD R32, RZ, R32 ;  /* 0x00000020ff207221 */ /* 0x000fc60000000000 */
        /* <DEDUP_REMOVED lines=45> */
[----:B0-----:R0:W5:Y:S04]  /*cdc0*/  LDL.LU R11, [R1+0x744] ;  /* 0x00074400010b7983 */ /* 0x0011680000300800 */
[----:B------:R1:W-:Y:S01]  /*cdd0*/  STL [R1+0x390], R10 ;  /* 0x0003900a01007387 */ /* 0x0003e20000100800 */
[----:B------:R-:W-:-:S03]  /*cde0*/  FADD R3, RZ, R3 ;  /* 0x00000003ff037221 */ /* 0x000fc60000000000 */
[----:B-1----:R0:W5:Y:S04]  /*cdf0*/  LDL.LU R10, [R1+0x740] ;  /* 0x00074000010a7983 */ /* 0x0021680000300800 */
[----:B------:R1:W-:Y:S01]  /*ce00*/  STL [R1+0x394], R9 ;  /* 0x0003940901007387 */ /* 0x0003e20000100800 */
[----:B------:R-:W-:-:S03]  /*ce10*/  FADD R2, RZ, R2 ;  /* 0x00000002ff027221 */ /* 0x000fc60000000000 */
[----:B-1----:R0:W5:Y:S04]  /*ce20*/  LDL.LU R9, [R1+0x73c] ;  /* 0x00073c0001097983 */ /* 0x0021680000300800 */
[----:B------:R1:W-:Y:S01]  /*ce30*/  STL [R1+0x398], R8 ;  /* 0x0003980801007387 */ /* 0x0003e20000100800 */
[----:B----4-:R-:W-:-:S03]  /*ce40*/  FADD R0, RZ, R0 ;  /* 0x00000000ff007221 */ /* 0x010fc60000000000 */
[----:B-1----:R0:W5:Y:S04]  /*ce50*/  LDL.LU R8, [R1+0x738] ;  /* 0x0007380001087983 */ /* 0x0021680000300800 */
[----:B------:R1:W-:Y:S04]  /*ce60*/  STL [R1+0x39c], R7 ;  /* 0x00039c0701007387 */ /* 0x0003e80000100800 */
        /* <DEDUP_REMOVED lines=13> */
[----:B------:R1:W-:Y:S02]  /*cf40*/  STL [R1+0x3b8], R12 ;  /* 0x0003b80c01007387 */ /* 0x0003e40000100800 */
[----:B-1----:R-:W-:-:S05]  /*cf50*/  FADD R12, RZ, R216 ;  /* 0x000000d8ff0c7221 */ /* 0x002fca0000000000 */
        /* <DEDUP_REMOVED lines=375> */
[----:B--2---:R-:W-:-:S05]  /*e6d0*/  FADD R12, RZ, R52 ;  /* 0x00000034ff0c7221 */ /* 0x004fca0000000000 */
[----:B------:R3:W-:Y:S02]  /*e6e0*/  STL [R1+0x6ac], R12 ;  /* 0x0006ac0c01007387 */ /* 0x0007e40000100800 */
[----:B---3--:R-:W-:-:S05]  /*e6f0*/  FADD R12, RZ, R53 ;  /* 0x00000035ff0c7221 */ /* 0x008fca0000000000 */
        /* <DEDUP_REMOVED lines=36> */
[----:B------:R0:W-:Y:S01]  /*e940*/  STL [R1+0x6f8], R12 ;  /* 0x0006f80c01007387 */ /* 0x0001e20000100800 */
[----:B------:R-:W-:-:S01]  /*e950*/  FADD R13, RZ, R13 ;  /* 0x0000000dff0d7221 */ /* 0x000fc20000000000 */
[----:B------:R-:W-:Y:S01]  /*e960*/  FADD R14, RZ, R14 ;  /* 0x0000000eff0e7221 */ /* 0x000fe20000000000 */
        /* <DEDUP_REMOVED lines=13> */
[----:B0-----:R-:W-:-:S06]  /*ea40*/  UMOV UR6, URZ ;  /* 0x0000003f00067c82 */ /* 0x001fcc0008000000 */
.L_x_22:
[----:B------:R-:W-:Y:S01]  /*ea50*/  UIADD3 UR47, UR5, 0x1, URZ ;  /* 0x00000001052f7890 */ /* 0x000fe2000fffe03f */
[----:B------:R-:W-:-:S03]  /*ea60*/  UMOV UR13, 0x1 ;  /* 0x00000001000d7882 */ /* 0x000fc60000000000 */
[----:B------:R-:W-:-:S04]  /*ea70*/  UISETP.NE.AND UP0, UPT, UR47, 0x2, UPT ;  /* 0x000000022f00788c */ /* 0x000fc8000bf05270 */
[----:B------:R-:W-:Y:S02]  /*ea80*/  USEL UR46, URZ, 0x1, UP0 ;  /* 0x000000013f2e7887 */ /* 0x000fe40008000000 */
[----:B------:R-:W-:Y:S02]  /*ea90*/  USEL UR47, UR47, URZ, UP0 ;  /* 0x0000003f2f2f7287 */ /* 0x000fe40008000000 */
[----:B------:R-:W-:-:S12]  /*eaa0*/  ULOP3.LUT UR46, UR4, UR46, URZ, 0x3c, !UPT ;  /* 0x0000002e042e7292 */ /* 0x000fd8000f8e3c3f */
.L_x_17:
[----:B------:R-:W-:-:S04]  /*eab0*/  UISETP.LT.AND UP0, UPT, UR11, 0x1, UPT ;  /* 0x000000010b00788c */ /* 0x000fc8000bf01270 */
[----:B------:R-:W-:-:S04]  /*eac0*/  USEL UR14, UR11, 0x1, UP0 ;  /* 0x000000010b0e7887 */ /* 0x000fc80008000000 */
[----:B------:R-:W-:-:S04]  /*ead0*/  UIADD3 UR45, UR11, -UR14, URZ ;  /* 0x8000000e0b2d7290 */ /* 0x000fc8000fffe03f */
[----:B------:R-:W-:-:S06]  /*eae0*/  UISETP.GE.AND UP0, UPT, UR45, 0x1, UPT ;  /* 0x000000012d00788c */ /* 0x000fcc000bf06270 */
[----:B------:R-:W-:-:S13]  /*eaf0*/  PLOP3.LUT P0, PT, PT, PT, UP0, 0x80, 0x0 ;  /* 0x000000000000781c */ /* 0x000fda0003f0f008 */
[----:B------:R-:W-:Y:S05]  /*eb00*/  @!P0 BRA `(.L_x_23) ;  /* 0x000000b800008947 */ /* 0x000fea0003800000 */
[----:B------:R-:W-:Y:S01]  /*eb10*/  UMOV UR44, UR5 ;  /* 0x00000005002c7c82 */ /* 0x000fe20008000000 */
[----:B------:R-:W-:-:S05]  /*eb20*/  ULDC UR43, c[0x0][0x50c] ;  /* 0x00014300002b7ab9 */ /* 0x000fca0000000800 */
.L_x_31:
[----:B------:R-:W-:-:S06]  /*eb30*/  UISETP.NE.AND UP0, UPT, UR10, 0x3, UPT ;  /* 0x000000030a00788c */ /* 0x000fcc000bf05270 */
[----:B------:R-:W-:-:S13]  /*eb40*/  PLOP3.LUT P1, PT, PT, PT, UP0, 0x80, 0x0 ;  /* 0x000000000000781c */ /* 0x000fda0003f2f008 */
[----:B------:R-:W-:Y:S05]  /*eb50*/  @!P1 BRA `(.L_x_24) ;  /* 0x0000000000049947 */ /* 0x000fea0003800000 */
[----:B------:R-:W-:Y:S01]  /*eb60*/  BPT.TRAP 0x1 ;  /* 0x000000040000795c */ /* 0x000fe20000300000 */
.L_x_24:
[----:B------:R-:W0:Y:S01]  /*eb70*/  S2UR UR14, SR_CgaCtaId ;  /* 0x00000000000e79c3 */ /* 0x000e220000008800 */
[----:B------:R-:W-:Y:S01]  /*eb80*/  UMOV UR8, 0x400 ;  /* 0x0000040000087882 */ /* 0x000fe20000000000 */
[----:B------:R-:W-:-:S05]  /*eb90*/  IMAD.U32 R12, RZ, RZ, UR46 ;  /* 0x0000002eff0c7e24 */ /* 0x000fca000f8e00ff */
[----:B------:R-:W-:Y:S01]  /*eba0*/  SHF.L.U32 R12, R12, 0x1f, RZ ;  /* 0x0000001f0c0c7819 */ /* 0x000fe200000006ff */
[----:B0-----:R-:W-:-:S04]  /*ebb0*/  ULEA UR8, UR14, UR8, 0x18 ;  /* 0x000000080e087291 */ /* 0x001fc8000f8ec03f */
[----:B------:R-:W-:-:S09]  /*ebc0*/  ULEA UR14, UR47, UR8, 0x3 ;  /* 0x000000082f0e7291 */ /* 0x000fd2000f8e183f */
[----:B------:R0:W1:Y:S01]  /*ebd0*/  SYNCS.PHASECHK.TRANS64.TRYWAIT P0, [UR14], R12 ;  /* 0x0000000cff0075a7 */ /* 0x000062000800014e */
[----:B------:R-:W-:Y:S05]  /*ebe0*/  @!P1 BRA `(.L_x_25) ;  /* 0x0000000000049947 */ /* 0x000fea0003800000 */
[----:B------:R-:W-:Y:S01]  /*ebf0*/  BPT.TRAP 0x1 ;  /* 0x000000040000795c */ /* 0x000fe20000300000 */
.L_x_25:
[----:B-1----:R-:W-:Y:S05]  /*ec00*/  @P0 BRA `(.L_x_26) ;  /* 0x0000000000080947 */ /* 0x002fea0003800000 */
[----:B------:R-:W1:Y:S02]  /*ec10*/  SYNCS.PHASECHK.TRANS64.TRYWAIT P0, [UR14], R12 ;  /* 0x0000000cff0075a7 */ /* 0x000e64000800014e */
[----:B-1----:R-:W-:Y:S05]  /*ec20*/  @!P0 BRA `(.L_x_27) ;  /* 0x0000036c00548947 */ /* 0x002fea0003800000 */
.L_x_26:
        /* <DEDUP_REMOVED lines=24> */
[----:B-1----:R-:W4:Y:S04]  /*edb0*/  LDL.LU.64 R120, [R1+0x1c0] ;  /* 0x0001c00001787983 */ /* 0x002f280000300a00 */
[----:B------:R-:W4:Y:S04]  /*edc0*/  LDL.LU.64 R122, [R1+0x1c8] ;  /* 0x0001c800017a7983 */ /* 0x000f280000300a00 */
[----:B------:R-:W4:Y:S04]  /*edd0*/  LDL.LU.64 R124, [R1+0x1d0] ;  /* 0x0001d000017c7983 */ /* 0x000f280000300a00 */
[----:B------:R-:W4:Y:S04]  /*ede0*/  LDL.LU.64 R126, [R1+0x1d8] ;  /* 0x0001d800017e7983 */ /* 0x000f280000300a00 */
[----:B------:R-:W4:Y:S04]  /*edf0*/  LDL.LU.64 R128, [R1+0x1e0] ;  /* 0x0001e00001807983 */ /* 0x000f280000300a00 */
[----:B------:R-:W4:Y:S04]  /*ee00*/  LDL.LU.64 R130, [R1+0x1e8] ;  /* 0x0001e80001827983 */ /* 0x000f280000300a00 */
[----:B------:R-:W4:Y:S04]  /*ee10*/  LDL.LU.64 R132, [R1+0x1f0] ;  /* 0x0001f00001847983 */ /* 0x000f280000300a00 */
[----:B------:R-:W4:Y:S01]  /*ee20*/  LDL.LU.64 R134, [R1+0x1f8] ;  /* 0x0001f80001867983 */ /* 0x000f220000300a00 */
[----:B------:R-:W-:-:S02]  /*ee30*/  UIADD3 UR14, UR8, 0x18100, URZ ;  /* 0x00018100080e7890 */ /* 0x000fc4000fffe03f */
[----:B------:R-:W-:Y:S01]  /*ee40*/  UISETP.NE.AND UP0, UPT, UR12, URZ, UPT ;  /* 0x0000003f0c00728c */ /* 0x000fe2000bf05270 */
[----:B------:R-:W-:Y:S01]  /*ee50*/  STL [R1+0xc20], R79 ;  /* 0x000c204f01007387 */ /* 0x000fe20000100800 */
[----:B------:R-:W-:Y:S02]  /*ee60*/  USHF.R.U32.HI UR14, URZ, 0x4, UR14 ;  /* 0x000000043f0e7899 */ /* 0x000fe4000801160e */
[----:B------:R-:W-:Y:S01]  /*ee70*/  USEL UR13, UR13, URZ, !UP0 ;  /* 0x0000003f0d0d7287 */ /* 0x000fe2000c000000 */
[----:B------:R-:W-:Y:S01]  /*ee80*/  STL [R1+0xc1c], R80 ;  /* 0x000c1c5001007387 */ /* 0x000fe20000100800 */
[----:B------:R-:W-:Y:S02]  /*ee90*/  ULOP3.LUT UR14, UR14, 0x3fff, URZ, 0xc0, !UPT ;  /* 0x00003fff0e0e7892 */ /* 0x000fe4000f8ec03f */
[----:B------:R-:W-:Y:S01]  /*eea0*/  ULOP3.LUT UR50, UR9, 0x10000, URZ, 0xfc, !UPT ;  /* 0x0001000009327892 */ /* 0x000fe2000f8efc3f */
[----:B------:R-:W-:Y:S01]  /*eeb0*/  STL [R1+0xc18], R81 ;  /* 0x000c185101007387 */ /* 0x000fe20000100800 */
[----:B------:R-:W-:-:S02]  /*eec0*/  ULOP3.LUT UR14, UR14, 0x10000, URZ, 0xfc, !UPT ;  /* 0x000100000e0e7892 */ /* 0x000fc4000f8efc3f */
[----:B------:R-:W-:Y:S01]  /*eed0*/  UISETP.NE.U32.AND UP0, UPT, UR13, URZ, UPT ;  /* 0x0000003f0d00728c */ /* 0x000fe2000bf05070 */
[----:B------:R-:W-:Y:S01]  /*eee0*/  STL [R1+0xc14], R82 ;  /* 0x000c145201007387 */ /* 0x000fe20000100800 */
[----:B------:R-:W-:Y:S02]  /*eef0*/  UIMAD UR50, UR47, 0xc00, UR50 ;  /* 0x00000c002f3278a4 */ /* 0x000fe4000f8e0232 */
[----:B------:R-:W-:Y:S01]  /*ef00*/  UIMAD UR51, UR47, 0x700, UR14 ;  /* 0x000007002f3378a4 */ /* 0x000fe2000f8e020e */
[----:B------:R-:W-:Y:S01]  /*ef10*/  STL [R1+0xc10], R83 ;  /* 0x000c105301007387 */ /* 0x000fe20000100800 */
[----:B------:R-:W-:Y:S01]  /*ef20*/  UMOV UR17, 0x40000040 ;  /* 0x4000004000117882 */ /* 0x000fe20000000000 */
[----:B------:R-:W-:Y:S02]  /*ef30*/  UMOV UR19, 0x40000040 ;  /* 0x4000004000137882 */ /* 0x000fe40000000000 */
[----:B------:R-:W-:Y:S01]  /*ef40*/  UMOV UR16, UR50 ;  /* 0x0000003200107c82 */ /* 0x000fe20008000000 */
[----:B------:R-:W-:Y:S01]  /*ef50*/  STL [R1+0xc0c], R84 ;  /* 0x000c0c5401007387 */ /* 0x000fe20000100800 */
[----:B------:R-:W-:-:S03]  /*ef60*/  UMOV UR18, UR51 ;  /* 0x0000003300127c82 */ /* 0x000fc60008000000 */
        /* <DEDUP_REMOVED lines=23> */
[----:B-----5:R-:W-:Y:S04]  /*f0e0*/  STL [R1+0x868], R3 ;  /* 0x0008680301007387 */ /* 0x020fe80000100800 */
[----:B------:R-:W-:Y:S04]  /*f0f0*/  STL [R1+0x864], R2 ;  /* 0x0008640201007387 */ /* 0x000fe80000100800 */
[----:B------:R-:W-:Y:S04]  /*f100*/  STL [R1+0x860], R0 ;  /* 0x0008600001007387 */ /* 0x000fe80000100800 */
[----:B------:R-:W-:Y:S04]  /*f110*/  STL.64 [R1+0x858], R18 ;  /* 0x0008581201007387 */ /* 0x000fe80000100a00 */
[----:B------:R-:W-:Y:S04]  /*f120*/  STL.64 [R1+0x850], R16 ;  /* 0x0008501001007387 */ /* 0x000fe80000100a00 */
[----:B------:R-:W-:Y:S04]  /*f130*/  STL.64 [R1+0x848], R14 ;  /* 0x0008480e01007387 */ /* 0x000fe80000100a00 */
[----:B------:R-:W-:Y:S04]  /*f140*/  STL [R1+0x840], R13 ;  /* 0x0008400d01007387 */ /* 0x000fe80000100800 */
[----:B------:R-:W-:Y:S04]  /*f150*/  STL.64 [R1+0x838], R10 ;  /* 0x0008380a01007387 */ /* 0x000fe80000100a00 */
[----:B------:R-:W-:Y:S04]  /*f160*/  STL.64 [R1+0x830], R8 ;  /* 0x0008300801007387 */ /* 0x000fe80000100a00 */
[----:B------:R-:W-:Y:S04]  /*f170*/  STL.64 [R1+0x828], R6 ;  /* 0x0008280601007387 */ /* 0x000fe80000100a00 */
[----:B------:R1:W-:Y:S04]  /*f180*/  STL.64 [R1+0x820], R4 ;  /* 0x0008200401007387 */ /* 0x0003e80000100a00 */
[----:B-1----:R-:W2:Y:S04]  /*f190*/  LDL.LU.64 R4, [R1] ;  /* 0x0000000001047983 */ /* 0x002ea80000300a00 */
[----:B------:R-:W2:Y:S04]  /*f1a0*/  LDL.LU.64 R6, [R1+0x8] ;  /* 0x0000080001067983 */ /* 0x000ea80000300a00 */
[----:B------:R-:W2:Y:S04]  /*f1b0*/  LDL.LU.64 R8, [R1+0x10] ;  /* 0x0000100001087983 */ /* 0x000ea80000300a00 */
[----:B------:R-:W2:Y:S04]  /*f1c0*/  LDL.LU.64 R10, [R1+0x18] ;  /* 0x00001800010a7983 */ /* 0x000ea80000300a00 */
[----:B0-----:R-:W2:Y:S04]  /*f1d0*/  LDL.LU.64 R12, [R1+0x20] ;  /* 0x00002000010c7983 */ /* 0x001ea80000300a00 */
[----:B------:R-:W2:Y:S04]  /*f1e0*/  LDL.LU.64 R14, [R1+0x28] ;  /* 0x00002800010e7983 */ /* 0x000ea80000300a00 */
[----:B------:R-:W2:Y:S04]  /*f1f0*/  LDL.LU.64 R16, [R1+0x30] ;  /* 0x0000300001107983 */ /* 0x000ea80000300a00 */
[----:B------:R-:W2:Y:S01]  /*f200*/  LDL.LU.64 R18, [R1+0x38] ;  /* 0x0000380001127983 */ /* 0x000ea20000300a00 */
[----:B------:R-:W-:Y:S01]  /*f210*/  UIADD3 UR38, UR51, 0x100, URZ ;  /* 0x0000010033267890 */ /* 0x000fe2000fffe03f */
[----:B------:R-:W-:Y:S01]  /*f220*/  UMOV UR36, UR16 ;  /* 0x0000001000247c82 */ /* 0x000fe20008000000 */
[----:B------:R-:W-:Y:S01]  /*f230*/  UMOV UR37, UR17 ;  /* 0x0000001100257c82 */ /* 0x000fe20008000000 */
[----:B------:R-:W-:Y:S01]  /*f240*/  UMOV UR39, 0x40000040 ;  /* 0x4000004000277882 */ /* 0x000fe20000000000 */
[----:B------:R-:W-:Y:S01]  /*f250*/  UIADD3 UR26, UR51, 0x200, URZ ;  /* 0x00000200331a7890 */ /* 0x000fe2000fffe03f */
[----:B------:R-:W-:Y:S01]  /*f260*/  UMOV UR24, UR16 ;  /* 0x0000001000187c82 */ /* 0x000fe20008000000 */
[----:B------:R-:W-:Y:S01]  /*f270*/  UMOV UR25, UR17 ;  /* 0x0000001100197c82 */ /* 0x000fe20008000000 */
[----:B----4-:R-:W-:Y:S01]  /*f280*/  WARPGROUP.ARRIVE ;  /* 0x00000000000079c5 */ /* 0x010fe20000000000 */
[----:B------:R-:W-:Y:S01]  /*f290*/  UMOV UR27, 0x40000040 ;  /* 0x40000040001b7882 */ /* 0x000fe20000000000 */
[----:B------:R-:W-:Y:S01]  /*f2a0*/  UIADD3 UR34, UR51, 0x300, URZ ;  /* 0x0000030033227890 */ /* 0x000fe2000fffe03f */
[----:B------:R-:W-:Y:S01]  /*f2b0*/  UMOV UR32, UR16 ;  /* 0x0000001000207c82 */ /* 0x000fe20008000000 */
[----:B------:R-:W-:-:S02]  /*f2c0*/  UMOV UR33, UR17 ;  /* 0x0000001100217c82 */ /* 0x000fc40008000000 */
[----:B------:R-:W-:Y:S01]  /*f2d0*/  QGMMA.64x32x32.F32.E4M3.E4M3 R120, gdesc[UR16], R120, UP0, gsb0 ;  /* 0x00600000107879f3 */ /* 0x000fe2000b800878 */
[----:B------:R-:W-:Y:S01]  /*f2e0*/  UMOV UR35, 0x40000040 ;  /* 0x4000004000237882 */ /* 0x000fe20000000000 */
[----:B------:R-:W-:Y:S01]  /*f2f0*/  UIADD3 UR22, UR51, 0x400, URZ ;  /* 0x0000040033167890 */ /* 0x000fe2000fffe03f */
[----:B------:R-:W-:Y:S01]  /*f300*/  UMOV UR20, UR16 ;  /* 0x0000001000147c82 */ /* 0x000fe20008000000 */
[----:B------:R-:W-:Y:S01]  /*f310*/  UMOV UR21, UR17 ;  /* 0x0000001100157c82 */ /* 0x000fe20008000000 */
[----:B------:R-:W-:Y:S02]  /*f320*/  WARPGROUP.DEPBAR.LE gsb0, 0x0 ;  /* 0x00008000000079c5 */ /* 0x000fe40000010000 */
        /* <DEDUP_REMOVED lines=8> */
[----:B0-----:R-:W2:Y:S04]  /*f3b0*/  LDL.LU.64 R120, [R1+0x40] ;  /* 0x0000400001787983 */ /* 0x001ea80000300a00 */
[----:B-1----:R-:W2:Y:S04]  /*f3c0*/  LDL.LU.64 R122, [R1+0x48] ;  /* 0x00004800017a7983 */ /* 0x002ea80000300a00 */
[----:B----4-:R-:W2:Y:S04]  /*f3d0*/  LDL.LU.64 R124, [R1+0x50] ;  /* 0x00005000017c7983 */ /* 0x010ea80000300a00 */
[----:B---3--:R-:W2:Y:S04]  /*f3e0*/  LDL.LU.64 R126, [R1+0x58] ;  /* 0x00005800017e7983 */ /* 0x008ea80000300a00 */
[----:B------:R-:W2:Y:S04]  /*f3f0*/  LDL.LU.64 R128, [R1+0x60] ;  /* 0x0000600001807983 */ /* 0x000ea80000300a00 */
[----:B------:R-:W2:Y:S04]  /*f400*/  LDL.LU.64 R130, [R1+0x68] ;  /* 0x0000680001827983 */ /* 0x000ea80000300a00 */
[----:B------:R-:W2:Y:S04]  /*f410*/  LDL.LU.64 R132, [R1+0x70] ;  /* 0x0000700001847983 */ /* 0x000ea80000300a00 */
[----:B------:R-:W2:Y:S01]  /*f420*/  LDL.LU.64 R134, [R1+0x78] ;  /* 0x0000780001867983 */ /* 0x000ea20000300a00 */
[----:B------:R-:W-:-:S06]  /*f430*/  WARPGROUP.ARRIVE ;  /* 0x00000000000079c5 */ /* 0x000fcc0000000000 */
[----:B------:R-:W-:Y:S03]  /*f440*/  QGMMA.64x32x32.F32.E4M3.E4M3 R168, gdesc[UR36], R168, UP0, gsb0 ;  /* 0x0060000024a879f3 */ /* 0x000fe6000b8008a8 */
[----:B------:R-:W-:Y:S02]  /*f450*/  WARPGROUP.DEPBAR.LE gsb0, 0x0 ;  /* 0x00008000000079c5 */ /* 0x000fe40000010000 */
[----:B------:R-:W-:Y:S01]  /*f460*/  UMOV UR23, 0x40000040 ;  /* 0x4000004000177882 */ /* 0x000fe20000000000 */
[----:B------:R-:W-:Y:S01]  /*f470*/  UIADD3 UR30, UR51, 0x500, URZ ;  /* 0x00000500331e7890 */ /* 0x000fe2000fffe03f */
[----:B------:R-:W-:Y:S01]  /*f480*/  IMAD.MOV.U32 R31, RZ, RZ, R168 ;  /* 0x000000ffff1f7224 */ /* 0x000fe200078e00a8 */
[----:B------:R-:W-:Y:S01]  /*f490*/  UMOV UR28, UR16 ;  /* 0x00000010001c7c82 */ /* 0x000fe20008000000 */
[----:B------:R-:W-:Y:S01]  /*f4a0*/  UMOV UR29, UR17 ;  /* 0x00000011001d7c82 */ /* 0x000fe20008000000 */
[----:B------:R-:W-:Y:S01]  /*f4b0*/  UMOV UR31, 0x40000040 ;  /* 0x40000040001f7882 */ /* 0x000fe20000000000 */
[----:B------:R-:W-:Y:S01]  /*f4c0*/  UIADD3 UR14, UR51, 0x600, URZ ;  /* 0x00000600330e7890 */ /* 0x000fe2000fffe03f */
[----:B------:R-:W-:Y:S01]  /*f4d0*/  IMAD.MOV.U32 R32, RZ, RZ, R169 ;  /* 0x000000ffff207224 */ /* 0x000fe200078e00a9 */
[----:B------:R-:W-:Y:S01]  /*f4e0*/  UMOV UR12, UR16 ;  /* 0x00000010000c7c82 */ /* 0x000fe20008000000 */
[----:B------:R-:W-:Y:S01]  /*f4f0*/  UMOV UR13, UR17 ;  /* 0x00000011000d7c82 */ /* 0x000fe20008000000 */
[----:B------:R-:W-:Y:S01]  /*f500*/  UMOV UR15, 0x40000040 ;  /* 0x40000040000f7882 */ /* 0x000fe20000000000 */
        /* <DEDUP_REMOVED lines=21> */
[----:B------:R-:W3:Y:S01]  /*f660*/  LDL.LU.64 R182, [R1+0xf8] ;  /* 0x0000f80001b67983 */ /* 0x000ee20000300a00 */
[----:B--2---:R-:W-:-:S06]  /*f670*/  WARPGROUP.ARRIVE ;  /* 0x00000000000079c5 */ /* 0x004fcc0000000000 */
[----:B------:R-:W-:Y:S03]  /*f680*/  QGMMA.64x32x32.F32.E4M3.E4M3 R120, gdesc[UR24], R120, UP0, gsb0 ;  /* 0x00600000187879f3 */ /* 0x000fe6000b800878 */
[----:B------:R-:W-:Y:S02]  /*f690*/  WARPGROUP.DEPBAR.LE gsb0, 0x0 ;  /* 0x00008000000079c5 */ /* 0x000fe40000010000 */
[----:B------:R-:W-:Y:S01]  /*f6a0*/  WARPGROUP.ARRIVE ;  /* 0x00000000000079c5 */ /* 0x000fe20000000000 */
[----:B------:R-:W-:Y:S02]  /*f6b0*/  IMAD.MOV.U32 R79, RZ, RZ, R120 ;  /* 0x000000ffff4f7224 */ /* 0x000fe400078e0078 */
[----:B------:R-:W-:Y:S02]  /*f6c0*/  IMAD.MOV.U32 R80, RZ, RZ, R121 ;  /* 0x000000ffff507224 */ /* 0x000fe400078e0079 */
[----:B------:R-:W-:Y:S01]  /*f6d0*/  IMAD.MOV.U32 R81, RZ, RZ, R122 ;  /* 0x000000ffff517224 */ /* 0x000fe200078e007a */
[----:B------:R-:W-:Y:S01]  /*f6e0*/  QGMMA.64x32x32.F32.E4M3.E4M3 R200, gdesc[UR32], R200, UP0, gsb0 ;  /* 0x0060000020c879f3 */ /* 0x000fe2000b8008c8 */
        /* <DEDUP_REMOVED lines=19> */
[----:B------:R-:W2:Y:S04]  /*f820*/  LDL.LU.64 R132, [R1+0x1b0] ;  /* 0x0001b00001847983 */ /* 0x000ea80000300a00 */
[----:B------:R-:W2:Y:S01]  /*f830*/  LDL.LU.64 R134, [R1+0x1b8] ;  /* 0x0001b80001867983 */ /* 0x000ea20000300a00 */
[----:B------:R-:W-:-:S02]  /*f840*/  WARPGROUP.DEPBAR.LE gsb0, 0x0 ;  /* 0x00008000000079c5 */ /* 0x000fc40000010000 */
[----:B------:R-:W-:-:S06]  /*f850*/  WARPGROUP.ARRIVE ;  /* 0x00000000000079c5 */ /* 0x000fcc0000000000 */
[----:B------:R-:W-:Y:S03]  /*f860*/  QGMMA.64x32x32.F32.E4M3.E4M3 R152, gdesc[UR20], R152, UP0, gsb0 ;  /* 0x00600000149879f3 */ /* 0x000fe6000b800898 */
[----:B------:R-:W-:Y:S02]  /*f870*/  WARPGROUP.DEPBAR.LE gsb0, 0x0 ;  /* 0x00008000000079c5 */ /* 0x000fe40000010000 */
[----:B------:R-:W-:-:S06]  /*f880*/  WARPGROUP.ARRIVE ;  /* 0x00000000000079c5 */ /* 0x000fcc0000000000 */
[----:B------:R-:W-:Y:S03]  /*f890*/  QGMMA.64x32x32.F32.E4M3.E4M3 R104, gdesc[UR28], R104, UP0, gsb0 ;  /* 0x006000001c6879f3 */ /* 0x000fe6000b800868 */
[----:B------:R-:W-:Y:S02]  /*f8a0*/  WARPGROUP.DEPBAR.LE gsb0, 0x0 ;  /* 0x00008000000079c5 */ /* 0x000fe40000010000 */
[----:B------:R-:W-:-:S06]  /*f8b0*/  WARPGROUP.ARRIVE ;  /* 0x00000000000079c5 */ /* 0x000fcc0000000000 */
[----:B------:R-:W-:Y:S01]  /*f8c0*/  QGMMA.64x32x32.F32.E4M3.E4M3 R56, gdesc[UR12], R56, UP0, gsb0 ;  /* 0x006000000c3879f3 */ /* 0x000fe2000b800838 */
[----:B------:R-:W-:Y:S01]  /*f8d0*/  UIADD3 UR20, UR50, 0x400, URZ ;  /* 0x0000040032147890 */ /* 0x000fe2000fffe03f */
[----:B------:R-:W-:-:S06]  /*f8e0*/  UMOV UR13, 0x40000040 ;  /* 0x40000040000d7882 */ /* 0x000fcc0000000000 */
[----:B------:R-:W-:Y:S01]  /*f8f0*/  UMOV UR12, UR20 ;  /* 0x00000014000c7c82 */ /* 0x000fe20008000000 */
[----:B------:R-:W-:Y:S02]  /*f900*/  WARPGROUP.DEPBAR.LE gsb0, 0x0 ;  /* 0x00008000000079c5 */ /* 0x000fe40000010000 */
[----:B------:R-:W-:-:S06]  /*f910*/  WARPGROUP.ARRIVE ;  /* 0x00000000000079c5 */ /* 0x000fcc0000000000 */
[----:B------:R-:W-:Y:S01]  /*f920*/  QGMMA.64x32x32.F32.E4M3.E4M3 R40, gdesc[UR12], R40, UP0, gsb0 ;  /* 0x006000000c2879f3 */ /* 0x000fe2000b800828 */
[----:B------:R-:W-:Y:S01]  /*f930*/  UMOV UR28, UR12 ;  /* 0x0000000c001c7c82 */ /* 0x000fe20008000000 */
        /* <DEDUP_REMOVED lines=30> */
[----:B---3--:R-:W-:-:S06]  /*fb20*/  WARPGROUP.ARRIVE ;  /* 0x00000000000079c5 */ /* 0x008fcc0000000000 */
[----:B------:R-:W-:Y:S01]  /*fb30*/  QGMMA.64x32x32.F32.E4M3.E4M3 R168, gdesc[UR36], R168, UP0, gsb0 ;  /* 0x0060000024a879f3 */ /* 0x000fe2000b8008a8 */
        /* <DEDUP_REMOVED lines=41> */
[----:B------:R0:W-:Y:S04]  /*fdd0*/  STL.64 [R1+0xc0], R168 ;  /* 0x0000c0a801007387 */ /* 0x0001e80000100a00 */
[----:B------:R1:W-:Y:S04]  /*fde0*/  STL.64 [R1+0xc8], R170 ;  /* 0x0000c8aa01007387 */ /* 0x0003e80000100a00 */
[----:B------:R3:W-:Y:S04]  /*fdf0*/  STL.64 [R1+0xd0], R172 ;  /* 0x0000d0ac01007387 */ /* 0x0007e80000100a00 */
[----:B------:R4:W-:Y:S04]  /*fe00*/  STL.64 [R1+0xd8], R174 ;  /* 0x0000d8ae01007387 */ /* 0x0009e80000100a00 */
[----:B------:R4:W-:Y:S04]  /*fe10*/  STL.64 [R1+0xe0], R176 ;  /* 0x0000e0b001007387 */ /* 0x0009e80000100a00 */
[----:B------:R4:W-:Y:S04]  /*fe20*/  STL.64 [R1+0xe8], R178 ;  /* 0x0000e8b201007387 */ /* 0x0009e80000100a00 */
[----:B------:R4:W-:Y:S01]  /*fe30*/  STL.64 [R1+0xf0], R180 ;  /* 0x0000f0b401007387 */ /* 0x0009e20000100a00 */
[----:B--2---:R-:W-:-:S03]  /*fe40*/  WARPGROUP.ARRIVE ;  /* 0x00000000000079c5 */ /* 0x004fc60000000000 */
[----:B------:R2:W-:Y:S04]  /*fe50*/  STL.64 [R1+0xf8], R182 ;  /* 0x0000f8b601007387 */ /* 0x0005e80000100a00 */
[----:B0-----:R-:W2:Y:S04]  /*fe60*/  LDL.LU.64 R168, [R1+0x140] ;  /* 0x0001400001a87983 */ /* 0x001ea80000300a00 */
[----:B-1----:R-:W2:Y:S04]  /*fe70*/  LDL.LU.64 R170, [R1+0x148] ;  /* 0x0001480001aa7983 */ /* 0x002ea80000300a00 */
[----:B---3--:R-:W3:Y:S01]  /*fe80*/  LDL.LU.64 R172, [R1+0x150] ;  /* 0x0001500001ac7983 */ /* 0x008ee20000300a00 */
[----:B------:R-:W-:-:S03]  /*fe90*/  UMOV UR16, UR12 ;  /* 0x0000000c00107c82 */ /* 0x000fc60008000000 */
[----:B----4-:R-:W3:Y:S01]  /*fea0*/  LDL.LU.64 R174, [R1+0x158] ;  /* 0x0001580001ae7983 */ /* 0x010ee20000300a00 */
[----:B------:R-:W-:Y:S02]  /*feb0*/  UMOV UR17, UR13 ;  /* 0x0000000d00117c82 */ /* 0x000fe40008000000 */
[----:B------:R-:W-:Y:S01]  /*fec0*/  QGMMA.64x32x32.F32.E4M3.E4M3 R120, gdesc[UR16], R120, UP0, gsb0 ;  /* 0x00600000107879f3 */ /* 0x000fe2000b800878 */
[----:B------:R-:W3:Y:S04]  /*fed0*/  LDL.LU.64 R176, [R1+0x160] ;  /* 0x0001600001b07983 */ /* 0x000ee80000300a00 */
[----:B------:R-:W3:Y:S04]  /*fee0*/  LDL.LU.64 R178, [R1+0x168] ;  /* 0x0001680001b27983 */ /* 0x000ee80000300a00 */
[----:B------:R-:W3:Y:S04]  /*fef0*/  LDL.LU.64 R180, [R1+0x170] ;  /* 0x0001700001b47983 */ /* 0x000ee80000300a00 */
[----:B--2---:R-:W3:Y:S01]  /*ff00*/  LDL.LU.64 R182, [R1+0x178] ;  /* 0x0001780001b67983 */ /* 0x004ee20000300a00 */
[----:B------:R-:W-:-:S02]  /*ff10*/  WARPGROUP.DEPBAR.LE gsb0, 0x0 ;  /* 0x00008000000079c5 */ /* 0x000fc40000010000 */
        /* <DEDUP_REMOVED lines=24> */
[----:B------:R-:W-:Y:S01]  /*100a0*/  UIADD3 UR20, UR50, 0x800, URZ ;  /* 0x0000080032147890 */ /* 0x000fe2000fffe03f */
[----:B------:R-:W-:-:S06]  /*100b0*/  UMOV UR17, 0x40000040 ;  /* 0x4000004000117882 */ /* 0x000fcc0000000000 */
[----:B------:R-:W-:Y:S01]  /*100c0*/  UMOV UR16, UR20 ;  /* 0x0000001400107c82 */ /* 0x000fe20008000000 */
[----:B---3--:R-:W-:-:S06]  /*100d0*/  WARPGROUP.ARRIVE ;  /* 0x00000000000079c5 */ /* 0x008fcc0000000000 */
[----:B------:R-:W-:Y:S01]  /*100e0*/  QGMMA.64x32x32.F32.E4M3.E4M3 R168, gdesc[UR16], R168, UP0, gsb0 ;  /* 0x0060000010a879f3 */ /* 0x000fe2000b8008a8 */
[----:B------:R-:W-:Y:S01]  /*100f0*/  UMOV UR18, UR38 ;  /* 0x0000002600127c82 */ /* 0x000fe20008000000 */
[----:B------:R-:W-:Y:S01]  /*10100*/  UMOV UR19, UR39 ;  /* 0x0000002700137c82 */ /* 0x000fe20008000000 */
[----:B------:R-:W-:Y:S02]  /*10110*/  WARPGROUP.DEPBAR.LE gsb0, 0x0 ;  /* 0x00008000000079c5 */ /* 0x000fe40000010000 */
[----:B------:R-:W-:Y:S02]  /*10120*/  IMAD.MOV.U32 R154, RZ, RZ, R182 ;  /* 0x000000ffff9a7224 */ /* 0x000fe400078e00b6 */
        /* <DEDUP_REMOVED lines=10> */
[----:B--2---:R-:W-:Y:S01]  /*101d0*/  WARPGROUP.ARRIVE ;  /* 0x00000000000079c5 */ /* 0x004fe20000000000 */
[----:B------:R-:W-:Y:S01]  /*101e0*/  IMAD.MOV.U32 R112, RZ, RZ, R174 ;  /* 0x000000ffff707224 */ /* 0x000fe200078e00ae */
[----:B------:R-:W3:Y:S01]  /*101f0*/  LDL.LU.64 R176, [R1+0xc88] ;  /* 0x000c880001b07983 */ /* 0x000ee20000300a00 */
[----:B------:R-:W-:-:S02]  /*10200*/  IMAD.MOV.U32 R113, RZ, RZ, R175 ;  /* 0x000000ffff717224 */ /* 0x000fc400078e00af */
[----:B------:R-:W-:Y:S01]  /*10210*/  IMAD.MOV.U32 R110, RZ, RZ, R172 ;  /* 0x000000ffff6e7224 */ /* 0x000fe200078e00ac */
[----:B------:R-:W3:Y:S01]  /*10220*/  LDL.LU.64 R174, [R1+0xc80] ;  /* 0x000c800001ae7983 */ /* 0x000ee20000300a00 */
[----:B------:R-:W-:Y:S01]  /*10230*/  IMAD.MOV.U32 R111, RZ, RZ, R173 ;  /* 0x000000ffff6f7224 */ /* 0x000fe200078e00ad */
[----:B------:R-:W-:Y:S01]  /*10240*/  QGMMA.64x32x32.F32.E4M3.E4M3 R120, gdesc[UR16], R120, UP0, gsb0 ;  /* 0x00600000107879f3 */ /* 0x000fe2000b800878 */
[----:B------:R-:W-:Y:S01]  /*10250*/  IMAD.MOV.U32 R108, RZ, RZ, R170 ;  /* 0x000000ffff6c7224 */ /* 0x000fe200078e00aa */
[----:B------:R-:W3:Y:S01]  /*10260*/  LDL.LU.64 R172, [R1+0xc78] ;  /* 0x000c780001ac7983 */ /* 0x000ee20000300a00 */
[----:B------:R-:W-:Y:S02]  /*10270*/  IMAD.MOV.U32 R109, RZ, RZ, R171 ;  /* 0x000000ffff6d7224 */ /* 0x000fe400078e00ab */
[----:B------:R-:W-:Y:S01]  /*10280*/  IMAD.MOV.U32 R106, RZ, RZ, R168 ;  /* 0x000000ffff6a7224 */ /* 0x000fe200078e00a8 */
[----:B------:R-:W3:Y:S01]  /*10290*/  LDL.LU.64 R170, [R1+0xc70] ;  /* 0x000c700001aa7983 */ /* 0x000ee20000300a00 */
[----:B------:R-:W-:-:S03]  /*102a0*/  IMAD.MOV.U32 R107, RZ, RZ, R169 ;  /* 0x000000ffff6b7224 */ /* 0x000fc600078e00a9 */
[----:B------:R-:W3:Y:S01]  /*102b0*/  LDL.LU.64 R168, [R1+0xc68] ;  /* 0x000c680001a87983 */ /* 0x000ee20000300a00 */
        /* <DEDUP_REMOVED lines=25> */
[----:B------:R-:W-:Y:S01]  /*10450*/  WARPGROUP.ARRIVE ;  /* 0x00000000000079c5 */ /* 0x000fe20000000000 */
[----:B------:R-:W-:Y:S01]  /*10460*/  UMOV UR24, UR16 ;  /* 0x0000001000187c82 */ /* 0x000fe20008000000 */
[----:B------:R-:W-:-:S04]  /*10470*/  UMOV UR25, UR17 ;  /* 0x0000001100197c82 */ /* 0x000fc80008000000 */
[----:B------:R-:W-:Y:S01]  /*10480*/  QGMMA.64x32x32.F32.E4M3.E4M3 R216, gdesc[UR24], R216, UP0, gsb0 ;  /* 0x0060000018d879f3 */ /* 0x000fe2000b8008d8 */
[----:B------:R-:W-:Y:S04]  /*10490*/  STL.64 [R1+0xa78], R234 ;  /* 0x000a78ea01007387 */ /* 0x000fe80000100a00 */
[----:B------:R-:W-:Y:S01]  /*104a0*/  STL.64 [R1+0xa70], R232 ;  /* 0x000a70e801007387 */ /* 0x000fe20000100a00 */
[----:B------:R-:W-:Y:S01]  /*104b0*/  UMOV UR18, UR34 ;  /* 0x0000002200127c82 */ /* 0x000fe20008000000 */
[----:B------:R-:W-:Y:S01]  /*104c0*/  UMOV UR19, UR35 ;  /* 0x0000002300137c82 */ /* 0x000fe20008000000 */
[----:B------:R-:W-:Y:S02]  /*104d0*/  WARPGROUP.DEPBAR.LE gsb0, 0x0 ;  /* 0x00008000000079c5 */ /* 0x000fe40000010000 */
        /* <DEDUP_REMOVED lines=8> */
[----:B----4-:R-:W-:Y:S02]  /*10560*/  IMAD.MOV.U32 R222, RZ, RZ, R81 ;  /* 0x000000ffffde7224 */ /* 0x010fe400078e0051 */
[----:B------:R-:W-:Y:S02]  /*10570*/  IMAD.MOV.U32 R220, RZ, RZ, R79 ;  /* 0x000000ffffdc7224 */ /* 0x000fe400078e004f */
        /* <DEDUP_REMOVED lines=24> */
[----:B------:R-:W-:Y:S01]  /*10700*/  IMAD.MOV.U32 R235, RZ, RZ, R30 ;  /* 0x000000ffffeb7224 */ /* 0x000fe200078e001e */
[----:B------:R-:W-:Y:S02]  /*10710*/  UIADD3 UR21, UR50, 0x2, URZ ;  /* 0x0000000232157890 */ /* 0x000fe4000fffe03f */
[----:B------:R-:W4:Y:S04]  /*10720*/  LDL.LU R28, [R1+0xbec] ;  /* 0x000bec00011c7983 */ /* 0x000f280000300800 */
[----:B------:R-:W4:Y:S04]  /*10730*/  LDL.LU R29, [R1+0xbe8] ;  /* 0x000be800011d7983 */ /* 0x000f280000300800 */
[----:B------:R-:W4:Y:S01]  /*10740*/  LDL.LU R30, [R1+0xbe4] ;  /* 0x000be400011e7983 */ /* 0x000f220000300800 */
[----:B---3--:R-:W-:-:S06]  /*10750*/  WARPGROUP.ARRIVE ;  /* 0x00000000000079c5 */ /* 0x008fcc0000000000 */
[----:B------:R-:W-:Y:S01]  /*10760*/  QGMMA.64x32x32.F32.E4M3.E4M3 R168, gdesc[UR16], R168, UP0, gsb0 ;  /* 0x0060000010a879f3 */ /* 0x000fe2000b8008a8 */
[----:B------:R-:W-:Y:S01]  /*10770*/  UMOV UR36, UR21 ;  /* 0x0000001500247c82 */ /* 0x000fe20008000000 */
[----:B------:R-:W-:Y:S01]  /*10780*/  UMOV UR20, UR16 ;  /* 0x0000001000147c82 */ /* 0x000fe20008000000 */
[----:B------:R-:W-:Y:S01]  /*10790*/  UMOV UR21, UR17 ;  /* 0x0000001100157c82 */ /* 0x000fe20008000000 */
[----:B------:R-:W-:Y:S02]  /*107a0*/  WARPGROUP.DEPBAR.LE gsb0, 0x0 ;  /* 0x00008000000079c5 */ /* 0x000fe40000010000 */
[----:B------:R-:W-:Y:S04]  /*107b0*/  STL.64 [R1+0xab8], R182 ;  /* 0x000ab8b601007387 */ /* 0x000fe80000100a00 */
[----:B------:R-:W-:Y:S04]  /*107c0*/  STL.64 [R1+0xab0], R180 ;  /* 0x000ab0b401007387 */ /* 0x000fe80000100a00 */
[----:B------:R-:W-:Y:S04]  /*107d0*/  STL.64 [R1+0xaa8], R178 ;  /* 0x000aa8b201007387 */ /* 0x000fe80000100a00 */
[----:B------:R-:W-:Y:S04]  /*107e0*/  STL.64 [R1+0xaa0], R176 ;  /* 0x000aa0b001007387 */ /* 0x000fe80000100a00 */
[----:B------:R0:W-:Y:S01]  /*107f0*/  STL.64 [R1+0xa98], R174 ;  /* 0x000a98ae01007387 */ /* 0x0001e20000100a00 */
[----:B--2---:R-:W-:-:S03]  /*10800*/  WARPGROUP.ARRIVE ;  /* 0x00000000000079c5 */ /* 0x004fc60000000000 */
[----:B------:R1:W-:Y:S03]  /*10810*/  STL.64 [R1+0xa90], R172 ;  /* 0x000a90ac01007387 */ /* 0x0003e60000100a00 */
[----:B------:R-:W-:Y:S01]  /*10820*/  QGMMA.64x32x32.F32.E4M3.E4M3 R120, gdesc[UR20], R120, UP0, gsb0 ;  /* 0x00600000147879f3 */ /* 0x000fe2000b800878 */
[----:B------:R2:W-:Y:S04]  /*10830*/  STL.64 [R1+0xa88], R170 ;  /* 0x000a88aa01007387 */ /* 0x0005e80000100a00 */
[----:B------:R3:W-:Y:S01]  /*10840*/  STL.64 [R1+0xa80], R168 ;  /* 0x000a80a801007387 */ /* 0x0007e20000100a00 */
[----:B0-----:R-:W-:Y:S02]  /*10850*/  IMAD.MOV.U32 R174, RZ, RZ, R37 ;  /* 0x000000ffffae7224 */ /* 0x001fe400078e0025 */
[----:B-1----:R-:W-:-:S02]  /*10860*/  IMAD.MOV.U32 R172, RZ, RZ, R35 ;  /* 0x000000ffffac7224 */ /* 0x002fc400078e0023 */
[----:B--2---:R-:W-:Y:S02]  /*10870*/  IMAD.MOV.U32 R170, RZ, RZ, R33 ;  /* 0x000000ffffaa7224 */ /* 0x004fe400078e0021 */
[----:B---3--:R-:W-:Y:S02]  /*10880*/  IMAD.MOV.U32 R168, RZ, RZ, R31 ;  /* 0x000000ffffa87224 */ /* 0x008fe400078e001f */
        /* <DEDUP_REMOVED lines=12> */
[----:B------:R-:W2:Y:S04]  /*10950*/  LDL.LU R38, [R1+0xbc4] ;  /* 0x000bc40001267983 */ /* 0x000ea80000300800 */
[----:B------:R-:W2:Y:S01]  /*10960*/  LDL.LU R39, [R1+0xbc0] ;  /* 0x000bc00001277983 */ /* 0x000ea20000300800 */
        /* <DEDUP_REMOVED lines=16> */
[----:B------:R-:W3:Y:S01]  /*10a70*/  LDL.LU.64 R134, [R1+0x1f8] ;  /* 0x0001f80001867983 */ /* 0x000ee20000300a00 */
[----:B----4-:R-:W-:Y:S01]  /*10a80*/  WARPGROUP.ARRIVE ;  /* 0x00000000000079c5 */ /* 0x010fe20000000000 */
[----:B------:R-:W-:Y:S01]  /*10a90*/  UMOV UR24, UR16 ;  /* 0x0000001000187c82 */ /* 0x000fe20008000000 */
[----:B------:R-:W-:Y:S01]  /*10aa0*/  UMOV UR25, UR17 ;  /* 0x0000001100197c82 */ /* 0x000fe20008000000 */
[----:B------:R-:W-:Y:S01]  /*10ab0*/  UMOV UR26, UR30 ;  /* 0x0000001e001a7c82 */ /* 0x000fe20008000000 */
[----:B------:R-:W-:-:S02]  /*10ac0*/  UMOV UR27, UR31 ;  /* 0x0000001f001b7c82 */ /* 0x000fc40008000000 */
[----:B------:R-:W-:Y:S01]  /*10ad0*/  QGMMA.64x32x32.F32.E4M3.E4M3 R72, gdesc[UR24], R72, UP0, gsb0 ;  /* 0x00600000184879f3 */ /* 0x000fe2000b800848 */
[----:B------:R-:W-:Y:S01]  /*10ae0*/  UMOV UR12, UR16 ;  /* 0x00000010000c7c82 */ /* 0x000fe20008000000 */
[----:B------:R-:W-:Y:S01]  /*10af0*/  UMOV UR13, UR17 ;  /* 0x00000011000d7c82 */ /* 0x000fe20008000000 */
[----:B------:R-:W-:Y:S02]  /*10b00*/  WARPGROUP.DEPBAR.LE gsb0, 0x0 ;  /* 0x00008000000079c5 */ /* 0x000fe40000010000 */
[----:B------:R-:W-:Y:S01]  /*10b10*/  UIADD3 UR38, UR51, 0x2, URZ ;  /* 0x0000000233267890 */ /* 0x000fe2000fffe03f */
[----:B------:R-:W-:Y:S01]  /*10b20*/  UMOV UR37, 0x40000040 ;  /* 0x4000004000257882 */ /* 0x000fe20000000000 */
[----:B------:R-:W-:Y:S01]  /*10b30*/  UMOV UR39, 0x40000040 ;  /* 0x4000004000277882 */ /* 0x000fe20000000000 */
[----:B------:R-:W-:Y:S02]  /*10b40*/  IMAD.MOV.U32 R177, RZ, RZ, R23 ;  /* 0x000000ffffb17224 */ /* 0x000fe400078e0017 */
[----:B------:R-:W-:-:S02]  /*10b50*/  IMAD.MOV.U32 R178, RZ, RZ, R22 ;  /* 0x000000ffffb27224 */ /* 0x000fc400078e0016 */
[----:B------:R-:W-:Y:S02]  /*10b60*/  IMAD.MOV.U32 R179, RZ, RZ, R21 ;  /* 0x000000ffffb37224 */ /* 0x000fe400078e0015 */
[----:B------:R-:W-:Y:S02]  /*10b70*/  IMAD.MOV.U32 R180, RZ, RZ, R20 ;  /* 0x000000ffffb47224 */ /* 0x000fe400078e0014 */
[----:B------:R-:W-:Y:S02]  /*10b80*/  IMAD.MOV.U32 R181, RZ, RZ, R3 ;  /* 0x000000ffffb57224 */ /* 0x000fe400078e0003 */
[----:B------:R-:W-:Y:S02]  /*10b90*/  IMAD.MOV.U32 R182, RZ, RZ, R2 ;  /* 0x000000ffffb67224 */ /* 0x000fe400078e0002 */
[----:B------:R-:W-:Y:S01]  /*10ba0*/  IMAD.MOV.U32 R183, RZ, RZ, R0 ;  /* 0x000000ffffb77224 */ /* 0x000fe200078e0000 */
[----:B------:R-:W-:Y:S01]  /*10bb0*/  UIADD3 UR18, UR51, 0x102, URZ ;  /* 0x0000010233127890 */ /* 0x000fe2000fffe03f */
[----:B--2---:R-:W-:-:S06]  /*10bc0*/  WARPGROUP.ARRIVE ;  /* 0x00000000000079c5 */ /* 0x004fcc0000000000 */
[----:B------:R-:W-:Y:S03]  /*10bd0*/  QGMMA.64x32x32.F32.E4M3.E4M3 R24, gdesc[UR12], R24, UP0, gsb0 ;  /* 0x006000000c1879f3 */ /* 0x000fe6000b800818 */
[----:B------:R-:W-:Y:S02]  /*10be0*/  WARPGROUP.DEPBAR.LE gsb0, 0x0 ;  /* 0x00008000000079c5 */ /* 0x000fe40000010000 */
[----:B---3--:R-:W-:-:S06]  /*10bf0*/  WARPGROUP.ARRIVE ;  /* 0x00000000000079c5 */ /* 0x008fcc0000000000 */
[----:B------:R-:W-:Y:S01]  /*10c00*/  QGMMA.64x32x32.F32.E4M3.E4M3 R120, gdesc[UR36], R120, gsb0 ;  /* 0x00600000247879f3 */ /* 0x000fe20008000878 */
        /* <DEDUP_REMOVED lines=17> */
[----:B------:R-:W-:Y:S04]  /*10d20*/  STL.64 [R1+0x1c0], R120 ;  /* 0x0001c07801007387 */ /* 0x000fe80000100a00 */
[----:B------:R-:W-:Y:S01]  /*10d30*/  STL.64 [R1+0x1c8], R122 ;  /* 0x0001c87a01007387 */ /* 0x000fe20000100a00 */
[----:B------:R-:W-:-:S02]  /*10d40*/  WARPGROUP.DEPBAR.LE gsb0, 0x0 ;  /* 0x00008000000079c5 */ /* 0x000fc40000010000 */
[----:B------:R-:W-:-:S06]  /*10d50*/  WARPGROUP.ARRIVE ;  /* 0x00000000000079c5 */ /* 0x000fcc0000000000 */
[----:B------:R-:W-:Y:S01]  /*10d60*/  QGMMA.64x32x32.F32.E4M3.E4M3 R200, gdesc[UR20], R200, gsb0 ;  /* 0x0060000014c879f3 */ /* 0x000fe200080008c8 */
[----:B------:R-:W-:Y:S04]  /*10d70*/  STL.64 [R1+0x1d0], R124 ;  /* 0x0001d07c01007387 */ /* 0x000fe80000100a00 */
[----:B------:R-:W-:Y:S04]  /*10d80*/  STL.64 [R1+0x1d8], R126 ;  /* 0x0001d87e01007387 */ /* 0x000fe80000100a00 */
[----:B------:R-:W-:Y:S04]  /*10d90*/  STL [R1+0x1e0], R128 ;  /* 0x0001e08001007387 */ /* 0x000fe80000100800 */
        /* <DEDUP_REMOVED lines=84> */
[----:B------:R-:W3:Y:S04]  /*112e0*/  LDL.LU R117, [R1+0xb50] ;  /* 0x000b500001757983 */ /* 0x000ee80000300800 */
[----:B------:R-:W4:Y:S04]  /*112f0*/  LDL.LU R152, [R1+0xb4c] ;  /* 0x000b4c0001987983 */ /* 0x000f280000300800 */
[----:B------:R-:W4:Y:S04]  /*11300*/  LDL.LU R153, [R1+0xb48] ;  /* 0x000b480001997983 */ /* 0x000f280000300800 */
[----:B------:R-:W4:Y:S04]  /*11310*/  LDL.LU R154, [R1+0xb44] ;  /* 0x000b4400019a7983 */ /* 0x000f280000300800 */
[----:B------:R-:W4:Y:S04]  /*11320*/  LDL.LU R155, [R1+0xb40] ;  /* 0x000b4000019b7983 */ /* 0x000f280000300800 */
[----:B------:R-:W2:Y:S04]  /*11330*/  LDL.LU R120, [R1+0xc0] ;  /* 0x0000c00001787983 */ /* 0x000ea80000300800 */
[----:B------:R-:W2:Y:S04]  /*11340*/  LDL.LU R121, [R1+0xc4] ;  /* 0x0000c40001797983 */ /* 0x000ea80000300800 */
[----:B------:R-:W2:Y:S04]  /*11350*/  LDL.LU R122, [R1+0xc8] ;  /* 0x0000c800017a7983 */ /* 0x000ea80000300800 */
[----:B------:R-:W2:Y:S04]  /*11360*/  LDL.LU R123, [R1+0xcc] ;  /* 0x0000cc00017b7983 */ /* 0x000ea80000300800 */
        /* <DEDUP_REMOVED lines=45> */
[----:B------:R-:W3:Y:S04]  /*11640*/  LDL.LU R118, [R1+0xb0c] ;  /* 0x000b0c0001767983 */ /* 0x000ee80000300800 */
[----:B------:R-:W3:Y:S01]  /*11650*/  LDL.LU R119, [R1+0xb08] ;  /* 0x000b080001777983 */ /* 0x000ee20000300800 */
[----:B------:R-:W-:-:S03]  /*11660*/  IMAD.MOV.U32 R182, RZ, RZ, R71 ;  /* 0x000000ffffb67224 */ /* 0x000fc600078e0047 */
[----:B------:R-:W2:Y:S01]  /*11670*/  LDL.LU R71, [R1+0xb04] ;  /* 0x000b040001477983 */ /* 0x000ea20000300800 */
[----:B------:R-:W-:-:S03]  /*11680*/  IMAD.MOV.U32 R183, RZ, RZ, R55 ;  /* 0x000000ffffb77224 */ /* 0x000fc600078e0037 */
[----:B------:R-:W2:Y:S01]  /*11690*/  LDL.LU R55, [R1+0xb00] ;  /* 0x000b000001377983 */ /* 0x000ea20000300800 */
        /* <DEDUP_REMOVED lines=13> */
[----:B----4-:R-:W-:-:S06]  /*11770*/  WARPGROUP.ARRIVE ;  /* 0x00000000000079c5 */ /* 0x010fcc0000000000 */
[----:B------:R-:W-:Y:S03]  /*11780*/  QGMMA.64x32x32.F32.E4M3.E4M3 R152, gdesc[UR24], R152, gsb0 ;  /* 0x00600000189879f3 */ /* 0x000fe60008000898 */
[----:B------:R-:W-:Y:S02]  /*11790*/  WARPGROUP.DEPBAR.LE gsb0, 0x0 ;  /* 0x00008000000079c5 */ /* 0x000fe40000010000 */
[----:B---3--:R-:W-:-:S06]  /*117a0*/  WARPGROUP.ARRIVE ;  /* 0x00000000000079c5 */ /* 0x008fcc0000000000 */
[----:B------:R-:W-:Y:S03]  /*117b0*/  QGMMA.64x32x32.F32.E4M3.E4M3 R104, gdesc[UR12], R104, gsb0 ;  /* 0x006000000c6879f3 */ /* 0x000fe60008000868 */
[----:B------:R-:W-:Y:S02]  /*117c0*/  WARPGROUP.DEPBAR.LE gsb0, 0x0 ;  /* 0x00008000000079c5 */ /* 0x000fe40000010000 */
[----:B--2---:R-:W-:-:S06]  /*117d0*/  WARPGROUP.ARRIVE ;  /* 0x00000000000079c5 */ /* 0x004fcc0000000000 */
[----:B------:R-:W-:Y:S01]  /*117e0*/  QGMMA.64x32x32.F32.E4M3.E4M3 R56, gdesc[UR28], R56, gsb0 ;  /* 0x006000001c3879f3 */ /* 0x000fe20008000838 */
[----:B------:R-:W-:Y:S01]  /*117f0*/  UMOV UR28, UR16 ;  /* 0x00000010001c7c82 */ /* 0x000fe20008000000 */
[----:B------:R-:W-:Y:S01]  /*11800*/  UMOV UR29, 0x40000040 ;  /* 0x40000040001d7882 */ /* 0x000fe20000000000 */
        /* <DEDUP_REMOVED lines=80> */
[----:B0-----:R-:W4:Y:S04]  /*11d10*/  LDL.LU.64 R234, [R1+0xa78] ;  /* 0x000a780001ea7983 */ /* 0x001f280000300a00 */
[----:B------:R-:W2:Y:S04]  /*11d20*/  LDL.LU.64 R232, [R1+0xa70] ;  /* 0x000a700001e87983 */ /* 0x000ea80000300a00 */
[----:B------:R-:W3:Y:S04]  /*11d30*/  LDL.LU.64 R230, [R1+0xa68] ;  /* 0x000a680001e67983 */ /* 0x000ee80000300a00 */
[----:B------:R-:W3:Y:S04]  /*11d40*/  LDL.LU.64 R228, [R1+0xa60] ;  /* 0x000a600001e47983 */ /* 0x000ee80000300a00 */
[----:B------:R-:W3:Y:S04]  /*11d50*/  LDL.LU.64 R226, [R1+0xa58] ;  /* 0x000a580001e27983 */ /* 0x000ee80000300a00 */
[----:B------:R-:W3:Y:S04]  /*11d60*/  LDL.LU.64 R224, [R1+0xa50] ;  /* 0x000a500001e07983 */ /* 0x000ee80000300a00 */
[----:B------:R-:W3:Y:S04]  /*11d70*/  LDL.LU.64 R222, [R1+0xa48] ;  /* 0x000a480001de7983 */ /* 0x000ee80000300a00 */
[----:B------:R-:W3:Y:S01]  /*11d80*/  LDL.LU.64 R220, [R1+0xa40] ;  /* 0x000a400001dc7983 */ /* 0x000ee20000300a00 */
[----:B------:R-:W-:Y:S01]  /*11d90*/  WARPGROUP.ARRIVE ;  /* 0x00000000000079c5 */ /* 0x000fe20000000000 */
[----:B------:R-:W-:Y:S01]  /*11da0*/  UMOV UR16, UR36 ;  /* 0x0000002400107c82 */ /* 0x000fe20008000000 */
[----:B------:R-:W-:-:S04]  /*11db0*/  UMOV UR17, UR37 ;  /* 0x0000002500117c82 */ /* 0x000fc80008000000 */
[----:B------:R-:W-:Y:S01]  /*11dc0*/  QGMMA.64x32x32.F32.E4M3.E4M3 R200, gdesc[UR16], R200, gsb0 ;  /* 0x0060000010c879f3 */ /* 0x000fe200080008c8 */
[----:B------:R-:W-:Y:S01]  /*11dd0*/  UMOV UR32, UR36 ;  /* 0x0000002400207c82 */ /* 0x000fe20008000000 */
[----:B------:R-:W-:Y:S01]  /*11de0*/  UMOV UR33, UR37 ;  /* 0x0000002500217c82 */ /* 0x000fe20008000000 */
[----:B------:R-:W-:Y:S02]  /*11df0*/  WARPGROUP.DEPBAR.LE gsb0, 0x0 ;  /* 0x00008000000079c5 */ /* 0x000fe40000010000 */
[----:B------:R-:W-:Y:S01]  /*11e00*/  UIADD3 UR20, UR50, 0x4, URZ ;  /* 0x0000000432147890 */ /* 0x000fe2000fffe03f */
[----:B------:R-:W-:-:S06]  /*11e10*/  UMOV UR21, UR37 ;  /* 0x0000002500157c82 */ /* 0x000fcc0008000000 */
[----:B------:R-:W-:Y:S01]  /*11e20*/  UMOV UR12, UR20 ;  /* 0x00000014000c7c82 */ /* 0x000fe20008000000 */
[----:B------:R-:W-:Y:S01]  /*11e30*/  UMOV UR20, UR36 ;  /* 0x0000002400147c82 */ /* 0x000fe20008000000 */
[----:B------:R-:W-:Y:S01]  /*11e40*/  UMOV UR24, UR36 ;  /* 0x0000002400187c82 */ /* 0x000fe20008000000 */
[----:B------:R-:W-:Y:S01]  /*11e50*/  UMOV UR25, UR37 ;  /* 0x0000002500197c82 */ /* 0x000fe20008000000 */
        /* <DEDUP_REMOVED lines=10> */
[----:B------:R-:W2:Y:S04]  /*11f00*/  LDL.LU.64 R204, [R1+0x110] ;  /* 0x0001100001cc7983 */ /* 0x000ea80000300a00 */
[----:B------:R-:W2:Y:S04]  /*11f10*/  LDL.LU.64 R206, [R1+0x118] ;  /* 0x0001180001ce7983 */ /* 0x000ea80000300a00 */
[----:B------:R-:W2:Y:S04]  /*11f20*/  LDL.LU.64 R208, [R1+0x120] ;  /* 0x0001200001d07983 */ /* 0x000ea80000300a00 */
[----:B------:R-:W2:Y:S04]  /*11f30*/  LDL.LU.64 R210, [R1+0x128] ;  /* 0x0001280001d27983 */ /* 0x000ea80000300a00 */
[----:B------:R-:W2:Y:S04]  /*11f40*/  LDL.LU.64 R212, [R1+0x130] ;  /* 0x0001300001d47983 */ /* 0x000ea80000300a00 */
[----:B------:R-:W2:Y:S01]  /*11f50*/  LDL.LU.64 R214, [R1+0x138] ;  /* 0x0001380001d67983 */ /* 0x000ea20000300a00 */
[----:B---3--:R-:W-:-:S06]  /*11f60*/  WARPGROUP.ARRIVE ;  /* 0x00000000000079c5 */ /* 0x008fcc0000000000 */
[----:B------:R-:W-:Y:S03]  /*11f70*/  QGMMA.64x32x32.F32.E4M3.E4M3 R216, gdesc[UR32], R216, gsb0 ;  /* 0x0060000020d879f3 */ /* 0x000fe600080008d8 */
[----:B------:R-:W-:Y:S02]  /*11f80*/  WARPGROUP.DEPBAR.LE gsb0, 0x0 ;  /* 0x00008000000079c5 */ /* 0x000fe40000010000 */
[----:B------:R-:W-:-:S06]  /*11f90*/  WARPGROUP.ARRIVE ;  /* 0x00000000000079c5 */ /* 0x000fcc0000000000 */
[----:B------:R-:W-:Y:S01]  /*11fa0*/  QGMMA.64x32x32.F32.E4M3.E4M3 R168, gdesc[UR20], R168, gsb0 ;  /* 0x0060000014a879f3 */ /* 0x000fe200080008a8 */
[----:B----4-:R-:W-:Y:S04]  /*11fb0*/  STL.64 [R1+0x9f8], R234 ;  /* 0x0009f8ea01007387 */ /* 0x010fe80000100a00 */
[----:B--2---:R-:W-:Y:S04]  /*11fc0*/  STL.64 [R1+0x9f0], R232 ;  /* 0x0009f0e801007387 */ /* 0x004fe80000100a00 */
        /* <DEDUP_REMOVED lines=51> */
[----:B------:R-:W2:Y:S04]  /*12300*/  LDL.LU R125, [R1+0x1d4] ;  /* 0x0001d400017d7983 */ /* 0x000ea80000300800 */
[----:B------:R-:W2:Y:S04]  /*12310*/  LDL.LU R126, [R1+0x1d8] ;  /* 0x0001d800017e7983 */ /* 0x000ea80000300800 */
[----:B------:R-:W2:Y:S04]  /*12320*/  LDL.LU R127, [R1+0x1dc] ;  /* 0x0001dc00017f7983 */ /* 0x000ea80000300800 */
[----:B------:R-:W2:Y:S01]  /*12330*/  LDL.LU R128, [R1+0x1e0] ;  /* 0x0001e00001807983 */ /* 0x000ea20000300800 */
        /* <DEDUP_REMOVED lines=16> */
[----:B------:R-:W-:Y:S01]  /*12440*/  UIADD3 UR14, UR51, 0x4, URZ ;  /* 0x00000004330e7890 */ /* 0x000fe2000fffe03f */
[----:B------:R-:W-:Y:S01]  /*12450*/  UMOV UR13, 0x40000040 ;  /* 0x40000040000d7882 */ /* 0x000fe20000000000 */
[----:B------:R-:W-:Y:S01]  /*12460*/  UMOV UR15, 0x40000040 ;  /* 0x40000040000f7882 */ /* 0x000fe20000000000 */
[----:B------:R-:W-:Y:S02]  /*12470*/  WARPGROUP.DEPBAR.LE gsb0, 0x0 ;  /* 0x00008000000079c5 */ /* 0x000fe40000010000 */
[----:B------:R-:W-:Y:S01]  /*12480*/  UIADD3 UR22, UR51, 0x104, URZ ;  /* 0x0000010433167890 */ /* 0x000fe2000fffe03f */
[----:B------:R-:W-:Y:S01]  /*12490*/  UMOV UR20, UR12 ;  /* 0x0000000c00147c82 */ /* 0x000fe20008000000 */
[----:B------:R-:W-:Y:S01]  /*124a0*/  UMOV UR21, UR13 ;  /* 0x0000000d00157c82 */ /* 0x000fe20008000000 */
[----:B------:R-:W-:Y:S01]  /*124b0*/  UMOV UR23, 0x40000040 ;  /* 0x4000004000177882 */ /* 0x000fe20000000000 */
[----:B------:R-:W-:Y:S04]  /*124c0*/  STL [R1+0x948], R84 ;  /* 0x0009485401007387 */ /* 0x000fe80000100800 */
[----:B------:R-:W-:Y:S04]  /*124d0*/  STL [R1+0x944], R85 ;  /* 0x0009445501007387 */ /* 0x000fe80000100800 */
[----:B------:R0:W-:Y:S04]  /*124e0*/  STL [R1+0x940], R86 ;  /* 0x0009405601007387 */ /* 0x0001e80000100800 */
[----:B------:R1:W-:Y:S01]  /*124f0*/  STL [R1+0x93c], R87 ;  /* 0x00093c5701007387 */ /* 0x0003e20000100800 */
[----:B--2---:R-:W-:-:S06]  /*12500*/  WARPGROUP.ARRIVE ;  /* 0x00000000000079c5 */ /* 0x004fcc0000000000 */
[----:B------:R-:W-:Y:S03]  /*12510*/  QGMMA.64x32x32.F32.E4M3.E4M3 R120, gdesc[UR12], R120, gsb0 ;  /* 0x006000000c7879f3 */ /* 0x000fe60008000878 */
        /* <DEDUP_REMOVED lines=11> */
[----:B------:R-:W-:-:S02]  /*125d0*/  WARPGROUP.DEPBAR.LE gsb0, 0x0 ;  /* 0x00008000000079c5 */ /* 0x000fc40000010000 */
[----:B0-----:R-:W-:Y:S02]  /*125e0*/  IMAD.MOV.U32 R86, RZ, RZ, R214 ;  /* 0x000000ffff567224 */ /* 0x001fe400078e00d6 */
[----:B-1----:R-:W-:Y:S02]  /*125f0*/  IMAD.MOV.U32 R87, RZ, RZ, R215 ;  /* 0x000000ffff577224 */ /* 0x002fe400078e00d7 */
[----:B------:R-:W-:Y:S01]  /*12600*/  IMAD.MOV.U32 R84, RZ, RZ, R212 ;  /* 0x000000ffff547224 */ /* 0x000fe200078e00d4 */
[----:B------:R-:W3:Y:S01]  /*12610*/  LDL.LU.64 R214, [R1+0xa38] ;  /* 0x000a380001d67983 */ /* 0x000ee20000300a00 */
[----:B------:R-:W-:Y:S02]  /*12620*/  IMAD.MOV.U32 R85, RZ, RZ, R213 ;  /* 0x000000ffff557224 */ /* 0x000fe400078e00d5 */
[----:B--2---:R-:W-:Y:S01]  /*12630*/  IMAD.MOV.U32 R134, RZ, RZ, R210 ;  /* 0x000000ffff867224 */ /* 0x004fe200078e00d2 */
        /* <DEDUP_REMOVED lines=16> */
[----:B------:R-:W-:-:S03]  /*12740*/  IMAD.MOV.U32 R125, RZ, RZ, R201 ;  /* 0x000000ffff7d7224 */ /* 0x000fc600078e00c9 */
[----:B------:R-:W3:Y:S01]  /*12750*/  LDL.LU.64 R200, [R1+0xa00] ;  /* 0x000a000001c87983 */ /* 0x000ee20000300a00 */
        /* <DEDUP_REMOVED lines=23> */
[----:B---3--:R-:W-:-:S06]  /*128d0*/  WARPGROUP.ARRIVE ;  /* 0x00000000000079c5 */ /* 0x008fcc0000000000 */
[----:B------:R-:W-:Y:S03]  /*128e0*/  QGMMA.64x32x32.F32.E4M3.E4M3 R200, gdesc[UR24], R200, gsb0 ;  /* 0x0060000018c879f3 */ /* 0x000fe600080008c8 */
        /* <DEDUP_REMOVED lines=9> */
[----:B------:R-:W-:Y:S01]  /*12980*/  UIADD3 UR16, UR50, 0x404, URZ ;  /* 0x0000040432107890 */ /* 0x000fe2000fffe03f */
[----:B------:R-:W-:-:S06]  /*12990*/  UMOV UR29, 0x40000040 ;  /* 0x40000040001d7882 */ /* 0x000fcc0000000000 */
[----:B------:R-:W-:Y:S01]  /*129a0*/  UMOV UR28, UR16 ;  /* 0x00000010001c7c82 */ /* 0x000fe20008000000 */
        /* <DEDUP_REMOVED lines=16> */
[----:B------:R-:W-:-:S02]  /*12ab0*/  WARPGROUP.DEPBAR.LE gsb0, 0x0 ;  /* 0x00008000000079c5 */ /* 0x000fc40000010000 */
[----:B------:R-:W-:-:S06]  /*12ac0*/  WARPGROUP.ARRIVE ;  /* 0x00000000000079c5 */ /* 0x000fcc0000000000 */
[----:B------:R-:W-:Y:S01]  /*12ad0*/  QGMMA.64x32x32.F32.E4M3.E4M3 R40, gdesc[UR28], R40, gsb0 ;  /* 0x006000001c2879f3 */ /* 0x000fe20008000828 */
[----:B------:R-:W-:Y:S02]  /*12ae0*/  IMAD.MOV.U32 R183, RZ, RZ, R231 ;  /* 0x000000ffffb77224 */ /* 0x000fe400078e00e7 */
        /* <DEDUP_REMOVED lines=24> */
[----:B------:R-:W-:Y:S04]  /*12c70*/  STL [R1+0x8b8], R200 ;  /* 0x0008b8c801007387 */ /* 0x000fe80000100800 */
[----:B------:R-:W-:Y:S04]  /*12c80*/  STL [R1+0x8b4], R201 ;  /* 0x0008b4c901007387 */ /* 0x000fe80000100800 */
[----:B------:R-:W-:Y:S04]  /*12c90*/  STL [R1+0x8b0], R202 ;  /* 0x0008b0ca01007387 */ /* 0x000fe80000100800 */
[----:B------:R-:W-:Y:S01]  /*12ca0*/  STL [R1+0x8ac], R203 ;  /* 0x0008accb01007387 */ /* 0x000fe20000100800 */
[----:B------:R-:W-:-:S02]  /*12cb0*/  WARPGROUP.DEPBAR.LE gsb0, 0x0 ;  /* 0x00008000000079c5 */ /* 0x000fc40000010000 */
        /* <DEDUP_REMOVED lines=16> */
[----:B------:R-:W-:Y:S04]  /*12dc0*/  STL [R1+0x8f0], R154 ;  /* 0x0008f09a01007387 */ /* 0x000fe80000100800 */
[----:B------:R1:W-:Y:S04]  /*12dd0*/  STL [R1+0x8ec], R155 ;  /* 0x0008ec9b01007387 */ /* 0x0003e80000100800 */
[----:B------:R-:W-:Y:S04]  /*12de0*/  STL [R1+0x8e8], R156 ;  /* 0x0008e89c01007387 */ /* 0x000fe80000100800 */
[----:B------:R3:W-:Y:S04]  /*12df0*/  STL [R1+0x8e4], R157 ;  /* 0x0008e49d01007387 */ /* 0x0007e80000100800 */
[----:B------:R-:W-:Y:S04]  /*12e00*/  STL [R1+0x8e0], R158 ;  /* 0x0008e09e01007387 */ /* 0x000fe80000100800 */
[----:B------:R4:W-:Y:S01]  /*12e10*/  STL [R1+0x8dc], R159 ;  /* 0x0008dc9f01007387 */ /* 0x0009e20000100800 */
[----:B------:R-:W-:-:S03]  /*12e20*/  WARPGROUP.DEPBAR.LE gsb0, 0x0 ;  /* 0x00008000000079c5 */ /* 0x000fc60000010000 */
[----:B------:R-:W-:Y:S01]  /*12e30*/  STL [R1+0x8d8], R160 ;  /* 0x0008d8a001007387 */ /* 0x000fe20000100800 */
[----:B--2---:R-:W-:-:S03]  /*12e40*/  WARPGROUP.ARRIVE ;  /* 0x00000000000079c5 */ /* 0x004fc60000000000 */
[----:B------:R2:W-:Y:S04]  /*12e50*/  STL [R1+0x8d4], R161 ;  /* 0x0008d4a101007387 */ /* 0x0005e80000100800 */
[----:B------:R-:W-:Y:S04]  /*12e60*/  STL [R1+0x8d0], R162 ;  /* 0x0008d0a201007387 */ /* 0x000fe80000100800 */
[----:B------:R2:W-:Y:S04]  /*12e70*/  STL [R1+0x8cc], R163 ;  /* 0x0008cca301007387 */ /* 0x0005e80000100800 */
[----:B------:R-:W-:Y:S01]  /*12e80*/  STL [R1+0x8c8], R164 ;  /* 0x0008c8a401007387 */ /* 0x000fe20000100800 */
[----:B------:R-:W-:-:S03]  /*12e90*/  UMOV UR20, UR28 ;  /* 0x0000001c00147c82 */ /* 0x000fc60008000000 */
[----:B------:R2:W-:Y:S01]  /*12ea0*/  STL [R1+0x8c4], R165 ;  /* 0x0008c4a501007387 */ /* 0x0005e20000100800 */
[----:B------:R-:W-:Y:S02]  /*12eb0*/  UMOV UR21, UR29 ;  /* 0x0000001d00157c82 */ /* 0x000fe40008000000 */
[----:B------:R-:W-:Y:S01]  /*12ec0*/  QGMMA.64x32x32.F32.E4M3.E4M3 R220, gdesc[UR20], R220, gsb0 ;  /* 0x0060000014dc79f3 */ /* 0x000fe200080008dc */
[----:B------:R-:W-:Y:S04]  /*12ed0*/  STL [R1+0x8c0], R166 ;  /* 0x0008c0a601007387 */ /* 0x000fe80000100800 */
[----:B------:R2:W-:Y:S04]  /*12ee0*/  STL [R1+0x8bc], R167 ;  /* 0x0008bca701007387 */ /* 0x0005e80000100800 */
[----:B0-----:R-:W2:Y:S04]  /*12ef0*/  LDL.LU.64 R152, [R1+0x180] ;  /* 0x0001800001987983 */ /* 0x001ea80000300a00 */
[----:B-1----:R-:W2:Y:S04]  /*12f00*/  LDL.LU.64 R154, [R1+0x188] ;  /* 0x00018800019a7983 */ /* 0x002ea80000300a00 */
[----:B---3--:R-:W3:Y:S04]  /*12f10*/  LDL.LU.64 R156, [R1+0x190] ;  /* 0x00019000019c7983 */ /* 0x008ee80000300a00 */
[----:B----4-:R-:W3:Y:S04]  /*12f20*/  LDL.LU.64 R158, [R1+0x198] ;  /* 0x00019800019e7983 */ /* 0x010ee80000300a00 */
[----:B--2---:R-:W3:Y:S04]  /*12f30*/  LDL.LU.64 R160, [R1+0x1a0] ;  /* 0x0001a00001a07983 */ /* 0x004ee80000300a00 */
[----:B------:R-:W3:Y:S04]  /*12f40*/  LDL.LU.64 R162, [R1+0x1a8] ;  /* 0x0001a80001a27983 */ /* 0x000ee80000300a00 */
[----:B------:R-:W3:Y:S04]  /*12f50*/  LDL.LU.64 R164, [R1+0x1b0] ;  /* 0x0001b00001a47983 */ /* 0x000ee80000300a00 */
[----:B------:R-:W3:Y:S04]  /*12f60*/  LDL.LU.64 R166, [R1+0x1b8] ;  /* 0x0001b80001a67983 */ /* 0x000ee80000300a00 */
[----:B------:R-:W-:Y:S04]  /*12f70*/  STL [R1+0x938], R104 ;  /* 0x0009386801007387 */ /* 0x000fe80000100800 */
[----:B------:R0:W-:Y:S04]  /*12f80*/  STL [R1+0x934], R105 ;  /* 0x0009346901007387 */ /* 0x0001e80000100800 */
        /* <DEDUP_REMOVED lines=10> */
[----:B------:R-:W-:Y:S01]  /*13030*/  STL [R1+0x908], R116 ;  /* 0x0009087401007387 */ /* 0x000fe20000100800 */
[----:B------:R-:W-:-:S03]  /*13040*/  WARPGROUP.DEPBAR.LE gsb0, 0x0 ;  /* 0x00008000000079c5 */ /* 0x000fc60000010000 */
[----:B------:R4:W-:Y:S04]  /*13050*/  STL [R1+0x904], R117 ;  /* 0x0009047501007387 */ /* 0x0009e80000100800 */
[----:B------:R-:W-:Y:S04]  /*13060*/  STL [R1+0x900], R118 ;  /* 0x0009007601007387 */ /* 0x000fe80000100800 */
[----:B------:R4:W-:Y:S04]  /*13070*/  STL [R1+0x8fc], R119 ;  /* 0x0008fc7701007387 */ /* 0x0009e80000100800 */
[----:B------:R4:W-:Y:S04]  /*13080*/  STL.64 [R1+0xc0], R220 ;  /* 0x0000c0dc01007387 */ /* 0x0009e80000100a00 */
[----:B------:R4:W-:Y:S04]  /*13090*/  STL.64 [R1+0xc8], R222 ;  /* 0x0000c8de01007387 */ /* 0x0009e80000100a00 */
[----:B------:R4:W-:Y:S04]  /*130a0*/  STL.64 [R1+0xd0], R224 ;  /* 0x0000d0e001007387 */ /* 0x0009e80000100a00 */
[----:B------:R4:W-:Y:S04]  /*130b0*/  STL.64 [R1+0xd8], R226 ;  /* 0x0000d8e201007387 */ /* 0x0009e80000100a00 */
[----:B------:R4:W-:Y:S04]  /*130c0*/  STL [R1+0xe0], R228 ;  /* 0x0000e0e401007387 */ /* 0x0009e80000100800 */
[----:B0-----:R-:W3:Y:S04]  /*130d0*/  LDL.LU.64 R104, [R1+0x140] ;  /* 0x0001400001687983 */ /* 0x001ee80000300a00 */
[----:B-1----:R-:W3:Y:S04]  /*130e0*/  LDL.LU.64 R106, [R1+0x148] ;  /* 0x00014800016a7983 */ /* 0x002ee80000300a00 */
[----:B--2---:R-:W2:Y:S04]  /*130f0*/  LDL.LU.64 R108, [R1+0x150] ;  /* 0x00015000016c7983 */ /* 0x004ea80000300a00 */
[----:B----4-:R-:W2:Y:S04]  /*13100*/  LDL.LU.64 R110, [R1+0x158] ;  /* 0x00015800016e7983 */ /* 0x010ea80000300a00 */
[----:B------:R-:W2:Y:S04]  /*13110*/  LDL.LU.64 R112, [R1+0x160] ;  /* 0x0001600001707983 */ /* 0x000ea80000300a00 */
[----:B------:R-:W2:Y:S04]  /*13120*/  LDL.LU.64 R114, [R1+0x168] ;  /* 0x0001680001727983 */ /* 0x000ea80000300a00 */
[----:B------:R-:W2:Y:S04]  /*13130*/  LDL.LU.64 R116, [R1+0x170] ;  /* 0x0001700001747983 */ /* 0x000ea80000300a00 */
[----:B------:R-:W2:Y:S01]  /*13140*/  LDL.LU.64 R118, [R1+0x178] ;  /* 0x0001780001767983 */ /* 0x000ea20000300a00 */
[----:B------:R-:W-:-:S03]  /*13150*/  IMAD.MOV.U32 R23, RZ, RZ, R229 ;  /* 0x000000ffff177224 */ /* 0x000fc600078e00e5 */
[----:B------:R-:W4:Y:S01]  /*13160*/  LDL.LU.64 R220, [R1+0x80] ;  /* 0x0000800001dc7983 */ /* 0x000f220000300a00 */
        /* <DEDUP_REMOVED lines=8> */
[----:B------:R-:W-:Y:S02]  /*131f0*/  IMAD.MOV.U32 R2, RZ, RZ, R234 ;  /* 0x000000ffff027224 */ /* 0x000fe400078e00ea */
[----:B------:R-:W-:Y:S01]  /*13200*/  IMAD.MOV.U32 R0, RZ, RZ, R235 ;  /* 0x000000ffff007224 */ /* 0x000fe200078e00eb */
[----:B------:R-:W4:Y:S04]  /*13210*/  LDL.LU.64 R230, [R1+0xa8] ;  /* 0x0000a80001e67983 */ /* 0x000f280000300a00 */
[----:B------:R-:W4:Y:S04]  /*13220*/  LDL.LU.64 R232, [R1+0xb0] ;  /* 0x0000b00001e87983 */ /* 0x000f280000300a00 */
[----:B------:R-:W4:Y:S01]  /*13230*/  LDL.LU.64 R234, [R1+0xb8] ;  /* 0x0000b80001ea7983 */ /* 0x000f220000300a00 */
[----:B------:R-:W-:Y:S01]  /*13240*/  UMOV UR12, UR28 ;  /* 0x0000001c000c7c82 */ /* 0x000fe20008000000 */
[----:B------:R-:W-:Y:S01]  /*13250*/  UMOV UR13, UR29 ;  /* 0x0000001d000d7c82 */ /* 0x000fe20008000000 */
[----:B------:R-:W-:Y:S01]  /*13260*/  UIADD3 UR24, UR50, 0x804, URZ ;  /* 0x0000080432187890 */ /* 0x000fe2000fffe03f */
[----:B---3--:R-:W-:-:S06]  /*13270*/  WARPGROUP.ARRIVE ;  /* 0x00000000000079c5 */ /* 0x008fcc0000000000 */
[----:B------:R-:W-:Y:S01]  /*13280*/  QGMMA.64x32x32.F32.E4M3.E4M3 R152, gdesc[UR12], R152, gsb0 ;  /* 0x006000000c9879f3 */ /* 0x000fe20008000898 */
[----:B------:R-:W-:Y:S01]  /*13290*/  UMOV UR12, UR24 ;  /* 0x00000018000c7c82 */ /* 0x000fe20008000000 */
[----:B------:R-:W-:Y:S01]  /*132a0*/  UMOV UR13, 0x40000040 ;  /* 0x40000040000d7882 */ /* 0x000fe20000000000 */
[----:B------:R-:W-:Y:S02]  /*132b0*/  WARPGROUP.DEPBAR.LE gsb0, 0x0 ;  /* 0x00008000000079c5 */ /* 0x000fe40000010000 */
[----:B--2---:R-:W-:-:S06]  /*132c0*/  WARPGROUP.ARRIVE ;  /* 0x00000000000079c5 */ /* 0x004fcc0000000000 */
[----:B------:R-:W-:Y:S01]  /*132d0*/  QGMMA.64x32x32.F32.E4M3.E4M3 R104, gdesc[UR12], R104, gsb0 ;  /* 0x006000000c6879f3 */ /* 0x000fe20008000868 */
[----:B------:R-:W-:Y:S01]  /*132e0*/  UMOV UR20, UR12 ;  /* 0x0000000c00147c82 */ /* 0x000fe20008000000 */
[----:B------:R-:W-:Y:S01]  /*132f0*/  UMOV UR21, UR13 ;  /* 0x0000000d00157c82 */ /* 0x000fe20008000000 */
[----:B------:R-:W-:Y:S02]  /*13300*/  WARPGROUP.DEPBAR.LE gsb0, 0x0 ;  /* 0x00008000000079c5 */ /* 0x000fe40000010000 */
[----:B----4-:R-:W-:-:S06]  /*13310*/  WARPGROUP.ARRIVE ;  /* 0x00000000000079c5 */ /* 0x010fcc0000000000 */
        /* <DEDUP_REMOVED lines=28> */
[----:B------:R-:W-:Y:S01]  /*134e0*/  IMAD.MOV.U32 R201, RZ, RZ, R153 ;  /* 0x000000ffffc97224 */ /* 0x000fe200078e0099 */
[----:B------:R-:W-:Y:S02]  /*134f0*/  WARPGROUP.DEPBAR.LE gsb0, 0x0 ;  /* 0x00008000000079c5 */ /* 0x000fe40000010000 */
[----:B------:R-:W-:Y:S02]  /*13500*/  IMAD.MOV.U32 R118, RZ, RZ, R234 ;  /* 0x000000ffff767224 */ /* 0x000fe400078e00ea */
[----:B------:R-:W-:-:S02]  /*13510*/  IMAD.MOV.U32 R119, RZ, RZ, R235 ;  /* 0x000000ffff777224 */ /* 0x000fc400078e00eb */
[----:B------:R-:W-:Y:S01]  /*13520*/  IMAD.MOV.U32 R116, RZ, RZ, R232 ;  /* 0x000000ffff747224 */ /* 0x000fe200078e00e8 */
[----:B------:R-:W2:Y:S01]  /*13530*/  LDL.LU.64 R234, [R1+0x9f8] ;  /* 0x0009f80001ea7983 */ /* 0x000ea20000300a00 */
[----:B------:R-:W-:Y:S02]  /*13540*/  IMAD.MOV.U32 R117, RZ, RZ, R233 ;  /* 0x000000ffff757224 */ /* 0x000fe400078e00e9 */
[----:B------:R-:W-:Y:S01]  /*13550*/  IMAD.MOV.U32 R114, RZ, RZ, R230 ;  /* 0x000000ffff727224 */ /* 0x000fe200078e00e6 */
[----:B------:R-:W3:Y:S01]  /*13560*/  LDL.LU.64 R232, [R1+0x9f0] ;  /* 0x0009f00001e87983 */ /* 0x000ee20000300a00 */
        /* <DEDUP_REMOVED lines=10> */
[----:B------:R-:W-:Y:S02]  /*13610*/  IMAD.MOV.U32 R108, RZ, RZ, R224 ;  /* 0x000000ffff6c7224 */ /* 0x000fe400078e00e0 */
[----:B------:R-:W-:-:S02]  /*13620*/  IMAD.MOV.U32 R109, RZ, RZ, R225 ;  /* 0x000000ffff6d7224 */ /* 0x000fc400078e00e1 */
[----:B------:R-:W-:Y:S01]  /*13630*/  IMAD.MOV.U32 R152, RZ, RZ, R104 ;  /* 0x000000ffff987224 */ /* 0x000fe200078e0068 */
[----:B------:R-:W4:Y:S01]  /*13640*/  LDL.LU.64 R224, [R1+0x9d0] ;  /* 0x0009d00001e07983 */ /* 0x000f220000300a00 */
[----:B------:R-:W-:Y:S02]  /*13650*/  IMAD.MOV.U32 R153, RZ, RZ, R105 ;  /* 0x000000ffff997224 */ /* 0x000fe400078e0069 */
[----:B------:R-:W-:Y:S02]  /*13660*/  IMAD.MOV.U32 R106, RZ, RZ, R222 ;  /* 0x000000ffff6a7224 */ /* 0x000fe400078e00de */
[----:B------:R-:W-:Y:S02]  /*13670*/  IMAD.MOV.U32 R107, RZ, RZ, R223 ;  /* 0x000000ffff6b7224 */ /* 0x000fe400078e00df */
[----:B------:R-:W-:Y:S01]  /*13680*/  IMAD.MOV.U32 R104, RZ, RZ, R220 ;  /* 0x000000ffff687224 */ /* 0x000fe200078e00dc */
[----:B------:R-:W4:Y:S01]  /*13690*/  LDL.LU.64 R222, [R1+0x9c8] ;  /* 0x0009c80001de7983 */ /* 0x000f220000300a00 */
[----:B------:R-:W-:-:S03]  /*136a0*/  IMAD.MOV.U32 R105, RZ, RZ, R221 ;  /* 0x000000ffff697224 */ /* 0x000fc600078e00dd */
[----:B------:R-:W4:Y:S01]  /*136b0*/  LDL.LU.64 R220, [R1+0x9c0] ;  /* 0x0009c00001dc7983 */ /* 0x000f220000300a00 */
[----:B------:R-:W-:Y:S01]  /*136c0*/  UIADD3 UR16, UR50, 0x6, URZ ;  /* 0x0000000632107890 */ /* 0x000fe2000fffe03f */
[----:B------:R-:W-:-:S06]  /*136d0*/  UMOV UR17, UR13 ;  /* 0x0000000d00117c82 */ /* 0x000fcc0008000000 */
[----:B------:R-:W-:Y:S01]  /*136e0*/  UMOV UR28, UR16 ;  /* 0x00000010001c7c82 */ /* 0x000fe20008000000 */
[----:B------:R-:W-:Y:S01]  /*136f0*/  UMOV UR16, UR12 ;  /* 0x0000000c00107c82 */ /* 0x000fe20008000000 */
[----:B----4-:R-:W-:-:S06]  /*13700*/  WARPGROUP.ARRIVE ;  /* 0x00000000000079c5 */ /* 0x010fcc0000000000 */
[----:B------:R-:W-:Y:S01]  /*13710*/  QGMMA.64x32x32.F32.E4M3.E4M3 R216, gdesc[UR16], R216, gsb0 ;  /* 0x0060000010d879f3 */ /* 0x000fe200080008d8 */
[----:B--2---:R-:W-:Y:S04]  /*13720*/  STL.64 [R1+0x758], R234 ;  /* 0x000758ea01007387 */ /* 0x004fe80000100a00 */
[----:B---3--:R-:W-:Y:S01]  /*13730*/  STL.64 [R1+0x750], R232 ;  /* 0x000750e801007387 */ /* 0x008fe20000100a00 */
[----:B------:R-:W-:-:S03]  /*13740*/  WARPGROUP.DEPBAR.LE gsb0, 0x0 ;  /* 0x00008000000079c5 */ /* 0x000fc60000010000 */
        /* <DEDUP_REMOVED lines=36> */
[----:B------:R-:W3:Y:S01]  /*13990*/  LDL.LU R121, [R1+0x984] ;  /* 0x0009840001797983 */ /* 0x000ee20000300800 */
[----:B------:R-:W-:-:S03]  /*139a0*/  IMAD.MOV.U32 R235, RZ, RZ, R123 ;  /* 0x000000ffffeb7224 */ /* 0x000fc600078e007b */
[----:B------:R-:W3:Y:S04]  /*139b0*/  LDL.LU R122, [R1+0x980] ;  /* 0x00098000017a7983 */ /* 0x000ee80000300800 */
[----:B------:R-:W3:Y:S01]  /*139c0*/  LDL.LU R123, [R1+0x97c] ;  /* 0x00097c00017b7983 */ /* 0x000ee20000300800 */
        /* <DEDUP_REMOVED lines=14> */
[----:B----4-:R-:W-:Y:S02]  /*13ab0*/  IMAD.MOV.U32 R168, RZ, RZ, R124 ;  /* 0x000000ffffa87224 */ /* 0x010fe400078e007c */
[----:B------:R-:W3:Y:S01]  /*13ac0*/  LDL.LU R124, [R1+0x978] ;  /* 0x00097800017c7983 */ /* 0x000ee20000300800 */
[----:B------:R-:W-:Y:S02]  /*13ad0*/  IMAD.MOV.U32 R169, RZ, RZ, R125 ;  /* 0x000000ffffa97224 */ /* 0x000fe400078e007d */
[----:B------:R-:W-:Y:S01]  /*13ae0*/  IMAD.MOV.U32 R171, RZ, RZ, R127 ;  /* 0x000000ffffab7224 */ /* 0x000fe200078e007f */
        /* <DEDUP_REMOVED lines=13> */
[----:B------:R-:W3:Y:S04]  /*13bc0*/  LDL.LU R132, [R1+0x958] ;  /* 0x0009580001847983 */ /* 0x000ee80000300800 */
[----:B------:R-:W3:Y:S04]  /*13bd0*/  LDL.LU R133, [R1+0x954] ;  /* 0x0009540001857983 */ /* 0x000ee80000300800 */
[----:B------:R-:W3:Y:S04]  /*13be0*/  LDL.LU R134, [R1+0x950] ;  /* 0x0009500001867983 */ /* 0x000ee80000300800 */
[----:B------:R-:W3:Y:S01]  /*13bf0*/  LDL.LU R135, [R1+0x94c] ;  /* 0x00094c0001877983 */ /* 0x000ee20000300800 */
[----:B------:R-:W-:-:S02]  /*13c00*/  IMAD.MOV.U32 R180, RZ, RZ, R84 ;  /* 0x000000ffffb47224 */ /* 0x000fc400078e0054 */
[----:B------:R-:W-:Y:S01]  /*13c10*/  IMAD.MOV.U32 R181, RZ, RZ, R85 ;  /* 0x000000ffffb57224 */ /* 0x000fe200078e0055 */
[----:B------:R-:W2:Y:S01]  /*13c20*/  LDL.LU R84, [R1+0x948] ;  /* 0x0009480001547983 */ /* 0x000ea20000300800 */
[----:B------:R-:W-:Y:S02]  /*13c30*/  IMAD.MOV.U32 R182, RZ, RZ, R86 ;  /* 0x000000ffffb67224 */ /* 0x000fe400078e0056 */
[----:B------:R-:W-:Y:S01]  /*13c40*/  IMAD.MOV.U32 R183, RZ, RZ, R87 ;  /* 0x000000ffffb77224 */ /* 0x000fe200078e0057 */
[----:B------:R-:W2:Y:S04]  /*13c50*/  LDL.LU R85, [R1+0x944] ;  /* 0x0009440001557983 */ /* 0x000ea80000300800 */
[----:B------:R-:W2:Y:S04]  /*13c60*/  LDL.LU R86, [R1+0x940] ;  /* 0x0009400001567983 */ /* 0x000ea80000300800 */
[----:B------:R-:W2:Y:S01]  /*13c70*/  LDL.LU R87, [R1+0x93c] ;  /* 0x00093c0001577983 */ /* 0x000ea20000300800 */
[----:B------:R-:W-:Y:S01]  /*13c80*/  UMOV UR32, UR12 ;  /* 0x0000000c00207c82 */ /* 0x000fe20008000000 */
[----:B------:R-:W-:Y:S01]  /*13c90*/  UMOV UR33, UR13 ;  /* 0x0000000d00217c82 */ /* 0x000fe20008000000 */
[----:B------:R-:W-:Y:S01]  /*13ca0*/  UMOV UR36, UR12 ;  /* 0x0000000c00247c82 */ /* 0x000fe20008000000 */
[----:B------:R-:W-:Y:S01]  /*13cb0*/  UMOV UR37, UR13 ;  /* 0x0000000d00257c82 */ /* 0x000fe20008000000 */
[----:B---3--:R-:W-:-:S06]  /*13cc0*/  WARPGROUP.ARRIVE ;  /* 0x00000000000079c5 */ /* 0x008fcc0000000000 */
        /* <DEDUP_REMOVED lines=26> */
[----:B--2---:R-:W-:-:S06]  /*13e70*/  WARPGROUP.ARRIVE ;  /* 0x00000000000079c5 */ /* 0x004fcc0000000000 */
[----:B------:R-:W-:Y:S01]  /*13e80*/  QGMMA.64x32x32.F32.E4M3.E4M3 R72, gdesc[UR36], R72, gsb0 ;  /* 0x00600000244879f3 */ /* 0x000fe20008000848 */
[----:B------:R-:W-:Y:S01]  /*13e90*/  UMOV UR14, UR30 ;  /* 0x0000001e000e7c82 */ /* 0x000fe20008000000 */
[----:B------:R-:W-:Y:S01]  /*13ea0*/  UMOV UR15, UR31 ;  /* 0x0000001f000f7c82 */ /* 0x000fe20008000000 */
[----:B------:R-:W-:Y:S02]  /*13eb0*/  WARPGROUP.DEPBAR.LE gsb0, 0x0 ;  /* 0x00008000000079c5 */ /* 0x000fe40000010000 */
[----:B------:R-:W-:-:S06]  /*13ec0*/  WARPGROUP.ARRIVE ;  /* 0x00000000000079c5 */ /* 0x000fcc0000000000 */
[----:B------:R-:W-:Y:S01]  /*13ed0*/  QGMMA.64x32x32.F32.E4M3.E4M3 R24, gdesc[UR12], R24, gsb0 ;  /* 0x006000000c1879f3 */ /* 0x000fe20008000818 */
[----:B------:R-:W-:Y:S01]  /*13ee0*/  UIADD3 UR18, UR51, 0x6, URZ ;  /* 0x0000000633127890 */ /* 0x000fe2000fffe03f */
[----:B------:R-:W-:Y:S01]  /*13ef0*/  UMOV UR29, 0x40000040 ;  /* 0x40000040001d7882 */ /* 0x000fe20000000000 */
[----:B------:R-:W-:-:S05]  /*13f00*/  UMOV UR31, 0x40000040 ;  /* 0x40000040001f7882 */ /* 0x000fca0000000000 */
        /* <DEDUP_REMOVED lines=9> */
[----:B------:R-:W-:-:S04]  /*13fa0*/  UMOV UR19, 0x40000040 ;  /* 0x4000004000137882 */ /* 0x000fc80000000000 */
[----:B------:R-:W-:Y:S01]  /*13fb0*/  UMOV UR18, UR12 ;  /* 0x0000000c00127c82 */ /* 0x000fe20008000000 */
[----:B---3--:R-:W-:-:S06]  /*13fc0*/  WARPGROUP.ARRIVE ;  /* 0x00000000000079c5 */ /* 0x008fcc0000000000 */
[----:B------:R-:W-:Y:S03]  /*13fd0*/  QGMMA.64x32x32.F32.E4M3.E4M3 R120, gdesc[UR28], R120, gsb0 ;  /* 0x006000001c7879f3 */ /* 0x000fe60008000878 */
[----:B------:R-:W-:Y:S02]  /*13fe0*/  WARPGROUP.DEPBAR.LE gsb0, 0x0 ;  /* 0x00008000000079c5 */ /* 0x000fe40000010000 */
[----:B------:R-:W-:-:S06]  /*13ff0*/  WARPGROUP.ARRIVE ;  /* 0x00000000000079c5 */ /* 0x000fcc0000000000 */
[----:B------:R-:W-:Y:S01]  /*14000*/  QGMMA.64x32x32.F32.E4M3.E4M3 R168, gdesc[UR20], R168, gsb0 ;  /* 0x0060000014a879f3 */ /* 0x000fe200080008a8 */
        /* <DEDUP_REMOVED lines=28> */
[----:B------:R0:W-:Y:S04]  /*141d0*/  STL.64 [R1+0x40], R220 ;  /* 0x000040dc01007387 */ /* 0x0001e80000100a00 */
[----:B------:R1:W-:Y:S04]  /*141e0*/  STL.64 [R1+0x48], R222 ;  /* 0x000048de01007387 */ /* 0x0003e80000100a00 */
[----:B------:R2:W-:Y:S04]  /*141f0*/  STL.64 [R1+0x50], R224 ;  /* 0x000050e001007387 */ /* 0x0005e80000100a00 */
[----:B------:R3:W-:Y:S01]  /*14200*/  STL.64 [R1+0x58], R226 ;  /* 0x000058e201007387 */ /* 0x0007e20000100a00 */
[----:B0-----:R-:W-:-:S03]  /*14210*/  IMAD.MOV.U32 R220, RZ, RZ, R104 ;  /* 0x000000ffffdc7224 */ /* 0x001fc600078e0068 */
[----:B------:R0:W-:Y:S01]  /*14220*/  STL.64 [R1+0x60], R228 ;  /* 0x000060e401007387 */ /* 0x0001e20000100a00 */
[----:B------:R-:W-:-:S03]  /*14230*/  IMAD.MOV.U32 R221, RZ, RZ, R105 ;  /* 0x000000ffffdd7224 */ /* 0x000fc600078e0069 */
[----:B------:R4:W-:Y:S01]  /*14240*/  STL.64 [R1+0x68], R230 ;  /* 0x000068e601007387 */ /* 0x0009e20000100a00 */
[----:B-1----:R-:W-:-:S03]  /*14250*/  IMAD.MOV.U32 R222, RZ, RZ, R106 ;  /* 0x000000ffffde7224 */ /* 0x002fc600078e006a */
[----:B------:R1:W-:Y:S01]  /*14260*/  STL.64 [R1+0x70], R232 ;  /* 0x000070e801007387 */ /* 0x0003e20000100a00 */
[----:B------:R-:W-:-:S03]  /*14270*/  IMAD.MOV.U32 R223, RZ, RZ, R107 ;  /* 0x000000ffffdf7224 */ /* 0x000fc600078e006b */
[----:B------:R1:W-:Y:S01]  /*14280*/  STL.64 [R1+0x78], R234 ;  /* 0x000078ea01007387 */ /* 0x0003e20000100a00 */
        /* <DEDUP_REMOVED lines=8> */
[----:B0-----:R-:W-:-:S03]  /*14310*/  IMAD.MOV.U32 R228, RZ, RZ, R112 ;  /* 0x000000ffffe47224 */ /* 0x001fc600078e0070 */
[----:B------:R-:W2:Y:S01]  /*14320*/  LDL.LU R108, [R1+0x928] ;  /* 0x00092800016c7983 */ /* 0x000ea20000300800 */
[----:B------:R-:W-:-:S03]  /*14330*/  IMAD.MOV.U32 R229, RZ, RZ, R113 ;  /* 0x000000ffffe57224 */ /* 0x000fc600078e0071 */
[----:B------:R-:W2:Y:S01]  /*14340*/  LDL.LU R109, [R1+0x924] ;  /* 0x00092400016d7983 */ /* 0x000ea20000300800 */
[----:B----4-:R-:W-:-:S03]  /*14350*/  IMAD.MOV.U32 R230, RZ, RZ, R114 ;  /* 0x000000ffffe67224 */ /* 0x010fc600078e0072 */
[----:B------:R-:W2:Y:S01]  /*14360*/  LDL.LU R110, [R1+0x920] ;  /* 0x00092000016e7983 */ /* 0x000ea20000300800 */
[----:B------:R-:W-:-:S03]  /*14370*/  IMAD.MOV.U32 R231, RZ, RZ, R115 ;  /* 0x000000ffffe77224 */ /* 0x000fc600078e0073 */
[----:B------:R-:W2:Y:S01]  /*14380*/  LDL.LU R111, [R1+0x91c] ;  /* 0x00091c00016f7983 */ /* 0x000ea20000300800 */
[----:B-1----:R-:W-:-:S03]  /*14390*/  IMAD.MOV.U32 R232, RZ, RZ, R116 ;  /* 0x000000ffffe87224 */ /* 0x002fc600078e0074 */
        /* <DEDUP_REMOVED lines=76> */
[----:B------:R-:W-:Y:S01]  /*14860*/  UMOV UR24, UR28 ;  /* 0x0000001c00187c82 */ /* 0x000fe20008000000 */
[----:B------:R-:W-:Y:S01]  /*14870*/  UMOV UR25, UR29 ;  /* 0x0000001d00197c82 */ /* 0x000fe20008000000 */
[----:B------:R-:W-:Y:S01]  /*14880*/  UMOV UR27, 0x40000040 ;  /* 0x40000040001b7882 */ /* 0x000fe20000000000 */
[----:B------:R-:W-:Y:S01]  /*14890*/  UIADD3 UR34, UR51, 0x406, URZ ;  /* 0x0000040633227890 */ /* 0x000fe2000fffe03f */
[----:B------:R-:W2:Y:S01]  /*148a0*/  LDL.LU R72, [R1+0xc0] ;  /* 0x0000c00001487983 */ /* 0x000ea20000300800 */
        /* <DEDUP_REMOVED lines=14> */
[----:B------:R-:W2:Y:S04]  /*14990*/  LDL.LU R75, [R1+0xcc] ;  /* 0x0000cc00014b7983 */ /* 0x000ea80000300800 */
[----:B------:R-:W2:Y:S04]  /*149a0*/  LDL.LU R76, [R1+0xd0] ;  /* 0x0000d000014c7983 */ /* 0x000ea80000300800 */
[----:B------:R-:W2:Y:S04]  /*149b0*/  LDL.LU R77, [R1+0xd4] ;  /* 0x0000d400014d7983 */ /* 0x000ea80000300800 */
[----:B------:R-:W2:Y:S04]  /*149c0*/  LDL.LU R78, [R1+0xd8] ;  /* 0x0000d800014e7983 */ /* 0x000ea80000300800 */
[----:B------:R-:W2:Y:S04]  /*149d0*/  LDL.LU R79, [R1+0xdc] ;  /* 0x0000dc00014f7983 */ /* 0x000ea80000300800 */
[----:B------:R-:W2:Y:S01]  /*149e0*/  LDL.LU R80, [R1+0xe0] ;  /* 0x0000e00001507983 */ /* 0x000ea20000300800 */
[----:B----4-:R-:W-:-:S06]  /*149f0*/  WARPGROUP.ARRIVE ;  /* 0x00000000000079c5 */ /* 0x010fcc0000000000 */
[----:B------:R-:W-:Y:S03]  /*14a00*/  QGMMA.64x32x32.F32.E4M3.E4M3 R200, gdesc[UR24], R200, gsb0 ;  /* 0x0060000018c879f3 */ /* 0x000fe600080008c8 */
[----:B------:R-:W-:Y:S02]  /*14a10*/  WARPGROUP.DEPBAR.LE gsb0, 0x0 ;  /* 0x00008000000079c5 */ /* 0x000fe40000010000 */
[----:B---3--:R-:W-:-:S06]  /*14a20*/  WARPGROUP.ARRIVE ;  /* 0x00000000000079c5 */ /* 0x008fcc0000000000 */
[----:B------:R-:W-:Y:S03]  /*14a30*/  QGMMA.64x32x32.F32.E4M3.E4M3 R152, gdesc[UR32], R152, gsb0 ;  /* 0x00600000209879f3 */ /* 0x000fe60008000898 */
[----:B------:R-:W-:Y:S02]  /*14a40*/  WARPGROUP.DEPBAR.LE gsb0, 0x0 ;  /* 0x00008000000079c5 */ /* 0x000fe40000010000 */
[----:B--2---:R-:W-:-:S06]  /*14a50*/  WARPGROUP.ARRIVE ;  /* 0x00000000000079c5 */ /* 0x004fcc0000000000 */
        /* <DEDUP_REMOVED lines=36> */
[----:B------:R-:W-:Y:S01]  /*14ca0*/  UMOV UR20, UR36 ;  /* 0x0000002400147c82 */ /* 0x000fe20008000000 */
[----:B------:R-:W-:Y:S01]  /*14cb0*/  UMOV UR21, UR37 ;  /* 0x0000002500157c82 */ /* 0x000fe20008000000 */
[----:B------:R-:W-:Y:S01]  /*14cc0*/  UMOV UR28, UR36 ;  /* 0x00000024001c7c82 */ /* 0x000fe20008000000 */
[----:B------:R-:W-:Y:S01]  /*14cd0*/  UMOV UR29, UR37 ;  /* 0x00000025001d7c82 */ /* 0x000fe20008000000 */
[----:B------:R-:W-:Y:S01]  /*14ce0*/  UIADD3 UR50, UR50, 0x806, URZ ;  /* 0x0000080632327890 */ /* 0x000fe2000fffe03f */
[----:B------:R0:W5:Y:S04]  /*14cf0*/  LDL.LU R23, [R1+0x878] ;  /* 0x0008780001177983 */ /* 0x0001680000300800 */
[----:B------:R0:W5:Y:S04]  /*14d00*/  LDL.LU R22, [R1+0x874] ;  /* 0x0008740001167983 */ /* 0x0001680000300800 */
[----:B------:R0:W5:Y:S04]  /*14d10*/  LDL.LU R21, [R1+0x870] ;  /* 0x0008700001157983 */ /* 0x0001680000300800 */
[----:B------:R0:W5:Y:S04]  /*14d20*/  LDL.LU R20, [R1+0x86c] ;  /* 0x00086c0001147983 */ /* 0x0001680000300800 */
[----:B------:R0:W5:Y:S04]  /*14d30*/  LDL.LU R3, [R1+0x868] ;  /* 0x0008680001037983 */ /* 0x0001680000300800 */
[----:B------:R0:W5:Y:S04]  /*14d40*/  LDL.LU R2, [R1+0x864] ;  /* 0x0008640001027983 */ /* 0x0001680000300800 */
[----:B------:R0:W5:Y:S01]  /*14d50*/  LDL.LU R0, [R1+0x860] ;  /* 0x0008600001007983 */ /* 0x0001620000300800 */
[----:B------:R-:W-:-:S02]  /*14d60*/  WARPGROUP.DEPBAR.LE gsb0, 0x0 ;  /* 0x00008000000079c5 */ /* 0x000fc40000010000 */
        /* <DEDUP_REMOVED lines=10> */
[----:B------:R-:W-:Y:S01]  /*14e10*/  STL.64 [R1], R4 ;  /* 0x0000000401007387 */ /* 0x000fe20000100a00 */
[----:B------:R-:W-:Y:S01]  /*14e20*/  UMOV UR20, UR28 ;  /* 0x0000001c00147c82 */ /* 0x000fe20008000000 */
[----:B------:R-:W-:Y:S02]  /*14e30*/  UMOV UR21, UR29 ;  /* 0x0000001d00157c82 */ /* 0x000fe40008000000 */
[----:B------:R-:W-:Y:S04]  /*14e40*/  STL.64 [R1+0x8], R6 ;  /* 0x0000080601007387 */ /* 0x000fe80000100a00 */
[----:B------:R-:W-:Y:S04]  /*14e50*/  STL.64 [R1+0x10], R8 ;  /* 0x0000100801007387 */ /* 0x000fe80000100a00 */
[----:B------:R-:W-:Y:S04]  /*14e60*/  STL.64 [R1+0x18], R10 ;  /* 0x0000180a01007387 */ /* 0x000fe80000100a00 */
[----:B------:R1:W-:Y:S04]  /*14e70*/  STL.64 [R1+0x20], R12 ;  /* 0x0000200c01007387 */ /* 0x0003e80000100a00 */
[----:B------:R-:W-:Y:S04]  /*14e80*/  STL.64 [R1+0x28], R14 ;  /* 0x0000280e01007387 */ /* 0x000fe80000100a00 */
[----:B------:R-:W-:Y:S04]  /*14e90*/  STL.64 [R1+0x30], R16 ;  /* 0x0000301001007387 */ /* 0x000fe80000100a00 */
[----:B------:R2:W-:Y:S01]  /*14ea0*/  STL.64 [R1+0x38], R18 ;  /* 0x0000381201007387 */ /* 0x0005e20000100a00 */
[----:B-1----:R-:W-:-:S03]  /*14eb0*/  IMAD.MOV.U32 R12, RZ, RZ, R19 ;  /* 0x000000ffff0c7224 */ /* 0x002fc600078e0013 */
[----:B--2---:R0:W5:Y:S04]  /*14ec0*/  LDL.LU.64 R18, [R1+0x858] ;  /* 0x0008580001127983 */ /* 0x0041680000300a00 */
[----:B------:R0:W5:Y:S04]  /*14ed0*/  LDL.LU.64 R16, [R1+0x850] ;  /* 0x0008500001107983 */ /* 0x0001680000300a00 */
[----:B------:R0:W5:Y:S04]  /*14ee0*/  LDL.LU.64 R14, [R1+0x848] ;  /* 0x00084800010e7983 */ /* 0x0001680000300a00 */
[----:B------:R0:W5:Y:S04]  /*14ef0*/  LDL.LU R13, [R1+0x840] ;  /* 0x00084000010d7983 */ /* 0x0001680000300800 */
[----:B------:R0:W5:Y:S01]  /*14f00*/  LDL.LU.64 R10, [R1+0x838] ;  /* 0x00083800010a7983 */ /* 0x0001620000300a00 */
[----:B------:R-:W-:-:S02]  /*14f10*/  WARPGROUP.DEPBAR.LE gsb0, 0x0 ;  /* 0x00008000000079c5 */ /* 0x000fc40000010000 */
[----:B------:R-:W-:Y:S01]  /*14f20*/  WARPGROUP.ARRIVE ;  /* 0x00000000000079c5 */ /* 0x000fe20000000000 */
[----:B------:R0:W5:Y:S04]  /*14f30*/  LDL.LU.64 R8, [R1+0x830] ;  /* 0x0008300001087983 */ /* 0x0001680000300a00 */
[----:B------:R0:W5:Y:S01]  /*14f40*/  LDL.LU.64 R6, [R1+0x828] ;  /* 0x0008280001067983 */ /* 0x0001620000300a00 */
[----:B------:R-:W-:Y:S03]  /*14f50*/  QGMMA.64x32x32.F32.E4M3.E4M3 R220, gdesc[UR20], R220, gsb0 ;  /* 0x0060000014dc79f3 */ /* 0x000fe600080008dc */
[----:B------:R0:W5:Y:S04]  /*14f60*/  LDL.LU.64 R4, [R1+0x820] ;  /* 0x0008200001047983 */ /* 0x0001680000300a00 */
        /* <DEDUP_REMOVED lines=57> */
[----:B-1----:R0:W5:Y:S04]  /*15300*/  LDL.LU.64 R234, [R1+0x758] ;  /* 0x0007580001ea7983 */ /* 0x0021680000300a00 */
[----:B------:R0:W5:Y:S04]  /*15310*/  LDL.LU.64 R232, [R1+0x750] ;  /* 0x0007500001e87983 */ /* 0x0001680000300a00 */
        /* <DEDUP_REMOVED lines=27> */
[----:B------:R-:W-:-:S04]  /*154d0*/  UIADD3 UR6, UR6, 0x4, URZ ;  /* 0x0000000406067890 */ /* 0x000fc8000fffe03f */
[----:B------:R-:W-:-:S04]  /*154e0*/  UISETP.NE.AND UP0, UPT, UR6, UR43, UPT ;  /* 0x0000002b0600728c */ /* 0x000fc8000bf05270 */
[----:B------:R-:W-:Y:S01]  /*154f0*/  USEL UR12, URZ, 0x1, UP0 ;  /* 0x000000013f0c7887 */ /* 0x000fe20008000000 */
[----:B------:R-:W-:Y:S02]  /*15500*/  WARPGROUP.DEPBAR.LE gsb0, 0x0 ;  /* 0x00008000000079c5 */ /* 0x000fe40000010000 */
[----:B------:R-:W-:-:S06]  /*15510*/  WARPGROUP.ARRIVE ;  /* 0x00000000000079c5 */ /* 0x000fcc0000000000 */
[----:B------:R-:W-:Y:S01]  /*15520*/  QGMMA.64x32x32.F32.E4M3.E4M3 R24, gdesc[UR28], R24, gsb0 ;  /* 0x006000001c1879f3 */ /* 0x000fe20008000818 */
[----:B------:R-:W-:Y:S02]  /*15530*/  ISETP.NE.AND P0, PT, RZ, UR12, PT ;  /* 0x0000000cff007c0c */ /* 0x000fe4000bf05270 */
[----:B------:R-:W-:-:S11]  /*15540*/  WARPGROUP.DEPBAR.LE gsb0, 0x0 ;  /* 0x00008000000079c5 */ /* 0x000fd60000010000 */
[----:B0-----:R-:W-:Y:S05]  /*15550*/  @!P0 BRA `(.L_x_28) ;  /* 0x0000004800f48947 */ /* 0x001fea0003800000 */
[----:B------:R0:W-:Y:S04]  /*15560*/  STL [R1+0x7f4], R60 ;  /* 0x0007f43c01007387 */ /* 0x0001e80000100800 */
[----:B0-----:R-:W2:Y:S04]  /*15570*/  LDL R60, [R1+0x19c] ;  /* 0x00019c00013c7983 */ /* 0x001ea80000100800 */
[----:B------:R0:W-:Y:S04]  /*15580*/  STL [R1+0x7f0], R61 ;  /* 0x0007f03d01007387 */ /* 0x0001e80000100800 */
[----:B0-----:R-:W3:Y:S04]  /*15590*/  LDL R61, [R1+0x198] ;  /* 0x00019800013d7983 */ /* 0x001ee80000100800 */
[----:B------:R0:W-:Y:S04]  /*155a0*/  STL [R1+0x7ec], R62 ;  /* 0x0007ec3e01007387 */ /* 0x0001e80000100800 */
[----:B0-----:R-:W4:Y:S04]  /*155b0*/  LDL.LU R62, [R1+0x210] ;  /* 0x00021000013e7983 */ /* 0x001f280000300800 */
[----:B------:R0:W-:Y:S04]  /*155c0*/  STL [R1+0x7e8], R63 ;  /* 0x0007e83f01007387 */ /* 0x0001e80000100800 */
[----:B0-----:R-:W4:Y:S04]  /*155d0*/  LDL R63, [R1+0x194] ;  /* 0x00019400013f7983 */ /* 0x001f280000100800 */
[----:B------:R0:W-:Y:S04]  /*155e0*/  STL [R1+0x7e4], R64 ;  /* 0x0007e44001007387 */ /* 0x0001e80000100800 */
[----:B0-----:R-:W2:Y:S04]  /*155f0*/  LDL.LU R64, [R1+0x20c] ;  /* 0x00020c0001407983 */ /* 0x001ea80000300800 */
[----:B------:R0:W-:Y:S04]  /*15600*/  STL [R1+0x7e0], R65 ;  /* 0x0007e04101007387 */ /* 0x0001e80000100800 */
[----:B0-----:R-:W2:Y:S04]  /*15610*/  LDL R65, [R1+0x190] ;  /* 0x0001900001417983 */ /* 0x001ea80000100800 */
[----:B------:R0:W-:Y:S04]  /*15620*/  STL [R1+0x7dc], R66 ;  /* 0x0007dc4201007387 */ /* 0x0001e80000100800 */
[----:B0-----:R-:W3:Y:S04]  /*15630*/  LDL.LU R66, [R1+0x208] ;  /* 0x0002080001427983 */ /* 0x001ee80000300800 */
[----:B------:R0:W-:Y:S04]  /*15640*/  STL [R1+0x7d8], R67 ;  /* 0x0007d84301007387 */ /* 0x0001e80000100800 */
[----:B0-----:R-:W3:Y:S04]  /*15650*/  LDL R67, [R1+0x18c] ;  /* 0x00018c0001437983 */ /* 0x001ee80000100800 */
        /* <DEDUP_REMOVED lines=41> */
[----:B0-----:R-:W3:Y:S01]  /*158f0*/  LDL R24, [R1+0x1c0] ;  /* 0x0001c00001187983 */ /* 0x001ee20000100800 */
[----:B--2---:R-:W-:-:S01]  /*15900*/  FADD R64, R65, R64 ;  /* 0x0000004041407221 */ /* 0x004fc20000000000 */
[----:B----4-:R-:W-:-:S02]  /*15910*/  FADD R62, R63, R62 ;  /* 0x0000003e3f3e7221 */ /* 0x010fc40000000000 */
[----:B------:R-:W-:Y:S01]  /*15920*/  STL [R1+0x780], R25 ;  /* 0x0007801901007387 */ /* 0x000fe20000100800 */
[----:B---3--:R-:W-:-:S03]  /*15930*/  FADD R66, R67, R66 ;  /* 0x0000004243427221 */ /* 0x008fc60000000000 */
[----:B------:R-:W-:Y:S04]  /*15940*/  STL [R1+0x77c], R26 ;  /* 0x00077c1a01007387 */ /* 0x000fe80000100800 */
[----:B------:R-:W-:Y:S04]  /*15950*/  STL [R1+0x778], R27 ;  /* 0x0007781b01007387 */ /* 0x000fe80000100800 */
[----:B------:R-:W-:Y:S04]  /*15960*/  STL [R1+0x774], R28 ;  /* 0x0007741c01007387 */ /* 0x000fe80000100800 */
[----:B------:R0:W-:Y:S04]  /*15970*/  STL [R1+0x770], R29 ;  /* 0x0007701d01007387 */ /* 0x0001e80000100800 */
[----:B------:R-:W-:Y:S04]  /*15980*/  STL [R1+0x76c], R30 ;  /* 0x00076c1e01007387 */ /* 0x000fe80000100800 */
[----:B------:R-:W-:Y:S01]  /*15990*/  STL [R1+0x768], R31 ;  /* 0x0007681f01007387 */ /* 0x000fe20000100800 */
[----:B0-----:R-:W-:-:S03]  /*159a0*/  IMAD.MOV.U32 R29, RZ, RZ, R61 ;  /* 0x000000ffff1d7224 */ /* 0x001fc600078e003d */
[----:B------:R-:W-:Y:S01]  /*159b0*/  STL [R1+0x764], R32 ;  /* 0x0007642001007387 */ /* 0x000fe20000100800 */
[----:B------:R-:W-:-:S03]  /*159c0*/  FADD R68, R69, R68 ;  /* 0x0000004445447221 */ /* 0x000fc60000000000 */
[----:B------:R-:W-:Y:S04]  /*159d0*/  STL [R1+0x760], R33 ;  /* 0x0007602101007387 */ /* 0x000fe80000100800 */
[----:B------:R-:W-:Y:S04]  /*159e0*/  STL [R1+0x75c], R34 ;  /* 0x00075c2201007387 */ /* 0x000fe80000100800 */
[----:B------:R-:W-:Y:S04]  /*159f0*/  STL [R1+0x758], R35 ;  /* 0x0007582301007387 */ /* 0x000fe80000100800 */
[----:B------:R-:W-:Y:S04]  /*15a00*/  STL [R1+0x754], R36 ;  /* 0x0007542401007387 */ /* 0x000fe80000100800 */
[----:B------:R-:W-:Y:S04]  /*15a10*/  STL [R1+0x750], R37 ;  /* 0x0007502501007387 */ /* 0x000fe80000100800 */
[----:B------:R-:W-:Y:S04]  /*15a20*/  STL [R1+0x74c], R38 ;  /* 0x00074c2601007387 */ /* 0x000fe80000100800 */
[----:B------:R-:W-:Y:S01]  /*15a30*/  STL [R1+0x748], R39 ;  /* 0x0007482701007387 */ /* 0x000fe20000100800 */
[----:B------:R-:W-:-:S03]  /*15a40*/  FADD R70, R71, R70 ;  /* 0x0000004647467221 */ /* 0x000fc60000000000 */
[----:B-----5:R-:W-:Y:S04]  /*15a50*/  STL [R1+0x744], R11 ;  /* 0x0007440b01007387 */ /* 0x020fe80000100800 */
[----:B------:R-:W-:Y:S04]  /*15a60*/  STL [R1+0x740], R10 ;  /* 0x0007400a01007387 */ /* 0x000fe80000100800 */
[----:B------:R-:W-:Y:S04]  /*15a70*/  STL [R1+0x73c], R9 ;  /* 0x00073c0901007387 */ /* 0x000fe80000100800 */
[----:B------:R-:W-:Y:S01]  /*15a80*/  STL [R1+0x738], R8 ;  /* 0x0007380801007387 */ /* 0x000fe20000100800 */
[----:B------:R-:W-:-:S03]  /*15a90*/  FADD R237, R40, R237 ;  /* 0x000000ed28ed7221 */ /* 0x000fc60000000000 */
[----:B------:R-:W-:Y:S04]  /*15aa0*/  STL [R1+0x734], R7 ;  /* 0x0007340701007387 */ /* 0x000fe80000100800 */
[----:B------:R-:W-:Y:S04]  /*15ab0*/  STL [R1+0x730], R6 ;  /* 0x0007300601007387 */ /* 0x000fe80000100800 */
[----:B------:R-:W-:Y:S01]  /*15ac0*/  STL [R1+0x72c], R5 ;  /* 0x00072c0501007387 */ /* 0x000fe20000100800 */
[----:B------:R-:W-:-:S03]  /*15ad0*/  FADD R236, R41, R236 ;  /* 0x000000ec29ec7221 */ /* 0x000fc60000000000 */
[----:B------:R-:W-:Y:S04]  /*15ae0*/  STL [R1+0x728], R4 ;  /* 0x0007280401007387 */ /* 0x000fe80000100800 */
        /* <DEDUP_REMOVED lines=9> */
[----:B------:R-:W2:Y:S04]  /*15b80*/  LDL.LU R28, [R1+0x214] ;  /* 0x00021400011c7983 */ /* 0x000ea80000300800 */
[----:B------:R0:W-:Y:S04]  /*15b90*/  STL [R1+0x210], R62 ;  /* 0x0002103e01007387 */ /* 0x0001e80000100800 */
[----:B------:R-:W3:Y:S01]  /*15ba0*/  LDL.LU R61, [R1+0x218] ;  /* 0x00021800013d7983 */ /* 0x000ee20000300800 */
[----:B------:R-:W-:-:S03]  /*15bb0*/  FADD R233, R44, R233 ;  /* 0x000000e92ce97221 */ /* 0x000fc60000000000 */
[----:B0-----:R-:W4:Y:S04]  /*15bc0*/  LDL R62, [R1+0x1a0] ;  /* 0x0001a000013e7983 */ /* 0x001f280000100800 */
[----:B------:R-:W4:Y:S04]  /*15bd0*/  LDL.LU R63, [R1+0x21c] ;  /* 0x00021c00013f7983 */ /* 0x000f280000300800 */
[----:B------:R-:W4:Y:S01]  /*15be0*/  LDL R64, [R1+0x1a4] ;  /* 0x0001a40001407983 */ /* 0x000f220000100800 */
[----:B------:R-:W-:-:S03]  /*15bf0*/  FADD R232, R45, R232 ;  /* 0x000000e82de87221 */ /* 0x000fc60000000000 */
[----:B------:R-:W4:Y:S04]  /*15c00*/  LDL.LU R65, [R1+0x220] ;  /* 0x0002200001417983 */ /* 0x000f280000300800 */
[----:B------:R-:W4:Y:S04]  /*15c10*/  LDL R66, [R1+0x1a8] ;  /* 0x0001a80001427983 */ /* 0x000f280000100800 */
[----:B------:R-:W4:Y:S01]  /*15c20*/  LDL.LU R67, [R1+0x224] ;  /* 0x0002240001437983 */ /* 0x000f220000300800 */
[----:B------:R-:W-:-:S03]  /*15c30*/  FADD R23, R46, R23 ;  /* 0x000000172e177221 */ /* 0x000fc60000000000 */
[----:B------:R-:W4:Y:S04]  /*15c40*/  LDL R68, [R1+0x1ac] ;  /* 0x0001ac0001447983 */ /* 0x000f280000100800 */
[----:B------:R-:W4:Y:S04]  /*15c50*/  LDL.LU R39, [R1+0x228] ;  /* 0x0002280001277983 */ /* 0x000f280000300800 */
[----:B------:R-:W4:Y:S04]  /*15c60*/  LDL R38, [R1+0x1b0] ;  /* 0x0001b00001267983 */ /* 0x000f280000100800 */
[----:B------:R-:W4:Y:S01]  /*15c70*/  LDL.LU R37, [R1+0x22c] ;  /* 0x00022c0001257983 */ /* 0x000f220000300800 */
[----:B------:R-:W-:-:S03]  /*15c80*/  FADD R22, R47, R22 ;  /* 0x000000162f167221 */ /* 0x000fc60000000000 */
[----:B------:R-:W4:Y:S04]  /*15c90*/  LDL R36, [R1+0x1b4] ;  /* 0x0001b40001247983 */ /* 0x000f280000100800 */
[----:B------:R-:W4:Y:S04]  /*15ca0*/  LDL.LU R3, [R1+0x230] ;  /* 0x0002300001037983 */ /* 0x000f280000300800 */
[----:B------:R-:W4:Y:S01]  /*15cb0*/  LDL R35, [R1+0x1b8] ;  /* 0x0001b80001237983 */ /* 0x000f220000100800 */
[----:B------:R-:W-:-:S03]  /*15cc0*/  FADD R21, R48, R21 ;  /* 0x0000001530157221 */ /* 0x000fc60000000000 */
[----:B------:R-:W4:Y:S04]  /*15cd0*/  LDL.LU R2, [R1+0x234] ;  /* 0x0002340001027983 */ /* 0x000f280000300800 */
[----:B------:R-:W4:Y:S04]  /*15ce0*/  LDL R34, [R1+0x1bc] ;  /* 0x0001bc0001227983 */ /* 0x000f280000100800 */
[----:B------:R-:W4:Y:S04]  /*15cf0*/  LDL.LU R0, [R1+0x238] ;  /* 0x0002380001007983 */ /* 0x000f280000300800 */
[----:B------:R-:W4:Y:S01]  /*15d00*/  LDL R33, [R1+0x140] ;  /* 0x0001400001217983 */ /* 0x000f220000100800 */
[----:B------:R-:W-:-:S01]  /*15d10*/  FADD R20, R49, R20 ;  /* 0x0000001431147221 */ /* 0x000fc20000000000 */
[----:B------:R-:W-:Y:S01]  /*15d20*/  FADD R19, R50, R19 ;  /* 0x0000001332137221 */ /* 0x000fe20000000000 */
[----:B------:R-:W-:-:S02]  /*15d30*/  FADD R18, R51, R18 ;  /* 0x0000001233127221 */ /* 0x000fc40000000000 */
[----:B------:R-:W4:Y:S01]  /*15d40*/  LDL R51, [R1+0x154] ;  /* 0x0001540001337983 */ /* 0x000f220000100800 */
[----:B------:R-:W-:-:S03]  /*15d50*/  FADD R17, R52, R17 ;  /* 0x0000001134117221 */ /* 0x000fc60000000000 */
[----:B------:R-:W4:Y:S01]  /*15d60*/  LDL R52, [R1+0x150] ;  /* 0x0001500001347983 */ /* 0x000f220000100800 */
[----:B------:R-:W-:-:S03]  /*15d70*/  FADD R16, R53, R16 ;  /* 0x0000001035107221 */ /* 0x000fc60000000000 */
[----:B------:R-:W4:Y:S01]  /*15d80*/  LDL R53, [R1+0x14c] ;  /* 0x00014c0001357983 */ /* 0x000f220000100800 */
[----:B------:R-:W-:-:S03]  /*15d90*/  FADD R15, R54, R15 ;  /* 0x0000000f360f7221 */ /* 0x000fc60000000000 */
[----:B------:R-:W4:Y:S01]  /*15da0*/  LDL R54, [R1+0x148] ;  /* 0x0001480001367983 */ /* 0x000f220000100800 */
        /* <DEDUP_REMOVED lines=27> */
[----:B------:R-:W4:Y:S04]  /*15f60*/  LDL R70, [R1+0x108] ;  /* 0x0001080001467983 */ /* 0x000f280000100800 */
[----:B------:R-:W4:Y:S04]  /*15f70*/  LDL R69, [R1+0x10c] ;  /* 0x00010c0001457983 */ /* 0x000f280000100800 */
[----:B------:R-:W4:Y:S04]  /*15f80*/  LDL.LU R32, [R1+0x23c] ;  /* 0x00023c0001207983 */ /* 0x000f280000300800 */
[----:B------:R-:W4:Y:S04]  /*15f90*/  LDL.LU R31, [R1+0x240] ;  /* 0x00024000011f7983 */ /* 0x000f280000300800 */
[----:B------:R-:W4:Y:S01]  /*15fa0*/  LDL.LU R30, [R1+0x244] ;  /* 0x00024400011e7983 */ /* 0x000f220000300800 */
[----:B--2---:R-:W-:-:S05]  /*15fb0*/  FADD R28, R29, R28 ;  /* 0x0000001c1d1c7221 */ /* 0x004fca0000000000 */
[----:B------:R0:W-:Y:S01]  /*15fc0*/  STL [R1+0x214], R28 ;  /* 0x0002141c01007387 */ /* 0x0001e20000100800 */
[----:B---3--:R-:W-:-:S03]  /*15fd0*/  FADD R61, R60, R61 ;  /* 0x0000003d3c3d7221 */ /* 0x008fc60000000000 */
[----:B------:R-:W2:Y:S04]  /*15fe0*/  LDL.LU R29, [R1+0x248] ;  /* 0x00024800011d7983 */ /* 0x000ea80000300800 */
[----:B0-----:R-:W3:Y:S01]  /*15ff0*/  LDL.LU R28, [R1+0x24c] ;  /* 0x00024c00011c7983 */ /* 0x001ee20000300800 */
[----:B----4-:R-:W-:-:S03]  /*16000*/  FADD R63, R62, R63 ;  /* 0x0000003f3e3f7221 */ /* 0x010fc60000000000 */
[----:B------:R-:W4:Y:S04]  /*16010*/  LDL.LU R60, [R1+0x7f4] ;  /* 0x0007f400013c7983 */ /* 0x000f280000300800 */
[----:B------:R0:W-:Y:S01]  /*16020*/  STL [R1+0x218], R61 ;  /* 0x0002183d01007387 */ /* 0x0001e20000100800 */
[----:B------:R-:W-:-:S03]  /*16030*/  FADD R65, R64, R65 ;  /* 0x0000004140417221 */ /* 0x000fc60000000000 */
[----:B0-----:R-:W4:Y:S01]  /*16040*/  LDL.LU R61, [R1+0x7f0] ;  /* 0x0007f000013d7983 */ /* 0x001f220000300800 */
[----:B------:R-:W-:-:S03]  /*16050*/  FADD R67, R66, R67 ;  /* 0x0000004342437221 */ /* 0x000fc60000000000 */
        /* <DEDUP_REMOVED lines=13> */
[----:B0-----:R-:W4:Y:S04]  /*16130*/  LDL.LU R67, [R1+0x7d8] ;  /* 0x0007d80001437983 */ /* 0x001f280000300800 */
[----:B------:R-:W4:Y:S04]  /*16140*/  LDL.LU R68, [R1+0x7d4] ;  /* 0x0007d40001447983 */ /* 0x000f280000300800 */
[----:B------:R-:W-:Y:S04]  /*16150*/  STL [R1+0x228], R39 ;  /* 0x0002282701007387 */ /* 0x000fe80000100800 */
[----:B------:R-:W-:Y:S04]  /*16160*/  STL [R1+0x22c], R37 ;  /* 0x00022c2501007387 */ /* 0x000fe80000100800 */
[----:B------:R0:W-:Y:S04]  /*16170*/  STL [R1+0x230], R3 ;  /* 0x0002300301007387 */ /* 0x0001e80000100800 */
[----:B0-----:R-:W4:Y:S04]  /*16180*/  LDL.LU R3, [R1+0x280] ;  /* 0x0002800001037983 */ /* 0x001f280000300800 */
[----:B------:R0:W-:Y:S04]  /*16190*/  STL [R1+0x234], R2 ;  /* 0x0002340201007387 */ /* 0x0001e80000100800 */
[----:B0-----:R-:W4:Y:S04]  /*161a0*/  LDL.LU R2, [R1+0x284] ;  /* 0x0002840001027983 */ /* 0x001f280000300800 */
[----:B------:R0:W-:Y:S04]  /*161b0*/  STL [R1+0x238], R0 ;  /* 0x0002380001007387 */ /* 0x0001e80000100800 */
[----:B0-----:R-:W4:Y:S01]  /*161c0*/  LDL.LU R0, [R1+0x288] ;  /* 0x0002880001007983 */ /* 0x001f220000300800 */
[----:B------:R-:W-:-:S01]  /*161d0*/  FADD R27, R51, R27 ;  /* 0x0000001b331b7221 */ /* 0x000fc20000000000 */
[----:B------:R-:W-:Y:S01]  /*161e0*/  FADD R26, R50, R26 ;  /* 0x0000001a321a7221 */ /* 0x000fe20000000000 */
        /* <DEDUP_REMOVED lines=11> */
[----:B------:R-:W-:-:S04]  /*162a0*/  FADD R31, R55, R31 ;  /* 0x0000001f371f7221 */ /* 0x000fc80000000000 */
[----:B------:R-:W-:Y:S01]  /*162b0*/  STL [R1+0x23c], R32 ;  /* 0x00023c2001007387 */ /* 0x000fe20000100800 */
[----:B------:R-:W-:-:S03]  /*162c0*/  FADD R30, R54, R30 ;  /* 0x0000001e361e7221 */ /* 0x000fc60000000000 */
[----:B------:R-:W-:Y:S04]  /*162d0*/  STL [R1+0x240], R31 ;  /* 0x0002401f01007387 */ /* 0x000fe80000100800 */
[----:B------:R-:W-:Y:S01]  /*162e0*/  STL [R1+0x244], R30 ;  /* 0x0002441e01007387 */ /* 0x000fe20000100800 */
[----:B--2---:R-:W-:-:S01]  /*162f0*/  FADD R29, R53, R29 ;  /* 0x0000001d351d7221 */ /* 0x004fc20000000000 */
[----:B---3--:R-:W-:-:S04]  /*16300*/  FADD R28, R52, R28 ;  /* 0x0000001c341c7221 */ /* 0x008fc80000000000 */
        /* <DEDUP_REMOVED lines=9> */
[----:B------:R-:W-:Y:S04]  /*163a0*/  STL [R1+0x26c], R8 ;  /* 0x00026c0801007387 */ /* 0x000fe80000100800 */
[----:B------:R-:W-:Y:S04]  /*163b0*/  STL [R1+0x270], R7 ;  /* 0x0002700701007387 */ /* 0x000fe80000100800 */
[----:B------:R-:W-:Y:S04]  /*163c0*/  STL [R1+0x274], R6 ;  /* 0x0002740601007387 */ /* 0x000fe80000100800 */
[----:B------:R-:W-:Y:S04]  /*163d0*/  STL [R1+0x278], R5 ;  /* 0x0002780501007387 */ /* 0x000fe80000100800 */
[----:B------:R-:W-:Y:S01]  /*163e0*/  STL [R1+0x27c], R4 ;  /* 0x00027c0401007387 */ /* 0x000fe20000100800 */
[----:B----4-:R-:W-:-:S01]  /*163f0*/  FADD R3, R71, R3 ;  /* 0x0000000347037221 */ /* 0x010fc20000000000 */
[----:B------:R-:W-:Y:S01]  /*16400*/  FADD R2, R70, R2 ;  /* 0x0000000246027221 */ /* 0x000fe20000000000 */
[----:B------:R-:W-:-:S02]  /*16410*/  FADD R0, R69, R0 ;  /* 0x0000000045007221 */ /* 0x000fc40000000000 */
[----:B------:R-:W2:Y:S04]  /*16420*/  LDL R69, [R1+0x110] ;  /* 0x0001100001457983 */ /* 0x000ea80000100800 */
[----:B------:R1:W-:Y:S04]  /*16430*/  STL [R1+0x280], R3 ;  /* 0x0002800301007387 */ /* 0x0003e80000100800 */
[----:B0-----:R-:W2:Y:S04]  /*16440*/  LDL.LU R10, [R1+0x28c] ;  /* 0x00028c00010a7983 */ /* 0x001ea80000300800 */
[----:B------:R0:W-:Y:S04]  /*16450*/  STL [R1+0x284], R2 ;  /* 0x0002840201007387 */ /* 0x0001e80000100800 */
[----:B------:R-:W3:Y:S04]  /*16460*/  LDL R70, [R1+0x114] ;  /* 0x0001140001467983 */ /* 0x000ee80000100800 */
[----:B------:R4:W-:Y:S04]  /*16470*/  STL [R1+0x288], R0 ;  /* 0x0002880001007387 */ /* 0x0009e80000100800 */
[----:B------:R-:W3:Y:S04]  /*16480*/  LDL.LU R11, [R1+0x290] ;  /* 0x00029000010b7983 */ /* 0x000ee80000300800 */
[----:B------:R-:W3:Y:S04]  /*16490*/  LDL R71, [R1+0x118] ;  /* 0x0001180001477983 */ /* 0x000ee80000100800 */
        /* <DEDUP_REMOVED lines=20> */
[----:B-1----:R-:W3:Y:S04]  /*165e0*/  LDL.LU R3, [R1+0x2bc] ;  /* 0x0002bc0001037983 */ /* 0x002ee80000300800 */
[----:B------:R-:W3:Y:S04]  /*165f0*/  LDL R24, [R1+0xc4] ;  /* 0x0000c40001187983 */ /* 0x000ee80000100800 */
[----:B0-----:R-:W3:Y:S04]  /*16600*/  LDL.LU R2, [R1+0x2c0] ;  /* 0x0002c00001027983 */ /* 0x001ee80000300800 */
[----:B------:R-:W3:Y:S04]  /*16610*/  LDL R55, [R1+0xc8] ;  /* 0x0000c80001377983 */ /* 0x000ee80000100800 */
[----:B----4-:R-:W4:Y:S04]  /*16620*/  LDL.LU R0, [R1+0x2c4] ;  /* 0x0002c40001007983 */ /* 0x010f280000300800 */
[----:B------:R-:W4:Y:S04]  /*16630*/  LDL R54, [R1+0xcc] ;  /* 0x0000cc0001367983 */ /* 0x000f280000100800 */
[----:B------:R-:W4:Y:S04]  /*16640*/  LDL R53, [R1+0xd0] ;  /* 0x0000d00001357983 */ /* 0x000f280000100800 */
[----:B------:R-:W4:Y:S04]  /*16650*/  LDL R52, [R1+0xd4] ;  /* 0x0000d40001347983 */ /* 0x000f280000100800 */
[----:B------:R-:W4:Y:S04]  /*16660*/  LDL R51, [R1+0xd8] ;  /* 0x0000d80001337983 */ /* 0x000f280000100800 */
        /* <DEDUP_REMOVED lines=11> */
[----:B------:R-:W4:Y:S01]  /*16720*/  LDL.LU R4, [R1+0x2ec] ;  /* 0x0002ec0001047983 */ /* 0x000f220000300800 */
[----:B--2---:R-:W-:-:S03]  /*16730*/  FADD R10, R69, R10 ;  /* 0x0000000a450a7221 */ /* 0x004fc60000000000 */
[----:B------:R-:W2:Y:S04]  /*16740*/  LDL.LU R69, [R1+0x7d0] ;  /* 0x0007d00001457983 */ /* 0x000ea80000300800 */
[----:B------:R0:W-:Y:S01]  /*16750*/  STL [R1+0x28c], R10 ;  /* 0x00028c0a01007387 */ /* 0x0001e20000100800 */
[----:B---3--:R-:W-:-:S03]  /*16760*/  FADD R11, R70, R11 ;  /* 0x0000000b460b7221 */ /* 0x008fc60000000000 */
[----:B0-----:R-:W3:Y:S04]  /*16770*/  LDL.LU R10, [R1+0x2d4] ;  /* 0x0002d400010a7983 */ /* 0x001ee80000300800 */
[----:B------:R-:W2:Y:S01]  /*16780*/  LDL.LU R70, [R1+0x7cc] ;  /* 0x0007cc0001467983 */ /* 0x000ea20000300800 */
[----:B------:R-:W-:-:S03]  /*16790*/  FADD R25, R71, R25 ;  /* 0x0000001947197221 */ /* 0x000fc60000000000 */
[----:B------:R0:W-:Y:S01]  /*167a0*/  STL [R1+0x290], R11 ;  /* 0x0002900b01007387 */ /* 0x0001e20000100800 */
[----:B------:R-:W-:-:S03]  /*167b0*/  FADD R27, R40, R27 ;  /* 0x0000001b281b7221 */ /* 0x000fc60000000000 */
[----:B0-----:R-:W2:Y:S04]  /*167c0*/  LDL.LU R11, [R1+0x2d0] ;  /* 0x0002d000010b7983 */ /* 0x001ea80000300800 */
        /* <DEDUP_REMOVED lines=9> */
[----:B0-----:R-:W2:Y:S01]  /*16860*/  LDL.LU R27, [R1+0x2c8] ;  /* 0x0002c800011b7983 */ /* 0x001ea20000300800 */
[----:B------:R-:W-:-:S03]  /*16870*/  FADD R34, R35, R34 ;  /* 0x0000002223227221 */ /* 0x000fc60000000000 */
[----:B------:R-:W2:Y:S04]  /*16880*/  LDL.LU R41, [R1+0x7c0] ;  /* 0x0007c00001297983 */ /* 0x000ea80000300800 */
[----:B------:R0:W-:Y:S01]  /*16890*/  STL [R1+0x29c], R42 ;  /* 0x00029c2a01007387 */ /* 0x0001e20000100800 */
[----:B------:R-:W-:-:S03]  /*168a0*/  FADD R32, R33, R32 ;  /* 0x0000002021207221 */ /* 0x000fc60000000000 */
[----:B0-----:R-:W2:Y:S01]  /*168b0*/  LDL.LU R42, [R1+0x7bc] ;  /* 0x0007bc00012a7983 */ /* 0x001ea20000300800 */
[----:B------:R-:W-:-:S03]  /*168c0*/  FADD R30, R31, R30 ;  /* 0x0000001e1f1e7221 */ /* 0x000fc60000000000 */
[----:B------:R-:W2:Y:S04]  /*168d0*/  LDL.LU R43, [R1+0x7b8] ;  /* 0x0007b800012b7983 */ /* 0x000ea80000300800 */
[----:B------:R0:W-:Y:S01]  /*168e0*/  STL [R1+0x2a0], R44 ;  /* 0x0002a02c01007387 */ /* 0x0001e20000100800 */
[----:B------:R-:W-:-:S01]  /*168f0*/  FADD R28, R29, R28 ;  /* 0x0000001c1d1c7221 */ /* 0x000fc20000000000 */
[----:B------:R-:W-:Y:S02]  /*16900*/  FADD R3, R26, R3 ;  /* 0x000000031a037221 */ /* 0x000fe40000000000 */
[----:B0-----:R-:W2:Y:S04]  /*16910*/  LDL.LU R44, [R1+0x7b4] ;  /* 0x0007b400012c7983 */ /* 0x001ea80000300800 */
[----:B------:R-:W-:Y:S01]  /*16920*/  STL [R1+0x2a4], R38 ;  /* 0x0002a42601007387 */ /* 0x000fe20000100800 */
[----:B------:R-:W-:-:S03]  /*16930*/  FADD R2, R24, R2 ;  /* 0x0000000218027221 */ /* 0x000fc60000000000 */
[----:B------:R-:W-:Y:S04]  /*16940*/  STL [R1+0x2a8], R36 ;  /* 0x0002a82401007387 */ /* 0x000fe80000100800 */
[----:B------:R-:W-:Y:S01]  /*16950*/  STL [R1+0x2ac], R34 ;  /* 0x0002ac2201007387 */ /* 0x000fe20000100800 */
[----:B----4-:R-:W-:-:S03]  /*16960*/  FADD R0, R55, R0 ;  /* 0x0000000037007221 */ /* 0x010fc60000000000 */
[----:B------:R-:W-:Y:S04]  /*16970*/  STL [R1+0x2b0], R32 ;  /* 0x0002b02001007387 */ /* 0x000fe80000100800 */
[----:B------:R-:W-:Y:S04]  /*16980*/  STL [R1+0x2b4], R30 ;  /* 0x0002b41e01007387 */ /* 0x000fe80000100800 */
[----:B------:R0:W-:Y:S04]  /*16990*/  STL [R1+0x2b8], R28 ;  /* 0x0002b81c01007387 */ /* 0x0001e80000100800 */
[----:B0-----:R-:W4:Y:S04]  /*169a0*/  LDL R28, [R1+0xf4] ;  /* 0x0000f400011c7983 */ /* 0x001f280000100800 */
[----:B------:R0:W-:Y:S04]  /*169b0*/  STL [R1+0x2bc], R3 ;  /* 0x0002bc0301007387 */ /* 0x0001e80000100800 */
[----:B0-----:R-:W4:Y:S04]  /*169c0*/  LDL.LU R3, [R1+0x2f0] ;  /* 0x0002f00001037983 */ /* 0x001f280000300800 */
[----:B------:R0:W-:Y:S04]  /*169d0*/  STL [R1+0x2c0], R2 ;  /* 0x0002c00201007387 */ /* 0x0001e80000100800 */
[----:B------:R-:W4:Y:S04]  /*169e0*/  LDL R26, [R1+0xf8] ;  /* 0x0000f800011a7983 */ /* 0x000f280000100800 */
[----:B------:R1:W-:Y:S04]  /*169f0*/  STL [R1+0x2c4], R0 ;  /* 0x0002c40001007387 */ /* 0x0003e80000100800 */
[----:B0-----:R-:W4:Y:S04]  /*16a00*/  LDL.LU R2, [R1+0x2f4] ;  /* 0x0002f40001027983 */ /* 0x001f280000300800 */
[----:B------:R-:W4:Y:S04]  /*16a10*/  LDL R24, [R1+0xfc] ;  /* 0x0000fc0001187983 */ /* 0x000f280000100800 */
[----:B-1----:R-:W4:Y:S01]  /*16a20*/  LDL.LU R0, [R1+0x2f8] ;  /* 0x0002f80001007983 */ /* 0x002f220000300800 */
[----:B------:R-:W-:-:S01]  /*16a30*/  FADD R9, R50, R9 ;  /* 0x0000000932097221 */ /* 0x000fc20000000000 */
[----:B------:R-:W-:Y:S01]  /*16a40*/  FADD R8, R49, R8 ;  /* 0x0000000831087221 */ /* 0x000fe20000000000 */
[----:B------:R-:W-:-:S01]  /*16a50*/  FADD R7, R48, R7 ;  /* 0x0000000730077221 */ /* 0x000fc20000000000 */
[----:B------:R-:W-:Y:S01]  /*16a60*/  FADD R6, R47, R6 ;  /* 0x000000062f067221 */ /* 0x000fe20000000000 */
[----:B------:R-:W-:-:S01]  /*16a70*/  FADD R5, R46, R5 ;  /* 0x000000052e057221 */ /* 0x000fc20000000000 */
[----:B------:R-:W-:Y:S01]  /*16a80*/  FADD R4, R45, R4 ;  /* 0x000000042d047221 */ /* 0x000fe20000000000 */
[----:B---3--:R-:W-:-:S01]  /*16a90*/  FADD R10, R51, R10 ;  /* 0x0000000a330a7221 */ /* 0x008fc20000000000 */
[----:B--2---:R-:W-:Y:S01]  /*16aa0*/  FADD R11, R52, R11 ;  /* 0x0000000b340b7221 */ /* 0x004fe20000000000 */
[----:B------:R-:W-:-:S01]  /*16ab0*/  FADD R25, R53, R25 ;  /* 0x0000001935197221 */ /* 0x000fc20000000000 */
[----:B------:R-:W-:-:S05]  /*16ac0*/  FADD R27, R54, R27 ;  /* 0x0000001b361b7221 */ /* 0x000fca0000000000 */
[----:B------:R0:W-:Y:S04]  /*16ad0*/  STL [R1+0x2c8], R27 ;  /* 0x0002c81b01007387 */ /* 0x0001e80000100800 */
[----:B------:R1:W-:Y:S04]  /*16ae0*/  STL [R1+0x2cc], R25 ;  /* 0x0002cc1901007387 */ /* 0x0003e80000100800 */
[----:B------:R-:W-:Y:S04]  /*16af0*/  STL [R1+0x2d0], R11 ;  /* 0x0002d00b01007387 */ /* 0x000fe80000100800 */
[----:B------:R-:W-:Y:S04]  /*16b00*/  STL [R1+0x2d4], R10 ;  /* 0x0002d40a01007387 */ /* 0x000fe80000100800 */
[----:B------:R-:W-:Y:S04]  /*16b10*/  STL [R1+0x2d8], R9 ;  /* 0x0002d80901007387 */ /* 0x000fe80000100800 */
[----:B------:R-:W-:Y:S04]  /*16b20*/  STL [R1+0x2dc], R8 ;  /* 0x0002dc0801007387 */ /* 0x000fe80000100800 */
[----:B------:R-:W-:Y:S04]  /*16b30*/  STL [R1+0x2e0], R7 ;  /* 0x0002e00701007387 */ /* 0x000fe80000100800 */
[----:B------:R-:W2:Y:S04]  /*16b40*/  LDL R35, [R1+0x80] ;  /* 0x0000800001237983 */ /* 0x000ea80000100800 */
[----:B------:R-:W-:Y:S04]  /*16b50*/  STL [R1+0x2e4], R6 ;  /* 0x0002e40601007387 */ /* 0x000fe80000100800 */
[----:B------:R-:W2:Y:S04]  /*16b60*/  LDL.LU R34, [R1+0x2fc] ;  /* 0x0002fc0001227983 */ /* 0x000ea80000300800 */
[----:B------:R3:W-:Y:S04]  /*16b70*/  STL [R1+0x2e8], R5 ;  /* 0x0002e80501007387 */ /* 0x0007e80000100800 */
[----:B------:R-:W2:Y:S04]  /*16b80*/  LDL R33, [R1+0x84] ;  /* 0x0000840001217983 */ /* 0x000ea80000100800 */
[----:B------:R-:W-:Y:S04]  /*16b90*/  STL [R1+0x2ec], R4 ;  /* 0x0002ec0401007387 */ /* 0x000fe80000100800 */
[----:B------:R-:W2:Y:S04]  /*16ba0*/  LDL R54, [R1+0x88] ;  /* 0x0000880001367983 */ /* 0x000ea80000100800 */
[----:B------:R-:W2:Y:S04]  /*16bb0*/  LDL R52, [R1+0x8c] ;  /* 0x00008c0001347983 */ /* 0x000ea80000100800 */
[----:B------:R-:W2:Y:S04]  /*16bc0*/  LDL R50, [R1+0x90] ;  /* 0x0000900001327983 */ /* 0x000ea80000100800 */
[----:B------:R-:W2:Y:S04]  /*16bd0*/  LDL R48, [R1+0x94] ;  /* 0x0000940001307983 */ /* 0x000ea80000100800 */
[----:B------:R-:W2:Y:S04]  /*16be0*/  LDL R46, [R1+0x98] ;  /* 0x00009800012e7983 */ /* 0x000ea80000100800 */
[----:B------:R-:W2:Y:S04]  /*16bf0*/  LDL R31, [R1+0x9c] ;  /* 0x00009c00011f7983 */ /* 0x000ea80000100800 */
[----:B------:R-:W2:Y:S01]  /*16c00*/  LDL R29, [R1+0xa0] ;  /* 0x0000a000011d7983 */ /* 0x000ea20000100800 */
[----:B----4-:R-:W-:-:S03]  /*16c10*/  FADD R3, R28, R3 ;  /* 0x000000031c037221 */ /* 0x010fc60000000000 */
[----:B0-----:R-:W4:Y:S04]  /*16c20*/  LDL R27, [R1+0xa4] ;  /* 0x0000a400011b7983 */ /* 0x001f280000100800 */
[----:B-1----:R-:W4:Y:S04]  /*16c30*/  LDL R25, [R1+0xa8] ;  /* 0x0000a80001197983 */ /* 0x002f280000100800 */
[----:B------:R-:W4:Y:S04]  /*16c40*/  LDL R55, [R1+0xac] ;  /* 0x0000ac0001377983 */ /* 0x000f280000100800 */
[----:B------:R-:W4:Y:S01]  /*16c50*/  LDL R53, [R1+0xb0] ;  /* 0x0000b00001357983 */ /* 0x000f220000100800 */
[----:B------:R-:W-:-:S03]  /*16c60*/  FADD R2, R26, R2 ;  /* 0x000000021a027221 */ /* 0x000fc60000000000 */
[----:B------:R-:W4:Y:S04]  /*16c70*/  LDL R51, [R1+0xb4] ;  /* 0x0000b40001337983 */ /* 0x000f280000100800 */
[----:B------:R-:W4:Y:S01]  /*16c80*/  LDL R49, [R1+0xb8] ;  /* 0x0000b80001317983 */ /* 0x000f220000100800 */
[----:B------:R-:W-:-:S03]  /*16c90*/  FADD R0, R24, R0 ;  /* 0x0000000018007221 */ /* 0x000fc60000000000 */
[----:B------:R-:W4:Y:S04]  /*16ca0*/  LDL R47, [R1+0xbc] ;  /* 0x0000bc00012f7983 */ /* 0x000f280000100800 */
[----:B------:R-:W4:Y:S04]  /*16cb0*/  LDL R45, [R1+0x40] ;  /* 0x00004000012d7983 */ /* 0x000f280000100800 */
[----:B------:R-:W4:Y:S04]  /*16cc0*/  LDL.LU R32, [R1+0x300] ;  /* 0x0003000001207983 */ /* 0x000f280000300800 */
[----:B------:R0:W-:Y:S04]  /*16cd0*/  STL [R1+0x2f0], R3 ;  /* 0x0002f00301007387 */ /* 0x0001e80000100800 */
[----:B---3--:R-:W3:Y:S04]  /*16ce0*/  LDL.LU R5, [R1+0x304] ;  /* 0x0003040001057983 */ /* 0x008ee80000300800 */
[----:B------:R1:W-:Y:S04]  /*16cf0*/  STL [R1+0x2f4], R2 ;  /* 0x0002f40201007387 */ /* 0x0003e80000100800 */
[----:B0-----:R-:W3:Y:S04]  /*16d00*/  LDL.LU R3, [R1+0x308] ;  /* 0x0003080001037983 */ /* 0x001ee80000300800 */
[----:B------:R0:W-:Y:S04]  /*16d10*/  STL [R1+0x2f8], R0 ;  /* 0x0002f80001007387 */ /* 0x0001e80000100800 */
[----:B-1----:R-:W3:Y:S04]  /*16d20*/  LDL.LU R2, [R1+0x30c] ;  /* 0x00030c0001027983 */ /* 0x002ee80000300800 */
        /* <DEDUP_REMOVED lines=12> */
[----:B--2---:R-:W-:-:S05]  /*16df0*/  FADD R34, R35, R34 ;  /* 0x0000002223227221 */ /* 0x004fca0000000000 */
[----:B------:R-:W-:Y:S01]  /*16e00*/  STL [R1+0x2fc], R34 ;  /* 0x0002fc2201007387 */ /* 0x000fe20000100800 */
[----:B----4-:R-:W-:-:S01]  /*16e10*/  FADD R32, R33, R32 ;  /* 0x0000002021207221 */ /* 0x010fc20000000000 */
[----:B---3--:R-:W-:-:S04]  /*16e20*/  FADD R5, R54, R5 ;  /* 0x0000000536057221 */ /* 0x008fc80000000000 */
[----:B------:R-:W-:Y:S04]  /*16e30*/  STL [R1+0x300], R32 ;  /* 0x0003002001007387 */ /* 0x000fe80000100800 */
[----:B------:R0:W-:Y:S01]  /*16e40*/  STL [R1+0x304], R5 ;  /* 0x0003040501007387 */ /* 0x0001e20000100800 */
[----:B------:R-:W-:-:S03]  /*16e50*/  FADD R3, R52, R3 ;  /* 0x0000000334037221 */ /* 0x000fc60000000000 */
[----:B------:R-:W2:Y:S04]  /*16e60*/  LDL R54, [R1+0x44] ;  /* 0x0000440001367983 */ /* 0x000ea80000100800 */
[----:B------:R1:W-:Y:S01]  /*16e70*/  STL [R1+0x308], R3 ;  /* 0x0003080301007387 */ /* 0x0003e20000100800 */
[----:B------:R-:W-:-:S03]  /*16e80*/  FADD R2, R50, R2 ;  /* 0x0000000232027221 */ /* 0x000fc60000000000 */
[----:B0-----:R-:W2:Y:S01]  /*16e90*/  LDL.LU R5, [R1+0x340] ;  /* 0x0003400001057983 */ /* 0x001ea20000300800 */
[----:B------:R-:W-:-:S03]  /*16ea0*/  FADD R0, R48, R0 ;  /* 0x0000000030007221 */ /* 0x000fc60000000000 */
[----:B------:R-:W-:Y:S04]  /*16eb0*/  STL [R1+0x30c], R2 ;  /* 0x00030c0201007387 */ /* 0x000fe80000100800 */
[----:B------:R-:W3:Y:S04]  /*16ec0*/  LDL R52, [R1+0x48] ;  /* 0x0000480001347983 */ /* 0x000ee80000100800 */
[----:B------:R0:W-:Y:S04]  /*16ed0*/  STL [R1+0x310], R0 ;  /* 0x0003100001007387 */ /* 0x0001e80000100800 */
[----:B-1----:R-:W3:Y:S04]  /*16ee0*/  LDL.LU R3, [R1+0x344] ;  /* 0x0003440001037983 */ /* 0x002ee80000300800 */
[----:B------:R-:W4:Y:S04]  /*16ef0*/  LDL R50, [R1+0x4c] ;  /* 0x00004c0001327983 */ /* 0x000f280000100800 */
[----:B0-----:R-:W4:Y:S01]  /*16f00*/  LDL.LU R0, [R1+0x348] ;  /* 0x0003480001007983 */ /* 0x001f220000300800 */
[----:B------:R-:W-:-:S03]  /*16f10*/  FADD R4, R46, R4 ;  /* 0x000000042e047221 */ /* 0x000fc60000000000 */
[----:B------:R-:W4:Y:S04]  /*16f20*/  LDL R48, [R1+0x50] ;  /* 0x0000500001307983 */ /* 0x000f280000100800 */
[----:B------:R-:W4:Y:S04]  /*16f30*/  LDL.LU R2, [R1+0x34c] ;  /* 0x00034c0001027983 */ /* 0x000f280000300800 */
[----:B------:R-:W4:Y:S04]  /*16f40*/  LDL R46, [R1+0x54] ;  /* 0x00005400012e7983 */ /* 0x000f280000100800 */
[----:B------:R0:W-:Y:S04]  /*16f50*/  STL [R1+0x314], R4 ;  /* 0x0003140401007387 */ /* 0x0001e80000100800 */
[----:B0-----:R-:W4:Y:S01]  /*16f60*/  LDL.LU R4, [R1+0x350] ;  /* 0x0003500001047983 */ /* 0x001f220000300800 */
[----:B------:R-:W-:-:S01]  /*16f70*/  FADD R30, R31, R30 ;  /* 0x0000001e1f1e7221 */ /* 0x000fc20000000000 */
[----:B------:R-:W-:Y:S01]  /*16f80*/  FADD R28, R29, R28 ;  /* 0x0000001c1d1c7221 */ /* 0x000fe20000000000 */
[----:B------:R-:W-:-:S01]  /*16f90*/  FADD R26, R27, R26 ;  /* 0x0000001a1b1a7221 */ /* 0x000fc20000000000 */
[----:B------:R-:W-:Y:S01]  /*16fa0*/  FADD R24, R25, R24 ;  /* 0x0000001819187221 */ /* 0x000fe20000000000 */
[----:B------:R-:W-:-:S01]  /*16fb0*/  FADD R11, R55, R11 ;  /* 0x0000000b370b7221 */ /* 0x000fc20000000000 */
[----:B------:R-:W-:Y:S01]  /*16fc0*/  STL [R1+0x318], R30 ;  /* 0x0003181e01007387 */ /* 0x000fe20000100800 */
[----:B------:R-:W-:-:S01]  /*16fd0*/  FADD R10, R53, R10 ;  /* 0x0000000a350a7221 */ /* 0x000fc20000000000 */
[----:B------:R-:W-:-:S02]  /*16fe0*/  FADD R9, R51, R9 ;  /* 0x0000000933097221 */ /* 0x000fc40000000000 */
[----:B------:R-:W-:Y:S01]  /*16ff0*/  STL [R1+0x31c], R28 ;  /* 0x00031c1c01007387 */ /* 0x000fe20000100800 */
[----:B------:R-:W-:-:S03]  /*17000*/  FADD R8, R49, R8 ;  /* 0x0000000831087221 */ /* 0x000fc60000000000 */
[----:B------:R-:W-:Y:S01]  /*17010*/  STL [R1+0x320], R26 ;  /* 0x0003201a01007387 */ /* 0x000fe20000100800 */
[----:B------:R-:W-:-:S03]  /*17020*/  FADD R7, R47, R7 ;  /* 0x000000072f077221 */ /* 0x000fc60000000000 */
[----:B------:R-:W-:Y:S01]  /*17030*/  STL [R1+0x324], R24 ;  /* 0x0003241801007387 */ /* 0x000fe20000100800 */
[----:B------:R-:W-:-:S03]  /*17040*/  FADD R6, R45, R6 ;  /* 0x000000062d067221 */ /* 0x000fc60000000000 */
[----:B------:R-:W-:Y:S04]  /*17050*/  STL [R1+0x328], R11 ;  /* 0x0003280b01007387 */ /* 0x000fe80000100800 */
[----:B------:R0:W-:Y:S04]  /*17060*/  STL [R1+0x32c], R10 ;  /* 0x00032c0a01007387 */ /* 0x0001e80000100800 */
[----:B------:R-:W-:Y:S04]  /*17070*/  STL [R1+0x330], R9 ;  /* 0x0003300901007387 */ /* 0x000fe80000100800 */
[----:B------:R-:W4:Y:S04]  /*17080*/  LDL R45, [R1+0x58] ;  /* 0x00005800012d7983 */ /* 0x000f280000100800 */
[----:B------:R-:W-:Y:S04]  /*17090*/  STL [R1+0x334], R8 ;  /* 0x0003340801007387 */ /* 0x000fe80000100800 */
[----:B------:R-:W4:Y:S04]  /*170a0*/  LDL R47, [R1+0x5c] ;  /* 0x00005c00012f7983 */ /* 0x000f280000100800 */
[----:B------:R-:W-:Y:S04]  /*170b0*/  STL [R1+0x338], R7 ;  /* 0x0003380701007387 */ /* 0x000fe80000100800 */
[----:B------:R-:W4:Y:S04]  /*170c0*/  LDL R49, [R1+0x60] ;  /* 0x0000600001317983 */ /* 0x000f280000100800 */
[----:B------:R-:W-:Y:S04]  /*170d0*/  STL [R1+0x33c], R6 ;  /* 0x00033c0601007387 */ /* 0x000fe80000100800 */
[----:B------:R-:W4:Y:S04]  /*170e0*/  LDL R51, [R1+0x64] ;  /* 0x0000640001337983 */ /* 0x000f280000100800 */
[----:B------:R-:W4:Y:S04]  /*170f0*/  LDL R53, [R1+0x68] ;  /* 0x0000680001357983 */ /* 0x000f280000100800 */
[----:B0-----:R-:W4:Y:S04]  /*17100*/  LDL R10, [R1+0x6c] ;  /* 0x00006c00010a7983 */ /* 0x001f280000100800 */
[----:B------:R-:W4:Y:S04]  /*17110*/  LDL R11, [R1+0x70] ;  /* 0x00007000010b7983 */ /* 0x000f280000100800 */
[----:B------:R-:W4:Y:S04]  /*17120*/  LDL R33, [R1+0x74] ;  /* 0x0000740001217983 */ /* 0x000f280000100800 */
[----:B------:R-:W4:Y:S04]  /*17130*/  LDL R31, [R1+0x78] ;  /* 0x00007800011f7983 */ /* 0x000f280000100800 */
[----:B------:R-:W4:Y:S04]  /*17140*/  LDL R29, [R1+0x7c] ;  /* 0x00007c00011d7983 */ /* 0x000f280000100800 */
[----:B------:R-:W4:Y:S04]  /*17150*/  LDL R27, [R1] ;  /* 0x00000000011b7983 */ /* 0x000f280000100800 */
[----:B------:R-:W4:Y:S04]  /*17160*/  LDL R25, [R1+0x4] ;  /* 0x0000040001197983 */ /* 0x000f280000100800 */
[----:B------:R-:W4:Y:S01]  /*17170*/  LDL R55, [R1+0x8] ;  /* 0x0000080001377983 */ /* 0x000f220000100800 */
[----:B--2---:R-:W-:-:S01]  /*17180*/  FADD R5, R54, R5 ;  /* 0x0000000536057221 */ /* 0x004fc20000000000 */
[----:B---3--:R-:W-:Y:S01]  /*17190*/  FADD R3, R52, R3 ;  /* 0x0000000334037221 */ /* 0x008fe20000000000 */
[----:B----4-:R-:W-:-:S05]  /*171a0*/  FADD R0, R50, R0 ;  /* 0x0000000032007221 */ /* 0x010fca0000000000 */
[----:B------:R0:W-:Y:S01]  /*171b0*/  STL [R1+0x348], R0 ;  /* 0x0003480001007387 */ /* 0x0001e20000100800 */
[----:B------:R-:W-:-:S03]  /*171c0*/  FADD R2, R48, R2 ;  /* 0x0000000230027221 */ /* 0x000fc60000000000 */
[----:B------:R-:W-:Y:S04]  /*171d0*/  STL [R1+0x340], R5 ;  /* 0x0003400501007387 */ /* 0x000fe80000100800 */
[----:B0-----:R-:W2:Y:S04]  /*171e0*/  LDL.LU R0, [R1+0x384] ;  /* 0x0003840001007983 */ /* 0x001ea80000300800 */
[----:B------:R0:W-:Y:S01]  /*171f0*/  STL [R1+0x344], R3 ;  /* 0x0003440301007387 */ /* 0x0001e20000100800 */
[----:B------:R-:W-:-:S03]  /*17200*/  FADD R4, R46, R4 ;  /* 0x000000042e047221 */ /* 0x000fc60000000000 */
[----:B0-----:R-:W3:Y:S04]  /*17210*/  LDL.LU R3, [R1+0x37c] ;  /* 0x00037c0001037983 */ /* 0x001ee80000300800 */
[----:B------:R0:W-:Y:S04]  /*17220*/  STL [R1+0x34c], R2 ;  /* 0x00034c0201007387 */ /* 0x0001e80000100800 */
[----:B0-----:R-:W4:Y:S04]  /*17230*/  LDL.LU R2, [R1+0x380] ;  /* 0x0003800001027983 */ /* 0x001f280000300800 */
[----:B------:R-:W3:Y:S04]  /*17240*/  LDL.LU R46, [R1+0x354] ;  /* 0x00035400012e7983 */ /* 0x000ee80000300800 */
[----:B------:R-:W4:Y:S04]  /*17250*/  LDL.LU R48, [R1+0x358] ;  /* 0x0003580001307983 */ /* 0x000f280000300800 */
[----:B------:R-:W4:Y:S04]  /*17260*/  LDL.LU R50, [R1+0x35c] ;  /* 0x00035c0001327983 */ /* 0x000f280000300800 */
[----:B------:R0:W-:Y:S04]  /*17270*/  STL [R1+0x350], R4 ;  /* 0x0003500401007387 */ /* 0x0001e80000100800 */
[----:B------:R-:W4:Y:S04]  /*17280*/  LDL.LU R52, [R1+0x360] ;  /* 0x0003600001347983 */ /* 0x000f280000300800 */
[----:B------:R-:W4:Y:S04]  /*17290*/  LDL.LU R9, [R1+0x364] ;  /* 0x0003640001097983 */ /* 0x000f280000300800 */
[----:B------:R-:W4:Y:S04]  /*172a0*/  LDL.LU R8, [R1+0x368] ;  /* 0x0003680001087983 */ /* 0x000f280000300800 */
[----:B------:R-:W4:Y:S04]  /*172b0*/  LDL.LU R7, [R1+0x36c] ;  /* 0x00036c0001077983 */ /* 0x000f280000300800 */
[----:B------:R-:W4:Y:S04]  /*172c0*/  LDL.LU R6, [R1+0x370] ;  /* 0x0003700001067983 */ /* 0x000f280000300800 */
[----:B------:R-:W4:Y:S04]  /*172d0*/  LDL.LU R5, [R1+0x374] ;  /* 0x0003740001057983 */ /* 0x000f280000300800 */
[----:B0-----:R-:W4:Y:S04]  /*172e0*/  LDL.LU R4, [R1+0x378] ;  /* 0x0003780001047983 */ /* 0x001f280000300800 */
        /* <DEDUP_REMOVED lines=12> */
[----:B--2---:R-:W-:-:S01]  /*173b0*/  FADD R0, R55, R0 ;  /* 0x0000000037007221 */ /* 0x004fc20000000000 */
[----:B---3--:R-:W-:-:S02]  /*173c0*/  FADD R46, R45, R46 ;  /* 0x0000002e2d2e7221 */ /* 0x008fc40000000000 */
[----:B------:R-:W2:Y:S01]  /*173d0*/  LDL.LU R45, [R1+0x7b0] ;  /* 0x0007b000012d7983 */ /* 0x000ea20000300800 */
[----:B----4-:R-:W-:-:S03]  /*173e0*/  FADD R48, R47, R48 ;  /* 0x000000302f307221 */ /* 0x010fc60000000000 */
[----:B------:R0:W-:Y:S01]  /*173f0*/  STL [R1+0x354], R46 ;  /* 0x0003542e01007387 */ /* 0x0001e20000100800 */
[----:B------:R-:W-:-:S03]  /*17400*/  FADD R50, R49, R50 ;  /* 0x0000003231327221 */ /* 0x000fc60000000000 */
[----:B0-----:R-:W3:Y:S01]  /*17410*/  LDL.LU R46, [R1+0x7ac] ;  /* 0x0007ac00012e7983 */ /* 0x001ee20000300800 */
[----:B------:R-:W-:-:S03]  /*17420*/  FADD R52, R51, R52 ;  /* 0x0000003433347221 */ /* 0x000fc60000000000 */
[----:B------:R-:W4:Y:S04]  /*17430*/  LDL.LU R47, [R1+0x7a8] ;  /* 0x0007a800012f7983 */ /* 0x000f280000300800 */
[----:B------:R0:W-:Y:S01]  /*17440*/  STL [R1+0x358], R48 ;  /* 0x0003583001007387 */ /* 0x0001e20000100800 */
[----:B------:R-:W-:-:S01]  /*17450*/  FADD R9, R53, R9 ;  /* 0x0000000935097221 */ /* 0x000fc20000000000 */
[----:B------:R-:W-:Y:S01]  /*17460*/  FADD R8, R10, R8 ;  /* 0x000000080a087221 */ /* 0x000fe20000000000 */
[----:B------:R-:W-:-:S01]  /*17470*/  FADD R7, R11, R7 ;  /* 0x000000070b077221 */ /* 0x000fc20000000000 */
[----:B0-----:R-:W4:Y:S04]  /*17480*/  LDL.LU R48, [R1+0x7a4] ;  /* 0x0007a40001307983 */ /* 0x001f280000300800 */
        /* <DEDUP_REMOVED lines=9> */
[----:B------:R-:W-:-:S02]  /*17520*/  FADD R2, R25, R2 ;  /* 0x0000000219027221 */ /* 0x000fc40000000000 */
[----:B0-----:R-:W4:Y:S04]  /*17530*/  LDL.LU R52, [R1+0x794] ;  /* 0x0007940001347983 */ /* 0x001f280000300800 */
[----:B------:R-:W4:Y:S04]  /*17540*/  LDL.LU R53, [R1+0x790] ;  /* 0x0007900001357983 */ /* 0x000f280000300800 */
[----:B------:R0:W-:Y:S04]  /*17550*/  STL [R1+0x364], R9 ;  /* 0x0003640901007387 */ /* 0x0001e80000100800 */
[----:B------:R1:W-:Y:S04]  /*17560*/  STL [R1+0x368], R8 ;  /* 0x0003680801007387 */ /* 0x0003e80000100800 */
[----:B------:R1:W-:Y:S04]  /*17570*/  STL [R1+0x36c], R7 ;  /* 0x00036c0701007387 */ /* 0x0003e80000100800 */
[----:B------:R1:W-:Y:S04]  /*17580*/  STL [R1+0x370], R6 ;  /* 0x0003700601007387 */ /* 0x0003e80000100800 */
[----:B------:R1:W-:Y:S04]  /*17590*/  STL [R1+0x374], R5 ;  /* 0x0003740501007387 */ /* 0x0003e80000100800 */
[----:B------:R1:W-:Y:S04]  /*175a0*/  STL [R1+0x378], R4 ;  /* 0x0003780401007387 */ /* 0x0003e80000100800 */
[----:B------:R-:W2:Y:S04]  /*175b0*/  LDL.LU R55, [R1+0x388] ;  /* 0x0003880001377983 */ /* 0x000ea80000300800 */
[----:B------:R1:W-:Y:S04]  /*175c0*/  STL [R1+0x37c], R3 ;  /* 0x00037c0301007387 */ /* 0x0003e80000100800 */
[----:B------:R-:W3:Y:S04]  /*175d0*/  LDL.LU R25, [R1+0x38c] ;  /* 0x00038c0001197983 */ /* 0x000ee80000300800 */
[----:B------:R1:W-:Y:S04]  /*175e0*/  STL [R1+0x380], R2 ;  /* 0x0003800201007387 */ /* 0x0003e80000100800 */
[----:B------:R-:W4:Y:S04]  /*175f0*/  LDL.LU R27, [R1+0x390] ;  /* 0x00039000011b7983 */ /* 0x000f280000300800 */
[----:B------:R1:W-:Y:S04]  /*17600*/  STL [R1+0x384], R0 ;  /* 0x0003840001007387 */ /* 0x0003e80000100800 */
[----:B------:R-:W4:Y:S04]  /*17610*/  LDL.LU R29, [R1+0x394] ;  /* 0x00039400011d7983 */ /* 0x000f280000300800 */
[----:B------:R-:W4:Y:S04]  /*17620*/  LDL.LU R31, [R1+0x398] ;  /* 0x00039800011f7983 */ /* 0x000f280000300800 */
[----:B------:R-:W4:Y:S04]  /*17630*/  LDL.LU R33, [R1+0x39c] ;  /* 0x00039c0001217983 */ /* 0x000f280000300800 */
[----:B------:R-:W4:Y:S04]  /*17640*/  LDL.LU R11, [R1+0x3a0] ;  /* 0x0003a000010b7983 */ /* 0x000f280000300800 */
[----:B------:R-:W4:Y:S04]  /*17650*/  LDL.LU R10, [R1+0x3a4] ;  /* 0x0003a400010a7983 */ /* 0x000f280000300800 */
[----:B0-----:R-:W4:Y:S04]  /*17660*/  LDL.LU R9, [R1+0x3a8] ;  /* 0x0003a80001097983 */ /* 0x001f280000300800 */
[----:B-1----:R-:W4:Y:S04]  /*17670*/  LDL.LU R8, [R1+0x3ac] ;  /* 0x0003ac0001087983 */ /* 0x002f280000300800 */
[----:B------:R-:W4:Y:S04]  /*17680*/  LDL.LU R7, [R1+0x3b0] ;  /* 0x0003b00001077983 */ /* 0x000f280000300800 */
[----:B------:R-:W4:Y:S04]  /*17690*/  LDL.LU R6, [R1+0x3b4] ;  /* 0x0003b40001067983 */ /* 0x000f280000300800 */
[----:B------:R-:W4:Y:S04]  /*176a0*/  LDL.LU R5, [R1+0x3b8] ;  /* 0x0003b80001057983 */ /* 0x000f280000300800 */
[----:B------:R-:W4:Y:S04]  /*176b0*/  LDL.LU R4, [R1+0x3bc] ;  /* 0x0003bc0001047983 */ /* 0x000f280000300800 */
[----:B------:R-:W4:Y:S04]  /*176c0*/  LDL.LU R3, [R1+0x3c0] ;  /* 0x0003c00001037983 */ /* 0x000f280000300800 */
[----:B------:R-:W4:Y:S04]  /*176d0*/  LDL.LU R2, [R1+0x3c4] ;  /* 0x0003c40001027983 */ /* 0x000f280000300800 */
[----:B------:R-:W4:Y:S01]  /*176e0*/  LDL.LU R0, [R1+0x3c8] ;  /* 0x0003c80001007983 */ /* 0x000f220000300800 */
[----:B--2---:R-:W-:-:S03]  /*176f0*/  FADD R55, R54, R55 ;  /* 0x0000003736377221 */ /* 0x004fc60000000000 */
[----:B------:R-:W2:Y:S04]  /*17700*/  LDL.LU R54, [R1+0x78c] ;  /* 0x00078c0001367983 */ /* 0x000ea80000300800 */
[----:B------:R0:W-:Y:S01]  /*17710*/  STL [R1+0x388], R55 ;  /* 0x0003883701007387 */ /* 0x0001e20000100800 */
[----:B---3--:R-:W-:-:S03]  /*17720*/  FADD R25, R24, R25 ;  /* 0x0000001918197221 */ /* 0x008fc60000000000 */
[----:B0-----:R-:W3:Y:S01]  /*17730*/  LDL.LU R55, [R1+0x788] ;  /* 0x0007880001377983 */ /* 0x001ee20000300800 */
[----:B----4-:R-:W-:-:S03]  /*17740*/  FADD R27, R26, R27 ;  /* 0x0000001b1a1b7221 */ /* 0x010fc60000000000 */
[----:B------:R-:W4:Y:S04]  /*17750*/  LDL.LU R24, [R1+0x784] ;  /* 0x0007840001187983 */ /* 0x000f280000300800 */
[----:B------:R0:W-:Y:S01]  /*17760*/  STL [R1+0x38c], R25 ;  /* 0x00038c1901007387 */ /* 0x0001e20000100800 */
[----:B------:R-:W-:-:S01]  /*17770*/  FADD R29, R28, R29 ;  /* 0x0000001d1c1d7221 */ /* 0x000fc20000000000 */
[----:B------:R-:W-:Y:S02]  /*17780*/  FADD R31, R30, R31 ;  /* 0x0000001f1e1f7221 */ /* 0x000fe40000000000 */
        /* <DEDUP_REMOVED lines=29> */
[----:B------:R1:W-:Y:S01]  /*17960*/  STL [R1+0x3b0], R7 ;  /* 0x0003b00701007387 */ /* 0x0003e20000100800 */
[----:B------:R-:W-:-:S03]  /*17970*/  FADD R0, R219, R0 ;  /* 0x00000000db007221 */ /* 0x000fc60000000000 */
        /* <DEDUP_REMOVED lines=23> */
[----:B--2---:R-:W-:-:S01]  /*17af0*/  FADD R39, R220, R39 ;  /* 0x00000027dc277221 */ /* 0x004fc20000000000 */
[----:B---3--:R-:W-:-:S04]  /*17b00*/  FADD R38, R221, R38 ;  /* 0x00000026dd267221 */ /* 0x008fc80000000000 */
[----:B------:R0:W-:Y:S01]  /*17b10*/  STL [R1+0x3cc], R39 ;  /* 0x0003cc2701007387 */ /* 0x0001e20000100800 */
[----:B----4-:R-:W-:-:S03]  /*17b20*/  FADD R37, R222, R37 ;  /* 0x00000025de257221 */ /* 0x010fc60000000000 */
[----:B------:R1:W-:Y:S01]  /*17b30*/  STL [R1+0x3d0], R38 ;  /* 0x0003d02601007387 */ /* 0x0003e20000100800 */
[----:B------:R-:W-:-:S03]  /*17b40*/  FADD R36, R223, R36 ;  /* 0x00000024df247221 */ /* 0x000fc60000000000 */
        /* <DEDUP_REMOVED lines=24> */
[----:B0-----:R-:W4:Y:S01]  /*17cd0*/  LDL.LU R39, [R1+0x410] ;  /* 0x0004100001277983 */ /* 0x001f220000300800 */
[----:B------:R-:W-:-:S03]  /*17ce0*/  FADD R0, R204, R0 ;  /* 0x00000000cc007221 */ /* 0x000fc60000000000 */
[----:B------:R0:W-:Y:S04]  /*17cf0*/  STL [R1+0x404], R3 ;  /* 0x0004040301007387 */ /* 0x0001e80000100800 */
[----:B-1----:R-:W4:Y:S04]  /*17d00*/  LDL.LU R38, [R1+0x414] ;  /* 0x0004140001267983 */ /* 0x002f280000300800 */
[----:B------:R1:W-:Y:S04]  /*17d10*/  STL [R1+0x408], R2 ;  /* 0x0004080201007387 */ /* 0x0003e80000100800 */
[----:B--2---:R-:W2:Y:S04]  /*17d20*/  LDL.LU R37, [R1+0x418] ;  /* 0x0004180001257983 */ /* 0x004ea80000300800 */
[----:B------:R1:W-:Y:S04]  /*17d30*/  STL [R1+0x40c], R0 ;  /* 0x00040c0001007387 */ /* 0x0003e80000100800 */
[----:B---3--:R-:W3:Y:S04]  /*17d40*/  LDL.LU R36, [R1+0x41c] ;  /* 0x00041c0001247983 */ /* 0x008ee80000300800 */
[----:B----4-:R-:W4:Y:S04]  /*17d50*/  LDL.LU R35, [R1+0x420] ;  /* 0x0004200001237983 */ /* 0x010f280000300800 */
        /* <DEDUP_REMOVED lines=9> */
[----:B0-----:R-:W4:Y:S04]  /*17df0*/  LDL.LU R3, [R1+0x448] ;  /* 0x0004480001037983 */ /* 0x001f280000300800 */
[----:B-1----:R-:W4:Y:S04]  /*17e00*/  LDL.LU R2, [R1+0x44c] ;  /* 0x00044c0001027983 */ /* 0x002f280000300800 */
[----:B------:R-:W4:Y:S01]  /*17e10*/  LDL.LU R0, [R1+0x450] ;  /* 0x0004500001007983 */ /* 0x000f220000300800 */
[----:B------:R-:W-:-:S01]  /*17e20*/  FADD R39, R205, R39 ;  /* 0x00000027cd277221 */ /* 0x000fc20000000000 */
[----:B------:R-:W-:-:S04]  /*17e30*/  FADD R38, R206, R38 ;  /* 0x00000026ce267221 */ /* 0x000fc80000000000 */
[----:B------:R0:W-:Y:S01]  /*17e40*/  STL [R1+0x410], R39 ;  /* 0x0004102701007387 */ /* 0x0001e20000100800 */
[----:B--2---:R-:W-:-:S03]  /*17e50*/  FADD R37, R207, R37 ;  /* 0x00000025cf257221 */ /* 0x004fc60000000000 */
[----:B------:R1:W-:Y:S01]  /*17e60*/  STL [R1+0x414], R38 ;  /* 0x0004142601007387 */ /* 0x0003e20000100800 */
[----:B---3--:R-:W-:-:S03]  /*17e70*/  FADD R36, R208, R36 ;  /* 0x00000024d0247221 */ /* 0x008fc60000000000 */
        /* <DEDUP_REMOVED lines=455> */
[----:B------:R-:W-:Y:S01]  /*19af0*/  STL [R1+0x674], R39 ;  /* 0x0006742701007387 */ /* 0x000fe20000100800 */
[----:B--2---:R-:W-:-:S03]  /*19b00*/  FADD R37, R40, R37 ;  /* 0x0000002528257221 */ /* 0x004fc60000000000 */
[----:B------:R-:W-:Y:S01]  /*19b10*/  STL [R1+0x678], R38 ;  /* 0x0006782601007387 */ /* 0x000fe20000100800 */
[----:B---3--:R-:W-:-:S03]  /*19b20*/  FADD R36, R41, R36 ;  /* 0x0000002429247221 */ /* 0x008fc60000000000 */
[----:B------:R-:W-:Y:S01]  /*19b30*/  STL [R1+0x67c], R37 ;  /* 0x00067c2501007387 */ /* 0x000fe20000100800 */
[----:B----4-:R-:W-:-:S03]  /*19b40*/  FADD R35, R42, R35 ;  /* 0x000000232a237221 */ /* 0x010fc60000000000 */
[----:B------:R-:W-:Y:S01]  /*19b50*/  STL [R1+0x680], R36 ;  /* 0x0006802401007387 */ /* 0x000fe20000100800 */
[----:B------:R-:W-:-:S03]  /*19b60*/  FADD R12, R43, R12 ;  /* 0x0000000c2b0c7221 */ /* 0x000fc60000000000 */
[----:B------:R0:W-:Y:S01]  /*19b70*/  STL [R1+0x684], R35 ;  /* 0x0006842301007387 */ /* 0x0001e20000100800 */
[----:B------:R-:W-:-:S03]  /*19b80*/  FADD R11, R44, R11 ;  /* 0x0000000b2c0b7221 */ /* 0x000fc60000000000 */
[----:B------:R-:W-:Y:S01]  /*19b90*/  STL [R1+0x688], R12 ;  /* 0x0006880c01007387 */ /* 0x000fe20000100800 */
        /* <DEDUP_REMOVED lines=20> */
[----:B------:R-:W4:Y:S04]  /*19ce0*/  LDL.LU R36, [R1+0x6bc] ;  /* 0x0006bc0001247983 */ /* 0x000f280000300800 */
[----:B------:R0:W-:Y:S04]  /*19cf0*/  STL [R1+0x6b0], R2 ;  /* 0x0006b00201007387 */ /* 0x0001e80000100800 */
[----:B------:R-:W4:Y:S04]  /*19d00*/  LDL.LU R37, [R1+0x6c0] ;  /* 0x0006c00001257983 */ /* 0x000f280000300800 */
[----:B------:R0:W-:Y:S04]  /*19d10*/  STL [R1+0x6b4], R0 ;  /* 0x0006b40001007387 */ /* 0x0001e80000100800 */
[----:B------:R-:W4:Y:S04]  /*19d20*/  LDL.LU R38, [R1+0x6c4] ;  /* 0x0006c40001267983 */ /* 0x000f280000300800 */
[----:B------:R-:W4:Y:S04]  /*19d30*/  LDL.LU R39, [R1+0x6c8] ;  /* 0x0006c80001277983 */ /* 0x000f280000300800 */
[----:B-1----:R-:W4:Y:S04]  /*19d40*/  LDL.LU R11, [R1+0x6cc] ;  /* 0x0006cc00010b7983 */ /* 0x002f280000300800 */
[----:B--2---:R-:W2:Y:S04]  /*19d50*/  LDL.LU R10, [R1+0x6d0] ;  /* 0x0006d000010a7983 */ /* 0x004ea80000300800 */
[----:B---3--:R-:W3:Y:S04]  /*19d60*/  LDL.LU R9, [R1+0x6d4] ;  /* 0x0006d40001097983 */ /* 0x008ee80000300800 */
[----:B----4-:R-:W4:Y:S04]  /*19d70*/  LDL.LU R8, [R1+0x6d8] ;  /* 0x0006d80001087983 */ /* 0x010f280000300800 */
[----:B------:R-:W4:Y:S04]  /*19d80*/  LDL.LU R7, [R1+0x6dc] ;  /* 0x0006dc0001077983 */ /* 0x000f280000300800 */
[----:B------:R-:W4:Y:S04]  /*19d90*/  LDL.LU R6, [R1+0x6e0] ;  /* 0x0006e00001067983 */ /* 0x000f280000300800 */
[----:B------:R-:W4:Y:S04]  /*19da0*/  LDL.LU R5, [R1+0x6e4] ;  /* 0x0006e40001057983 */ /* 0x000f280000300800 */
[----:B------:R-:W4:Y:S04]  /*19db0*/  LDL.LU R4, [R1+0x6e8] ;  /* 0x0006e80001047983 */ /* 0x000f280000300800 */
[----:B0-----:R-:W4:Y:S04]  /*19dc0*/  LDL.LU R3, [R1+0x6ec] ;  /* 0x0006ec0001037983 */ /* 0x001f280000300800 */
[----:B------:R-:W4:Y:S04]  /*19dd0*/  LDL.LU R2, [R1+0x6f0] ;  /* 0x0006f00001027983 */ /* 0x000f280000300800 */
[----:B------:R-:W4:Y:S04]  /*19de0*/  LDL.LU R0, [R1+0x6f4] ;  /* 0x0006f40001007983 */ /* 0x000f280000300800 */
[----:B------:R-:W4:Y:S01]  /*19df0*/  LDL.LU R12, [R1+0x6f8] ;  /* 0x0006f800010c7983 */ /* 0x000f220000300800 */
[----:B------:R-:W-:-:S05]  /*19e00*/  FADD R35, R55, R35 ;  /* 0x0000002337237221 */ /* 0x000fca0000000000 */
[----:B------:R0:W-:Y:S01]  /*19e10*/  STL [R1+0x6b8], R35 ;  /* 0x0006b82301007387 */ /* 0x0001e20000100800 */
[----:B------:R-:W-:-:S03]  /*19e20*/  FADD R36, R24, R36 ;  /* 0x0000002418247221 */ /* 0x000fc60000000000 */
[----:B0-----:R-:W4:Y:S01]  /*19e30*/  LDL.LU R35, [R1+0x758] ;  /* 0x0007580001237983 */ /* 0x001f220000300800 */
[----:B------:R-:W-:-:S03]  /*19e40*/  FADD R37, R25, R37 ;  /* 0x0000002519257221 */ /* 0x000fc60000000000 */
[----:B------:R0:W-:Y:S01]  /*19e50*/  STL [R1+0x6bc], R36 ;  /* 0x0006bc2401007387 */ /* 0x0001e20000100800 */
[----:B------:R-:W-:-:S01]  /*19e60*/  FADD R38, R26, R38 ;  /* 0x000000261a267221 */ /* 0x000fc20000000000 */
[----:B------:R-:W-:Y:S02]  /*19e70*/  FADD R39, R27, R39 ;  /* 0x000000271b277221 */ /* 0x000fe40000000000 */
[----:B0-----:R-:W4:Y:S04]  /*19e80*/  LDL.LU R36, [R1+0x754] ;  /* 0x0007540001247983 */ /* 0x001f280000300800 */
[----:B------:R0:W-:Y:S04]  /*19e90*/  STL [R1+0x6c0], R37 ;  /* 0x0006c02501007387 */ /* 0x0001e80000100800 */
[----:B0-----:R-:W4:Y:S04]  /*19ea0*/  LDL.LU R37, [R1+0x750] ;  /* 0x0007500001257983 */ /* 0x001f280000300800 */
[----:B------:R0:W-:Y:S04]  /*19eb0*/  STL [R1+0x6c4], R38 ;  /* 0x0006c42601007387 */ /* 0x0001e80000100800 */
[----:B0-----:R-:W4:Y:S04]  /*19ec0*/  LDL.LU R38, [R1+0x74c] ;  /* 0x00074c0001267983 */ /* 0x001f280000300800 */
[----:B------:R0:W-:Y:S04]  /*19ed0*/  STL [R1+0x6c8], R39 ;  /* 0x0006c82701007387 */ /* 0x0001e80000100800 */
[----:B0-----:R-:W4:Y:S01]  /*19ee0*/  LDL.LU R39, [R1+0x748] ;  /* 0x0007480001277983 */ /* 0x001f220000300800 */
[----:B------:R-:W-:-:S01]  /*19ef0*/  FADD R11, R28, R11 ;  /* 0x0000000b1c0b7221 */ /* 0x000fc20000000000 */
[----:B--2---:R-:W-:Y:S01]  /*19f00*/  FADD R10, R29, R10 ;  /* 0x0000000a1d0a7221 */ /* 0x004fe20000000000 */
[----:B---3--:R-:W-:-:S01]  /*19f10*/  FADD R9, R30, R9 ;  /* 0x000000091e097221 */ /* 0x008fc20000000000 */
[----:B----4-:R-:W-:-:S02]  /*19f20*/  FADD R8, R31, R8 ;  /* 0x000000081f087221 */ /* 0x010fc40000000000 */
[----:B------:R0:W-:Y:S01]  /*19f30*/  STL [R1+0x6cc], R11 ;  /* 0x0006cc0b01007387 */ /* 0x0001e20000100800 */
[----:B------:R-:W-:-:S01]  /*19f40*/  FADD R7, R32, R7 ;  /* 0x0000000720077221 */ /* 0x000fc20000000000 */
[----:B------:R-:W-:Y:S01]  /*19f50*/  FADD R6, R33, R6 ;  /* 0x0000000621067221 */ /* 0x000fe20000000000 */
[----:B------:R-:W-:-:S01]  /*19f60*/  FADD R5, R34, R5 ;  /* 0x0000000522057221 */ /* 0x000fc20000000000 */
[----:B0-----:R0:W5:Y:S04]  /*19f70*/  LDL.LU R11, [R1+0x744] ;  /* 0x00074400010b7983 */ /* 0x0011680000300800 */
        /* <DEDUP_REMOVED lines=11> */
[----:B-1----:R0:W5:Y:S01]  /*1a030*/  LDL.LU R5, [R1+0x72c] ;  /* 0x00072c0001057983 */ /* 0x0021620000300800 */
[----:B------:R-:W-:Y:S01]  /*1a040*/  UMOV UR6, URZ ;  /* 0x0000003f00067c82 */ /* 0x000fe20008000000 */
[----:B------:R-:W-:-:S05]  /*1a050*/  FADD R4, R35, R4 ;  /* 0x0000000423047221 */ /* 0x000fca0000000000 */
[----:B------:R1:W-:Y:S01]  /*1a060*/  STL [R1+0x6e8], R4 ;  /* 0x0006e80401007387 */ /* 0x0003e20000100800 */
[----:B------:R-:W-:-:S03]  /*1a070*/  FADD R3, R36, R3 ;  /* 0x0000000324037221 */ /* 0x000fc60000000000 */
[----:B-1----:R0:W5:Y:S04]  /*1a080*/  LDL.LU R4, [R1+0x728] ;  /* 0x0007280001047983 */ /* 0x0021680000300800 */
        /* <DEDUP_REMOVED lines=9> */
[----:B------:R0:W-:Y:S02]  /*1a120*/  STL [R1+0x6f8], R12 ;  /* 0x0006f80c01007387 */ /* 0x0001e40000100800 */
.L_x_28:
[----:B------:R-:W-:Y:S05]  /*1a130*/  @!P1 BRA `(.L_x_29) ;  /* 0x0000000000049947 */ /* 0x000fea0003800000 */
[----:B------:R-:W-:Y:S01]  /*1a140*/  BPT.TRAP 0x1 ;  /* 0x000000040000795c */ /* 0x000fe20000300000 */
.L_x_29:
[----:B0-----:R-:W2:Y:S04]  /*1a150*/  LDL R12, [R1+0x6fc] ;  /* 0x0006fc00010c7983 */ /* 0x001ea80000100800 */
[----:B-----5:R0:W-:Y:S04]  /*1a160*/  STL [R1+0x71c], R0 ;  /* 0x00071c0001007387 */ /* 0x0201e80000100800 */
[----:B0-----:R-:W3:Y:S01]  /*1a170*/  LDL R0, [R1+0x708] ;  /* 0x0007080001007983 */ /* 0x001ee20000100800 */
[----:B--2---:R-:W-:Y:S01]  /*1a180*/  ISETP.NE.AND P0, PT, R12, RZ, PT ;  /* 0x000000ff0c00720c */ /* 0x004fe20003f05270 */
[----:B------:R-:W-:-:S12]  /*1a190*/  IMAD.U32 R12, RZ, RZ, UR44 ;  /* 0x0000002cff0c7e24 */ /* 0x000fd8000f8e00ff */
[----:B------:R-:W-:-:S05]  /*1a1a0*/  @P0 LEA R12, R12, UR8, 0x3 ;  /* 0x000000080c0c0c11 */ /* 0x000fca000f8e18ff */
[----:B------:R-:W-:-:S05]  /*1a1b0*/  @P0 VIADD R12, R12, 0x10 ;  /* 0x000000100c0c0836 */ /* 0x000fca0000000000 */
[----:B---3--:R-:W-:Y:S02]  /*1a1c0*/  @P0 PRMT R12, R0, 0x654, R12 ;  /* 0x00000654000c0816 */ /* 0x008fe4000000000c */
[----:B------:R0:W5:Y:S01]  /*1a1d0*/  LDL.LU R0, [R1+0x71c] ;  /* 0x00071c0001007983 */ /* 0x0001620000300800 */
[----:B------:R-:W-:Y:S01]  /*1a1e0*/  UISETP.GT.U32.AND UP0, UPT, UR7, 0x1, UPT ;  /* 0x000000010700788c */ /* 0x000fe2000bf04070 */
[----:B------:R0:W-:Y:S05]  /*1a1f0*/  @P0 SYNCS.ARRIVE.TRANS64.RED.A1T0 RZ, [R12+URZ], RZ ;  /* 0x000000ff0cff09a7 */ /* 0x0001ea000810043f */
[----:B------:R-:W-:-:S13]  /*1a200*/  PLOP3.LUT P0, PT, PT, PT, UP0, 0x80, 0x0 ;  /* 0x000000000000781c */ /* 0x000fda0003f0f008 */
[----:B0-----:R-:W-:Y:S05]  /*1a210*/  @P0 BRA `(.L_x_30) ;  /* 0x0000000000040947 */ /* 0x001fea0003800000 */
[----:B------:R-:W-:Y:S01]  /*1a220*/  BPT.TRAP 0x1 ;  /* 0x000000040000795c */ /* 0x000fe20000300000 */
.L_x_30:
[----:B------:R-:W-:Y:S02]  /*1a230*/  UISETP.GT.AND UP2, UPT, UR45, 0x1, UPT ;  /* 0x000000012d00788c */ /* 0x000fe4000bf44270 */
[----:B------:R-:W-:Y:S02]  /*1a240*/  UIADD3 UR47, UR47, 0x1, URZ ;  /* 0x000000012f2f7890 */ /* 0x000fe4000fffe03f */
[----:B------:R-:W-:Y:S02]  /*1a250*/  UIADD3 UR44, UR44, 0x1, URZ ;  /* 0x000000012c2c7890 */ /* 0x000fe4000fffe03f */
[----:B------:R-:W-:Y:S01]  /*1a260*/  PLOP3.LUT P0, PT, PT, PT, UP2, 0x80, 0x0 ;  /* 0x000000000000781c */ /* 0x000fe20003f0f028 */
[----:B------:R-:W-:Y:S02]  /*1a270*/  UISETP.NE.AND UP0, UPT, UR47, 0x2, UPT ;  /* 0x000000022f00788c */ /* 0x000fe4000bf05270 */
[----:B------:R-:W-:Y:S02]  /*1a280*/  UIADD3 UR14, UR45, -0x1, URZ ;  /* 0xffffffff2d0e7890 */ /* 0x000fe4000fffe03f */
[----:B------:R-:W-:-:S02]  /*1a290*/  USEL UR13, URZ, 0x1, UP0 ;  /* 0x000000013f0d7887 */ /* 0x000fc40008000000 */
[----:B------:R-:W-:Y:S02]  /*1a2a0*/  UISETP.NE.AND UP1, UPT, UR44, 0x2, UPT ;  /* 0x000000022c00788c */ /* 0x000fe4000bf25270 */
[----:B------:R-:W-:Y:S02]  /*1a2b0*/  ULOP3.LUT UR46, UR46, UR13, URZ, 0x3c, !UPT ;  /* 0x0000000d2e2e7292 */ /* 0x000fe4000f8e3c3f */
[----:B------:R-:W-:Y:S02]  /*1a2c0*/  USEL UR47, UR47, URZ, UP0 ;  /* 0x0000003f2f2f7287 */ /* 0x000fe40008000000 */
[----:B------:R-:W-:Y:S01]  /*1a2d0*/  USEL UR44, UR44, URZ, UP1 ;  /* 0x0000003f2c2c7287 */ /* 0x000fe20008800000 */
[----:B------:R-:W-:Y:S01]  /*1a2e0*/  UMOV UR13, 0x1 ;  /* 0x00000001000d7882 */ /* 0x000fe20000000000 */
[----:B------:R-:W-:Y:S01]  /*1a2f0*/  UMOV UR45, UR14 ;  /* 0x0000000e002d7c82 */ /* 0x000fe20008000000 */
[----:B------:R-:W-:Y:S09]  /*1a300*/  @P0 BRA `(.L_x_31) ;  /* 0xffffff4800080947 */ /* 0x000ff2000383ffff */
.L_x_23:
[----:B------:R-:W-:-:S04]  /*1a310*/  UISETP.NE.AND UP0, UPT, UR6, URZ, UPT ;  /* 0x0000003f0600728c */ /* 0x000fc8000bf05270 */
[----:B------:R-:W-:-:S06]  /*1a320*/  USEL UR6, URZ, 0x1, !UP0 ;  /* 0x000000013f067887 */ /* 0x000fcc000c000000 */
[----:B------:R-:W-:-:S13]  /*1a330*/  ISETP.NE.AND P0, PT, RZ, UR6, PT ;  /* 0x00000006ff007c0c */ /* 0x000fda000bf05270 */
[----:B------:R-:W-:Y:S05]  /*1a340*/  @!P0 BRA `(.L_x_32) ;  /* 0x0000004c00208947 */ /* 0x000fea0003800000 */
[----:B------:R-:W3:Y:S04]  /*1a350*/  LDL.LU R12, [R1+0x200] ;  /* 0x00020000010c7983 */ /* 0x000ee80000300800 */
[----:B------:R0:W-:Y:S04]  /*1a360*/  STL [R1+0x80c], R86 ;  /* 0x00080c5601007387 */ /* 0x0001e80000100800 */
[----:B0-----:R-:W3:Y:S04]  /*1a370*/  LDL.LU R86, [R1+0x184] ;  /* 0x0001840001567983 */ /* 0x001ee80000300800 */
[----:B------:R0:W-:Y:S04]  /*1a380*/  STL [R1+0x808], R87 ;  /* 0x0008085701007387 */ /* 0x0001e80000100800 */
[----:B0-----:R-:W4:Y:S04]  /*1a390*/  LDL.LU R87, [R1+0x180] ;  /* 0x0001800001577983 */ /* 0x001f280000300800 */
[----:B------:R0:W-:Y:S04]  /*1a3a0*/  STL [R1+0x804], R56 ;  /* 0x0008043801007387 */ /* 0x0001e80000100800 */
[----:B0-----:R-:W2:Y:S04]  /*1a3b0*/  LDL.LU R56, [R1+0x1fc] ;  /* 0x0001fc0001387983 */ /* 0x001ea80000300800 */
        /* <DEDUP_REMOVED lines=45> */
[----:B---3--:R-:W-:-:S03]  /*1a690*/  FADD R12, R86, R12 ;  /* 0x0000000c560c7221 */ /* 0x008fc60000000000 */
[----:B------:R-:W-:Y:S04]  /*1a6a0*/  STL [R1+0x788], R55 ;  /* 0x0007883701007387 */ /* 0x000fe80000100800 */
[----:B------:R-:W-:Y:S04]  /*1a6b0*/  STL [R1+0x784], R24 ;  /* 0x0007841801007387 */ /* 0x000fe80000100800 */
[----:B------:R-:W-:Y:S04]  /*1a6c0*/  STL [R1+0x780], R25 ;  /* 0x0007801901007387 */ /* 0x000fe80000100800 */
[----:B------:R-:W-:Y:S01]  /*1a6d0*/  STL [R1+0x77c], R26 ;  /* 0x00077c1a01007387 */ /* 0x000fe20000100800 */
[----:B----4-:R-:W-:-:S03]  /*1a6e0*/  FADD R237, R87, R237 ;  /* 0x000000ed57ed7221 */ /* 0x010fc60000000000 */
[----:B------:R-:W-:Y:S04]  /*1a6f0*/  STL [R1+0x778], R27 ;  /* 0x0007781b01007387 */ /* 0x000fe80000100800 */
[----:B------:R-:W-:Y:S04]  /*1a700*/  STL [R1+0x774], R28 ;  /* 0x0007741c01007387 */ /* 0x000fe80000100800 */
[----:B------:R-:W-:Y:S01]  /*1a710*/  STL [R1+0x770], R29 ;  /* 0x0007701d01007387 */ /* 0x000fe20000100800 */
[----:B--2---:R-:W-:-:S03]  /*1a720*/  FADD R236, R56, R236 ;  /* 0x000000ec38ec7221 */ /* 0x004fc60000000000 */
        /* <DEDUP_REMOVED lines=12> */
[----:B-----5:R-:W-:Y:S01]  /*1a7f0*/  STL [R1+0x744], R11 ;  /* 0x0007440b01007387 */ /* 0x020fe20000100800 */
        /* <DEDUP_REMOVED lines=12> */
[----:B------:R0:W-:Y:S01]  /*1a8c0*/  STL [R1+0x71c], R0 ;  /* 0x00071c0001007387 */ /* 0x0001e20000100800 */
[----:B------:R-:W-:-:S03]  /*1a8d0*/  FADD R22, R62, R22 ;  /* 0x000000163e167221 */ /* 0x000fc60000000000 */
[----:B0-----:R-:W2:Y:S04]  /*1a8e0*/  LDL.LU R0, [R1+0x188] ;  /* 0x0001880001007983 */ /* 0x001ea80000300800 */
[----:B------:R-:W2:Y:S01]  /*1a8f0*/  LDL.LU R2, [R1+0x204] ;  /* 0x0002040001027983 */ /* 0x000ea20000300800 */
[----:B------:R-:W-:-:S03]  /*1a900*/  FADD R21, R63, R21 ;  /* 0x000000153f157221 */ /* 0x000fc60000000000 */
[----:B------:R-:W3:Y:S04]  /*1a910*/  LDL.LU R3, [R1+0x18c] ;  /* 0x00018c0001037983 */ /* 0x000ee80000300800 */
[----:B------:R0:W-:Y:S04]  /*1a920*/  STL [R1+0x200], R12 ;  /* 0x0002000c01007387 */ /* 0x0001e80000100800 */
[----:B------:R-:W3:Y:S04]  /*1a930*/  LDL.LU R4, [R1+0x208] ;  /* 0x0002080001047983 */ /* 0x000ee80000300800 */
[----:B------:R-:W4:Y:S01]  /*1a940*/  LDL.LU R5, [R1+0x190] ;  /* 0x0001900001057983 */ /* 0x000f220000300800 */
[----:B------:R-:W-:-:S03]  /*1a950*/  FADD R20, R64, R20 ;  /* 0x0000001440147221 */ /* 0x000fc60000000000 */
[----:B------:R-:W4:Y:S04]  /*1a960*/  LDL.LU R6, [R1+0x20c] ;  /* 0x00020c0001067983 */ /* 0x000f280000300800 */
[----:B------:R-:W4:Y:S04]  /*1a970*/  LDL.LU R7, [R1+0x194] ;  /* 0x0001940001077983 */ /* 0x000f280000300800 */
[----:B------:R-:W4:Y:S01]  /*1a980*/  LDL.LU R8, [R1+0x210] ;  /* 0x0002100001087983 */ /* 0x000f220000300800 */
[----:B------:R-:W-:-:S03]  /*1a990*/  FADD R19, R65, R19 ;  /* 0x0000001341137221 */ /* 0x000fc60000000000 */
[----:B------:R-:W4:Y:S04]  /*1a9a0*/  LDL.LU R9, [R1+0x198] ;  /* 0x0001980001097983 */ /* 0x000f280000300800 */
[----:B------:R-:W4:Y:S04]  /*1a9b0*/  LDL.LU R10, [R1+0x214] ;  /* 0x00021400010a7983 */ /* 0x000f280000300800 */
[----:B------:R-:W4:Y:S04]  /*1a9c0*/  LDL.LU R11, [R1+0x19c] ;  /* 0x00019c00010b7983 */ /* 0x000f280000300800 */
        /* <DEDUP_REMOVED lines=56> */
[----:B0-----:R-:W4:Y:S01]  /*1ad50*/  LDL.LU R12, [R1+0x27c] ;  /* 0x00027c00010c7983 */ /* 0x001f220000300800 */
[----:B--2---:R-:W-:-:S05]  /*1ad60*/  FADD R2, R0, R2 ;  /* 0x0000000200027221 */ /* 0x004fca0000000000 */
[----:B------:R0:W-:Y:S01]  /*1ad70*/  STL [R1+0x204], R2 ;  /* 0x0002040201007387 */ /* 0x0001e20000100800 */
[----:B---3--:R-:W-:Y:S01]  /*1ad80*/  FADD R4, R3, R4 ;  /* 0x0000000403047221 */ /* 0x008fe20000000000 */
[----:B----4-:R-:W-:-:S04]  /*1ad90*/  FADD R6, R5, R6 ;  /* 0x0000000605067221 */ /* 0x010fc80000000000 */
        /* <DEDUP_REMOVED lines=50> */
[----:B------:R4:W-:Y:S04]  /*1b0c0*/  STL [R1+0x26c], R61 ;  /* 0x00026c3d01007387 */ /* 0x0009e80000100800 */
[----:B------:R4:W-:Y:S01]  /*1b0d0*/  STL [R1+0x270], R59 ;  /* 0x0002703b01007387 */ /* 0x0009e20000100800 */
[----:B------:R-:W-:-:S03]  /*1b0e0*/  FADD R57, R58, R57 ;  /* 0x000000393a397221 */ /* 0x000fc60000000000 */
[----:B------:R-:W4:Y:S04]  /*1b0f0*/  LDL.LU R0, [R1+0x104] ;  /* 0x0001040001007983 */ /* 0x000f280000300800 */
[----:B------:R4:W-:Y:S01]  /*1b100*/  STL [R1+0x274], R57 ;  /* 0x0002743901007387 */ /* 0x0009e20000100800 */
[----:B------:R-:W-:-:S03]  /*1b110*/  FADD R87, R56, R87 ;  /* 0x0000005738577221 */ /* 0x000fc60000000000 */
[----:B0-----:R-:W4:Y:S04]  /*1b120*/  LDL.LU R2, [R1+0x280] ;  /* 0x0002800001027983 */ /* 0x001f280000300800 */
[----:B------:R0:W-:Y:S01]  /*1b130*/  STL [R1+0x278], R87 ;  /* 0x0002785701007387 */ /* 0x0001e20000100800 */
[----:B------:R-:W-:-:S03]  /*1b140*/  FADD R12, R86, R12 ;  /* 0x0000000c560c7221 */ /* 0x000fc60000000000 */
[----:B------:R-:W4:Y:S04]  /*1b150*/  LDL.LU R3, [R1+0x108] ;  /* 0x0001080001037983 */ /* 0x000f280000300800 */
[----:B------:R0:W-:Y:S04]  /*1b160*/  STL [R1+0x27c], R12 ;  /* 0x00027c0c01007387 */ /* 0x0001e80000100800 */
[----:B-1----:R-:W4:Y:S04]  /*1b170*/  LDL.LU R4, [R1+0x284] ;  /* 0x0002840001047983 */ /* 0x002f280000300800 */
[----:B------:R-:W4:Y:S04]  /*1b180*/  LDL.LU R5, [R1+0x10c] ;  /* 0x00010c0001057983 */ /* 0x000f280000300800 */
[----:B--2---:R-:W2:Y:S04]  /*1b190*/  LDL.LU R6, [R1+0x288] ;  /* 0x0002880001067983 */ /* 0x004ea80000300800 */
[----:B------:R-:W2:Y:S04]  /*1b1a0*/  LDL.LU R7, [R1+0x110] ;  /* 0x0001100001077983 */ /* 0x000ea80000300800 */
[----:B---3--:R-:W3:Y:S04]  /*1b1b0*/  LDL.LU R8, [R1+0x28c] ;  /* 0x00028c0001087983 */ /* 0x008ee80000300800 */
[----:B------:R-:W3:Y:S04]  /*1b1c0*/  LDL.LU R9, [R1+0x114] ;  /* 0x0001140001097983 */ /* 0x000ee80000300800 */
        /* <DEDUP_REMOVED lines=51> */
[----:B------:R-:W4:Y:S04]  /*1b500*/  LDL.LU R86, [R1+0xfc] ;  /* 0x0000fc0001567983 */ /* 0x000f280000300800 */
[----:B------:R-:W4:Y:S01]  /*1b510*/  LDL.LU R12, [R1+0x2f8] ;  /* 0x0002f800010c7983 */ /* 0x000f220000300800 */
[----:B------:R-:W-:-:S05]  /*1b520*/  FADD R2, R0, R2 ;  /* 0x0000000200027221 */ /* 0x000fca0000000000 */
[----:B------:R-:W-:Y:S01]  /*1b530*/  STL [R1+0x280], R2 ;  /* 0x0002800201007387 */ /* 0x000fe20000100800 */
[----:B------:R-:W-:Y:S01]  /*1b540*/  FADD R4, R3, R4 ;  /* 0x0000000403047221 */ /* 0x000fe20000000000 */
[----:B--2---:R-:W-:-:S04]  /*1b550*/  FADD R6, R5, R6 ;  /* 0x0000000605067221 */ /* 0x004fc80000000000 */
[----:B------:R-:W-:Y:S01]  /*1b560*/  STL [R1+0x284], R4 ;  /* 0x0002840401007387 */ /* 0x000fe20000100800 */
[----:B---3--:R-:W-:-:S03]  /*1b570*/  FADD R8, R7, R8 ;  /* 0x0000000807087221 */ /* 0x008fc60000000000 */
[----:B------:R-:W-:Y:S01]  /*1b580*/  STL [R1+0x288], R6 ;  /* 0x0002880601007387 */ /* 0x000fe20000100800 */
[----:B----4-:R-:W-:-:S03]  /*1b590*/  FADD R10, R9, R10 ;  /* 0x0000000a090a7221 */ /* 0x010fc60000000000 */
[----:B------:R-:W-:Y:S01]  /*1b5a0*/  STL [R1+0x28c], R8 ;  /* 0x00028c0801007387 */ /* 0x000fe20000100800 */
[----:B------:R-:W-:-:S03]  /*1b5b0*/  FADD R39, R11, R39 ;  /* 0x000000270b277221 */ /* 0x000fc60000000000 */
        /* <DEDUP_REMOVED lines=44> */
[----:B------:R-:W-:Y:S04]  /*1b880*/  STL [R1+0x2e8], R61 ;  /* 0x0002e83d01007387 */ /* 0x000fe80000100800 */
[----:B------:R-:W-:Y:S01]  /*1b890*/  STL [R1+0x2ec], R59 ;  /* 0x0002ec3b01007387 */ /* 0x000fe20000100800 */
[----:B------:R-:W-:Y:S01]  /*1b8a0*/  FADD R57, R58, R57 ;  /* 0x000000393a397221 */ /* 0x000fe20000000000 */
[----:B------:R-:W-:Y:S01]  /*1b8b0*/  FADD R87, R56, R87 ;  /* 0x0000005738577221 */ /* 0x000fe20000000000 */
[----:B------:R-:W-:Y:S02]  /*1b8c0*/  FADD R12, R86, R12 ;  /* 0x0000000c560c7221 */ /* 0x000fe40000000000 */
[----:B------:R-:W2:Y:S04]  /*1b8d0*/  LDL.LU R86, [R1+0x80] ;  /* 0x0000800001567983 */ /* 0x000ea80000300800 */
[----:B------:R-:W-:Y:S04]  /*1b8e0*/  STL [R1+0x2f0], R57 ;  /* 0x0002f03901007387 */ /* 0x000fe80000100800 */
[----:B------:R0:W-:Y:S04]  /*1b8f0*/  STL [R1+0x2f4], R87 ;  /* 0x0002f45701007387 */ /* 0x0001e80000100800 */
[----:B0-----:R-:W2:Y:S04]  /*1b900*/  LDL.LU R87, [R1+0x2fc] ;  /* 0x0002fc0001577983 */ /* 0x001ea80000300800 */
[----:B------:R-:W3:Y:S04]  /*1b910*/  LDL.LU R56, [R1+0x84] ;  /* 0x0000840001387983 */ /* 0x000ee80000300800 */
[----:B------:R0:W-:Y:S04]  /*1b920*/  STL [R1+0x2f8], R12 ;  /* 0x0002f80c01007387 */ /* 0x0001e80000100800 */
[----:B------:R-:W3:Y:S04]  /*1b930*/  LDL.LU R57, [R1+0x300] ;  /* 0x0003000001397983 */ /* 0x000ee80000300800 */
        /* <DEDUP_REMOVED lines=74> */
[----:B------:R0:W-:Y:S01]  /*1bde0*/  STL [R1+0x308], R61 ;  /* 0x0003083d01007387 */ /* 0x0001e20000100800 */
[----:B------:R-:W-:Y:S01]  /*1bdf0*/  FADD R67, R66, R67 ;  /* 0x0000004342437221 */ /* 0x000fe20000000000 */
[----:B------:R-:W-:-:S02]  /*1be00*/  FADD R69, R68, R69 ;  /* 0x0000004544457221 */ /* 0x000fc40000000000 */
[----:B0-----:R-:W4:Y:S04]  /*1be10*/  LDL.LU R61, [R1+0x7f0] ;  /* 0x0007f000013d7983 */ /* 0x001f280000300800 */
[----:B------:R-:W4:Y:S04]  /*1be20*/  LDL.LU R62, [R1+0x7ec] ;  /* 0x0007ec00013e7983 */ /* 0x000f280000300800 */
[----:B------:R0:W-:Y:S01]  /*1be30*/  STL [R1+0x30c], R63 ;  /* 0x00030c3f01007387 */ /* 0x0001e20000100800 */
[----:B------:R-:W-:-:S03]  /*1be40*/  FADD R71, R70, R71 ;  /* 0x0000004746477221 */ /* 0x000fc60000000000 */
        /* <DEDUP_REMOVED lines=24> */
[----:B------:R-:W-:Y:S01]  /*1bfd0*/  FADD R5, R4, R5 ;  /* 0x0000000504057221 */ /* 0x000fe20000000000 */
[----:B------:R-:W-:Y:S01]  /*1bfe0*/  FADD R7, R6, R7 ;  /* 0x0000000706077221 */ /* 0x000fe20000000000 */
[----:B------:R-:W-:Y:S01]  /*1bff0*/  FADD R9, R8, R9 ;  /* 0x0000000908097221 */ /* 0x000fe20000000000 */
        /* <DEDUP_REMOVED lines=14> */
[----:B------:R-:W-:Y:S04]  /*1c0e0*/  STL [R1+0x330], R0 ;  /* 0x0003300001007387 */ /* 0x000fe80000100800 */
[----:B------:R-:W-:Y:S04]  /*1c0f0*/  STL [R1+0x334], R3 ;  /* 0x0003340301007387 */ /* 0x000fe80000100800 */
        /* <DEDUP_REMOVED lines=10> */
[----:B------:R-:W-:-:S03]  /*1c1a0*/  FADD R52, R53, R52 ;  /* 0x0000003435347221 */ /* 0x000fc60000000000 */
[----:B------:R-:W-:Y:S04]  /*1c1b0*/  STL [R1+0x350], R34 ;  /* 0x0003502201007387 */ /* 0x000fe80000100800 */
[----:B------:R-:W-:Y:S01]  /*1c1c0*/  STL [R1+0x354], R32 ;  /* 0x0003542001007387 */ /* 0x000fe20000100800 */
[----:B------:R-:W-:-:S03]  /*1c1d0*/  FADD R50, R51, R50 ;  /* 0x0000003233327221 */ /* 0x000fc60000000000 */
[----:B------:R-:W-:Y:S01]  /*1c1e0*/  STL [R1+0x358], R30 ;  /* 0x0003581e01007387 */ /* 0x000fe20000100800 */
[----:B------:R-:W-:-:S03]  /*1c1f0*/  FADD R12, R49, R12 ;  /* 0x0000000c310c7221 */ /* 0x000fc60000000000 */
[----:B------:R-:W-:Y:S04]  /*1c200*/  STL [R1+0x35c], R28 ;  /* 0x00035c1c01007387 */ /* 0x000fe80000100800 */
[----:B------:R-:W-:Y:S04]  /*1c210*/  STL [R1+0x360], R26 ;  /* 0x0003601a01007387 */ /* 0x000fe80000100800 */
[----:B------:R-:W-:Y:S04]  /*1c220*/  STL [R1+0x364], R24 ;  /* 0x0003641801007387 */ /* 0x000fe80000100800 */
[----:B------:R-:W-:Y:S04]  /*1c230*/  STL [R1+0x368], R54 ;  /* 0x0003683601007387 */ /* 0x000fe80000100800 */
[----:B------:R-:W2:Y:S04]  /*1c240*/  LDL.LU R49, [R1+0x7c] ;  /* 0x00007c0001317983 */ /* 0x000ea80000300800 */
[----:B------:R-:W-:Y:S04]  /*1c250*/  STL [R1+0x36c], R52 ;  /* 0x00036c3401007387 */ /* 0x000fe80000100800 */
[----:B------:R-:W2:Y:S04]  /*1c260*/  LDL.LU R39, [R1+0x378] ;  /* 0x0003780001277983 */ /* 0x000ea80000300800 */
[----:B------:R0:W-:Y:S04]  /*1c270*/  STL [R1+0x370], R50 ;  /* 0x0003703201007387 */ /* 0x0001e80000100800 */
[----:B0-----:R-:W3:Y:S04]  /*1c280*/  LDL.LU R50, [R1] ;  /* 0x0000000001327983 */ /* 0x001ee80000300800 */
        /* <DEDUP_REMOVED lines=35> */
[----:B------:R0:W-:Y:S04]  /*1c4c0*/  STL [R1+0x378], R39 ;  /* 0x0003782701007387 */ /* 0x0001e80000100800 */
[----:B0-----:R-:W2:Y:S01]  /*1c4d0*/  LDL.LU R39, [R1+0x3c0] ;  /* 0x0003c00001277983 */ /* 0x001ea20000300800 */
[----:B---3--:R-:W-:-:S03]  /*1c4e0*/  FADD R11, R50, R11 ;  /* 0x0000000b320b7221 */ /* 0x008fc60000000000 */
[----:B------:R-:W3:Y:S04]  /*1c4f0*/  LDL.LU R50, [R1+0x79c] ;  /* 0x00079c0001327983 */ /* 0x000ee80000300800 */
[----:B------:R0:W-:Y:S01]  /*1c500*/  STL [R1+0x37c], R11 ;  /* 0x00037c0b01007387 */ /* 0x0001e20000100800 */
[----:B----4-:R-:W-:-:S03]  /*1c510*/  FADD R10, R51, R10 ;  /* 0x0000000a330a7221 */ /* 0x010fc60000000000 */
[----:B0-----:R-:W4:Y:S01]  /*1c520*/  LDL.LU R11, [R1+0x3c4] ;  /* 0x0003c400010b7983 */ /* 0x001f220000300800 */
[----:B------:R-:W-:-:S03]  /*1c530*/  FADD R9, R52, R9 ;  /* 0x0000000934097221 */ /* 0x000fc60000000000 */
[----:B------:R-:W3:Y:S04]  /*1c540*/  LDL.LU R51, [R1+0x798] ;  /* 0x0007980001337983 */ /* 0x000ee80000300800 */
[----:B------:R0:W-:Y:S01]  /*1c550*/  STL [R1+0x380], R10 ;  /* 0x0003800a01007387 */ /* 0x0001e20000100800 */
[----:B------:R-:W-:-:S03]  /*1c560*/  FADD R8, R53, R8 ;  /* 0x0000000835087221 */ /* 0x000fc60000000000 */
[----:B0-----:R-:W3:Y:S01]  /*1c570*/  LDL.LU R10, [R1+0x3c8] ;  /* 0x0003c800010a7983 */ /* 0x001ee20000300800 */
[----:B------:R-:W-:-:S03]  /*1c580*/  FADD R7, R54, R7 ;  /* 0x0000000736077221 */ /* 0x000fc60000000000 */
[----:B------:R-:W3:Y:S04]  /*1c590*/  LDL.LU R52, [R1+0x794] ;  /* 0x0007940001347983 */ /* 0x000ee80000300800 */
[----:B------:R0:W-:Y:S01]  /*1c5a0*/  STL [R1+0x384], R9 ;  /* 0x0003840901007387 */ /* 0x0001e20000100800 */
[----:B------:R-:W-:-:S03]  /*1c5b0*/  FADD R6, R55, R6 ;  /* 0x0000000637067221 */ /* 0x000fc60000000000 */
[----:B0-----:R-:W3:Y:S04]  /*1c5c0*/  LDL.LU R9, [R1+0x3cc] ;  /* 0x0003cc0001097983 */ /* 0x001ee80000300800 */
[----:B------:R-:W3:Y:S04]  /*1c5d0*/  LDL.LU R53, [R1+0x790] ;  /* 0x0007900001357983 */ /* 0x000ee80000300800 */
[----:B------:R0:W-:Y:S04]  /*1c5e0*/  STL [R1+0x388], R8 ;  /* 0x0003880801007387 */ /* 0x0001e80000100800 */
[----:B0-----:R-:W3:Y:S04]  /*1c5f0*/  LDL.LU R8, [R1+0x3d0] ;  /* 0x0003d00001087983 */ /* 0x001ee80000300800 */
[----:B------:R-:W3:Y:S04]  /*1c600*/  LDL.LU R54, [R1+0x78c] ;  /* 0x00078c0001367983 */ /* 0x000ee80000300800 */
[----:B------:R0:W-:Y:S04]  /*1c610*/  STL [R1+0x38c], R7 ;  /* 0x00038c0701007387 */ /* 0x0001e80000100800 */
[----:B0-----:R-:W3:Y:S04]  /*1c620*/  LDL.LU R7, [R1+0x3d4] ;  /* 0x0003d40001077983 */ /* 0x001ee80000300800 */
[----:B------:R-:W3:Y:S04]  /*1c630*/  LDL.LU R55, [R1+0x788] ;  /* 0x0007880001377983 */ /* 0x000ee80000300800 */
[----:B------:R0:W-:Y:S04]  /*1c640*/  STL [R1+0x390], R6 ;  /* 0x0003900601007387 */ /* 0x0001e80000100800 */
[----:B0-----:R-:W3:Y:S01]  /*1c650*/  LDL.LU R6, [R1+0x3d8] ;  /* 0x0003d80001067983 */ /* 0x001ee20000300800 */
[----:B------:R-:W-:Y:S01]  /*1c660*/  FADD R5, R4, R5 ;  /* 0x0000000504057221 */ /* 0x000fe20000000000 */
[----:B------:R-:W-:Y:S01]  /*1c670*/  FADD R3, R24, R3 ;  /* 0x0000000318037221 */ /* 0x000fe20000000000 */
[----:B------:R-:W-:-:S03]  /*1c680*/  FADD R2, R25, R2 ;  /* 0x0000000219027221 */ /* 0x000fc60000000000 */
[----:B------:R0:W-:Y:S01]  /*1c690*/  STL [R1+0x394], R5 ;  /* 0x0003940501007387 */ /* 0x0001e20000100800 */
[----:B------:R-:W-:Y:S01]  /*1c6a0*/  FADD R0, R26, R0 ;  /* 0x000000001a007221 */ /* 0x000fe20000000000 */
[----:B------:R-:W-:Y:S02]  /*1c6b0*/  FADD R12, R27, R12 ;  /* 0x0000000c1b0c7221 */ /* 0x000fe40000000000 */
[----:B0-----:R-:W3:Y:S04]  /*1c6c0*/  LDL.LU R5, [R1+0x3dc] ;  /* 0x0003dc0001057983 */ /* 0x001ee80000300800 */
[----:B------:R-:W3:Y:S04]  /*1c6d0*/  LDL.LU R4, [R1+0x400] ;  /* 0x0004000001047983 */ /* 0x000ee80000300800 */
[----:B------:R-:W3:Y:S04]  /*1c6e0*/  LDL.LU R24, [R1+0x784] ;  /* 0x0007840001187983 */ /* 0x000ee80000300800 */
[----:B------:R0:W-:Y:S01]  /*1c6f0*/  STL [R1+0x398], R3 ;  /* 0x0003980301007387 */ /* 0x0001e20000100800 */
[----:B------:R-:W-:-:S03]  /*1c700*/  FADD R29, R28, R29 ;  /* 0x0000001d1c1d7221 */ /* 0x000fc60000000000 */
[----:B0-----:R-:W3:Y:S04]  /*1c710*/  LDL.LU R3, [R1+0x404] ;  /* 0x0004040001037983 */ /* 0x001ee80000300800 */
        /* <DEDUP_REMOVED lines=14> */
[----:B------:R-:W-:Y:S01]  /*1c800*/  FADD R37, R36, R37 ;  /* 0x0000002524257221 */ /* 0x000fe20000000000 */
[----:B------:R-:W-:-:S02]  /*1c810*/  FADD R38, R216, R38 ;  /* 0x00000026d8267221 */ /* 0x000fc40000000000 */
        /* <DEDUP_REMOVED lines=13> */
[----:B------:R0:W-:Y:S01]  /*1c8f0*/  STL [R1+0x3bc], R38 ;  /* 0x0003bc2601007387 */ /* 0x0001e20000100800 */
[----:B--2---:R-:W-:-:S03]  /*1c900*/  FADD R39, R217, R39 ;  /* 0x00000027d9277221 */ /* 0x004fc60000000000 */
[----:B0-----:R-:W2:Y:S04]  /*1c910*/  LDL.LU R38, [R1+0x74c] ;  /* 0x00074c0001267983 */ /* 0x001ea80000300800 */
[----:B------:R-:W2:Y:S04]  /*1c920*/  LDL.LU R216, [R1+0x3fc] ;  /* 0x0003fc0001d87983 */ /* 0x000ea80000300800 */
[----:B------:R0:W-:Y:S01]  /*1c930*/  STL [R1+0x3c0], R39 ;  /* 0x0003c02701007387 */ /* 0x0001e20000100800 */
[----:B----4-:R-:W-:-:S03]  /*1c940*/  FADD R11, R218, R11 ;  /* 0x0000000bda0b7221 */ /* 0x010fc60000000000 */
[----:B0-----:R-:W4:Y:S04]  /*1c950*/  LDL.LU R39, [R1+0x748] ;  /* 0x0007480001277983 */ /* 0x001f280000300800 */
[----:B------:R-:W4:Y:S04]  /*1c960*/  LDL.LU R217, [R1+0x3f8] ;  /* 0x0003f80001d97983 */ /* 0x000f280000300800 */
[----:B------:R0:W-:Y:S01]  /*1c970*/  STL [R1+0x3c4], R11 ;  /* 0x0003c40b01007387 */ /* 0x0001e20000100800 */
[----:B---3--:R-:W-:-:S03]  /*1c980*/  FADD R10, R219, R10 ;  /* 0x0000000adb0a7221 */ /* 0x008fc60000000000 */
[----:B0-----:R0:W5:Y:S04]  /*1c990*/  LDL.LU R11, [R1+0x744] ;  /* 0x00074400010b7983 */ /* 0x0011680000300800 */
[----:B------:R-:W3:Y:S04]  /*1c9a0*/  LDL.LU R218, [R1+0x3f4] ;  /* 0x0003f40001da7983 */ /* 0x000ee80000300800 */
[----:B------:R1:W-:Y:S01]  /*1c9b0*/  STL [R1+0x3c8], R10 ;  /* 0x0003c80a01007387 */ /* 0x0003e20000100800 */
[----:B------:R-:W-:-:S03]  /*1c9c0*/  FADD R9, R220, R9 ;  /* 0x00000009dc097221 */ /* 0x000fc60000000000 */
[----:B-1----:R0:W5:Y:S04]  /*1c9d0*/  LDL.LU R10, [R1+0x740] ;  /* 0x00074000010a7983 */ /* 0x0021680000300800 */
        /* <DEDUP_REMOVED lines=13> */
[----:B------:R1:W-:Y:S04]  /*1cab0*/  STL [R1+0x3d8], R6 ;  /* 0x0003d80601007387 */ /* 0x0003e80000100800 */
[----:B-1----:R0:W5:Y:S04]  /*1cac0*/  LDL.LU R6, [R1+0x730] ;  /* 0x0007300001067983 */ /* 0x0021680000300800 */
[----:B------:R-:W3:Y:S01]  /*1cad0*/  LDL.LU R223, [R1+0x3e0] ;  /* 0x0003e00001df7983 */ /* 0x000ee20000300800 */
[----:B------:R-:W-:Y:S01]  /*1cae0*/  FADD R5, R224, R5 ;  /* 0x00000005e0057221 */ /* 0x000fe20000000000 */
[----:B------:R-:W-:-:S04]  /*1caf0*/  FADD R4, R201, R4 ;  /* 0x00000004c9047221 */ /* 0x000fc80000000000 */
[----:B------:R1:W-:Y:S04]  /*1cb00*/  STL [R1+0x3dc], R5 ;  /* 0x0003dc0501007387 */ /* 0x0003e80000100800 */
[----:B-1----:R0:W5:Y:S01]  /*1cb10*/  LDL.LU R5, [R1+0x72c] ;  /* 0x00072c0001057983 */ /* 0x0021620000300800 */
[----:B------:R-:W-:Y:S01]  /*1cb20*/  FADD R3, R202, R3 ;  /* 0x00000003ca037221 */ /* 0x000fe20000000000 */
[----:B------:R-:W-:Y:S01]  /*1cb30*/  FADD R2, R203, R2 ;  /* 0x00000002cb027221 */ /* 0x000fe20000000000 */
[----:B------:R-:W-:Y:S01]  /*1cb40*/  FADD R0, R204, R0 ;  /* 0x00000000cc007221 */ /* 0x000fe20000000000 */
[----:B--2---:R-:W-:Y:S01]  /*1cb50*/  FADD R216, R200, R216 ;  /* 0x000000d8c8d87221 */ /* 0x004fe20000000000 */
[----:B----4-:R-:W-:Y:S01]  /*1cb60*/  FADD R217, R231, R217 ;  /* 0x000000d9e7d97221 */ /* 0x010fe20000000000 */
[----:B---3--:R-:W-:Y:S01]  /*1cb70*/  FADD R218, R230, R218 ;  /* 0x000000dae6da7221 */ /* 0x008fe20000000000 */
[----:B------:R-:W-:Y:S01]  /*1cb80*/  FADD R219, R229, R219 ;  /* 0x000000dbe5db7221 */ /* 0x000fe20000000000 */
[----:B------:R-:W-:Y:S01]  /*1cb90*/  FADD R220, R228, R220 ;  /* 0x000000dce4dc7221 */ /* 0x000fe20000000000 */
[----:B------:R-:W-:Y:S01]  /*1cba0*/  FADD R221, R227, R221 ;  /* 0x000000dde3dd7221 */ /* 0x000fe20000000000 */
[----:B------:R-:W-:Y:S01]  /*1cbb0*/  FADD R222, R226, R222 ;  /* 0x000000dee2de7221 */ /* 0x000fe20000000000 */
[----:B------:R-:W-:-:S05]  /*1cbc0*/  FADD R223, R225, R223 ;  /* 0x000000dfe1df7221 */ /* 0x000fca0000000000 */
        /* <DEDUP_REMOVED lines=8> */
[----:B-1----:R-:W2:Y:S04]  /*1cc50*/  LDL.LU R4, [R1+0x414] ;  /* 0x0004140001047983 */ /* 0x002ea80000300800 */
[----:B------:R-:W-:Y:S04]  /*1cc60*/  STL [R1+0x3fc], R216 ;  /* 0x0003fcd801007387 */ /* 0x000fe80000100800 */
[----:B------:R1:W-:Y:S04]  /*1cc70*/  STL [R1+0x404], R3 ;  /* 0x0004040301007387 */ /* 0x0003e80000100800 */
[----:B-1----:R-:W3:Y:S04]  /*1cc80*/  LDL.LU R3, [R1+0x418] ;  /* 0x0004180001037983 */ /* 0x002ee80000300800 */
[----:B------:R1:W-:Y:S04]  /*1cc90*/  STL [R1+0x408], R2 ;  /* 0x0004080201007387 */ /* 0x0003e80000100800 */
[----:B-1----:R-:W4:Y:S04]  /*1cca0*/  LDL.LU R2, [R1+0x41c] ;  /* 0x00041c0001027983 */ /* 0x002f280000300800 */
[----:B------:R1:W-:Y:S04]  /*1ccb0*/  STL [R1+0x40c], R0 ;  /* 0x00040c0001007387 */ /* 0x0003e80000100800 */
[----:B-1----:R-:W4:Y:S01]  /*1ccc0*/  LDL.LU R0, [R1+0x420] ;  /* 0x0004200001007983 */ /* 0x002f220000300800 */
[----:B------:R-:W-:-:S03]  /*1ccd0*/  FADD R12, R205, R12 ;  /* 0x0000000ccd0c7221 */ /* 0x000fc60000000000 */
[----:B------:R-:W4:Y:S04]  /*1cce0*/  LDL.LU R205, [R1+0x434] ;  /* 0x0004340001cd7983 */ /* 0x000f280000300800 */
        /* <DEDUP_REMOVED lines=22> */
[----:B-1----:R-:W4:Y:S01]  /*1ce50*/  LDL.LU R12, [R1+0x48c] ;  /* 0x00048c00010c7983 */ /* 0x002f220000300800 */
[----:B--2---:R-:W-:-:S05]  /*1ce60*/  FADD R4, R206, R4 ;  /* 0x00000004ce047221 */ /* 0x004fca0000000000 */
[----:B------:R1:W-:Y:S04]  /*1ce70*/  STL [R1+0x414], R4 ;  /* 0x0004140401007387 */ /* 0x0003e80000100800 */
[----:B-1----:R0:W5:Y:S01]  /*1ce80*/  LDL.LU R4, [R1+0x728] ;  /* 0x0007280001047983 */ /* 0x0021620000300800 */
[----:B---3--:R-:W-:-:S03]  /*1ce90*/  FADD R3, R207, R3 ;  /* 0x00000003cf037221 */ /* 0x008fc60000000000 */
[----:B------:R-:W2:Y:S04]  /*1cea0*/  LDL.LU R206, [R1+0x430] ;  /* 0x0004300001ce7983 */ /* 0x000ea80000300800 */
[----:B------:R1:W-:Y:S01]  /*1ceb0*/  STL [R1+0x418], R3 ;  /* 0x0004180301007387 */ /* 0x0003e20000100800 */
[----:B----4-:R-:W-:-:S03]  /*1cec0*/  FADD R2, R208, R2 ;  /* 0x00000002d0027221 */ /* 0x010fc60000000000 */
[----:B-1----:R0:W5:Y:S04]  /*1ced0*/  LDL.LU R3, [R1+0x724] ;  /* 0x0007240001037983 */ /* 0x0021680000300800 */
[----:B------:R-:W3:Y:S04]  /*1cee0*/  LDL.LU R207, [R1+0x42c] ;  /* 0x00042c0001cf7983 */ /* 0x000ee80000300800 */
[----:B------:R1:W-:Y:S01]  /*1cef0*/  STL [R1+0x41c], R2 ;  /* 0x00041c0201007387 */ /* 0x0003e20000100800 */
[----:B------:R-:W-:-:S03]  /*1cf00*/  FADD R0, R209, R0 ;  /* 0x00000000d1007221 */ /* 0x000fc60000000000 */
[----:B-1----:R0:W5:Y:S04]  /*1cf10*/  LDL.LU R2, [R1+0x720] ;  /* 0x0007200001027983 */ /* 0x0021680000300800 */
[----:B------:R-:W4:Y:S04]  /*1cf20*/  LDL.LU R208, [R1+0x428] ;  /* 0x0004280001d07983 */ /* 0x000f280000300800 */
[----:B------:R1:W-:Y:S04]  /*1cf30*/  STL [R1+0x420], R0 ;  /* 0x0004200001007387 */ /* 0x0003e80000100800 */
[----:B-1----:R0:W5:Y:S04]  /*1cf40*/  LDL.LU R0, [R1+0x71c] ;  /* 0x00071c0001007983 */ /* 0x0021680000300800 */
[----:B------:R-:W4:Y:S01]  /*1cf50*/  LDL.LU R209, [R1+0x424] ;  /* 0x0004240001d17983 */ /* 0x000f220000300800 */
[----:B------:R-:W-:Y:S01]  /*1cf60*/  FADD R205, R214, R205 ;  /* 0x000000cdd6cd7221 */ /* 0x000fe20000000000 */
        /* <DEDUP_REMOVED lines=22> */
[----:B--2---:R-:W-:Y:S01]  /*1d0d0*/  FADD R206, R213, R206 ;  /* 0x000000ced5ce7221 */ /* 0x004fe20000000000 */
[----:B---3--:R-:W-:Y:S01]  /*1d0e0*/  FADD R207, R212, R207 ;  /* 0x000000cfd4cf7221 */ /* 0x008fe20000000000 */
[----:B----4-:R-:W-:Y:S01]  /*1d0f0*/  FADD R208, R211, R208 ;  /* 0x000000d0d3d07221 */ /* 0x010fe20000000000 */
[----:B------:R-:W-:-:S05]  /*1d100*/  FADD R209, R210, R209 ;  /* 0x000000d1d2d17221 */ /* 0x000fca0000000000 */
        /* <DEDUP_REMOVED lines=24> */
[----:B------:R-:W4:Y:S04]  /*1d290*/  LDL.LU R213, [R1+0x490] ;  /* 0x0004900001d57983 */ /* 0x000f280000300800 */
[----:B------:R0:W-:Y:S04]  /*1d2a0*/  STL [R1+0x484], R217 ;  /* 0x000484d901007387 */ /* 0x0001e80000100800 */
[----:B------:R-:W4:Y:S04]  /*1d2b0*/  LDL.LU R212, [R1+0x494] ;  /* 0x0004940001d47983 */ /* 0x000f280000300800 */
[----:B------:R0:W-:Y:S04]  /*1d2c0*/  STL [R1+0x488], R216 ;  /* 0x000488d801007387 */ /* 0x0001e80000100800 */
[----:B------:R-:W4:Y:S04]  /*1d2d0*/  LDL.LU R211, [R1+0x498] ;  /* 0x0004980001d37983 */ /* 0x000f280000300800 */
[----:B------:R0:W-:Y:S04]  /*1d2e0*/  STL [R1+0x48c], R12 ;  /* 0x00048c0c01007387 */ /* 0x0001e80000100800 */
[----:B------:R-:W4:Y:S04]  /*1d2f0*/  LDL.LU R210, [R1+0x49c] ;  /* 0x00049c0001d27983 */ /* 0x000f280000300800 */
[----:B-1----:R-:W4:Y:S04]  /*1d300*/  LDL.LU R209, [R1+0x4a0] ;  /* 0x0004a00001d17983 */ /* 0x002f280000300800 */
[----:B--2---:R-:W2:Y:S04]  /*1d310*/  LDL.LU R208, [R1+0x4a4] ;  /* 0x0004a40001d07983 */ /* 0x004ea80000300800 */
[----:B---3--:R-:W3:Y:S04]  /*1d320*/  LDL.LU R207, [R1+0x4a8] ;  /* 0x0004a80001cf7983 */ /* 0x008ee80000300800 */
[----:B----4-:R-:W4:Y:S04]  /*1d330*/  LDL.LU R206, [R1+0x4ac] ;  /* 0x0004ac0001ce7983 */ /* 0x010f280000300800 */
        /* <DEDUP_REMOVED lines=23> */
[----:B------:R-:W-:Y:S01]  /*1d4b0*/  FADD R213, R173, R213 ;  /* 0x000000d5add57221 */ /* 0x000fe20000000000 */
[----:B------:R-:W-:-:S04]  /*1d4c0*/  FADD R212, R174, R212 ;  /* 0x000000d4aed47221 */ /* 0x000fc80000000000 */
[----:B------:R0:W-:Y:S01]  /*1d4d0*/  STL [R1+0x490], R213 ;  /* 0x000490d501007387 */ /* 0x0001e20000100800 */
[----:B------:R-:W-:-:S03]  /*1d4e0*/  FADD R211, R175, R211 ;  /* 0x000000d3afd37221 */ /* 0x000fc60000000000 */
[----:B------:R1:W-:Y:S01]  /*1d4f0*/  STL [R1+0x494], R212 ;  /* 0x000494d401007387 */ /* 0x0003e20000100800 */
[----:B------:R-:W-:-:S03]  /*1d500*/  FADD R210, R176, R210 ;  /* 0x000000d2b0d27221 */ /* 0x000fc60000000000 */
[----:B------:R1:W-:Y:S01]  /*1d510*/  STL [R1+0x498], R211 ;  /* 0x000498d301007387 */ /* 0x0003e20000100800 */
[----:B------:R-:W-:-:S03]  /*1d520*/  FADD R209, R177, R209 ;  /* 0x000000d1b1d17221 */ /* 0x000fc60000000000 */
        /* <DEDUP_REMOVED lines=55> */
[----:B------:R-:W4:Y:S04]  /*1d8a0*/  LDL.LU R211, [R1+0x514] ;  /* 0x0005140001d37983 */ /* 0x000f280000300800 */
[----:B------:R1:W-:Y:S04]  /*1d8b0*/  STL [R1+0x508], R12 ;  /* 0x0005080c01007387 */ /* 0x0003e80000100800 */
[----:B------:R-:W4:Y:S04]  /*1d8c0*/  LDL.LU R210, [R1+0x518] ;  /* 0x0005180001d27983 */ /* 0x000f280000300800 */
[----:B--2---:R-:W2:Y:S04]  /*1d8d0*/  LDL.LU R209, [R1+0x51c] ;  /* 0x00051c0001d17983 */ /* 0x004ea80000300800 */
        /* <DEDUP_REMOVED lines=362> */
[----:B------:R-:W-:Y:S01]  /*1ef80*/  FADD R216, R38, R216 ;  /* 0x000000d826d87221 */ /* 0x000fe20000000000 */
[----:B------:R-:W-:-:S05]  /*1ef90*/  FADD R12, R12, R39 ;  /* 0x000000270c0c7221 */ /* 0x000fca0000000000 */
[----:B------:R0:W-:Y:S04]  /*1efa0*/  STL [R1+0x6f8], R12 ;  /* 0x0006f80c01007387 */ /* 0x0001e80000100800 */
[----:B------:R0:W-:Y:S04]  /*1efb0*/  STL [R1+0x6f0], R217 ;  /* 0x0006f0d901007387 */ /* 0x0001e80000100800 */
[----:B------:R0:W-:Y:S02]  /*1efc0*/  STL [R1+0x6f4], R216 ;  /* 0x0006f4d801007387 */ /* 0x0001e40000100800 */
.L_x_32:
[----:B0-----:R-:W0:Y:S02]  /*1efd0*/  LDC R12, c[0x0][0x28c] ;  /* 0x0000a300ff0c7b82 */ /* 0x001e240000000800 */
[----:B0-----:R-:W-:-:S13]  /*1efe0*/  ISETP.GE.AND P0, PT, R12, 0x1, PT ;  /* 0x000000010c00780c */ /* 0x001fda0003f06270 */
[----:B------:R-:W-:Y:S05]  /*1eff0*/  @!P0 BRA `(.L_x_33) ;  /* 0x0000000000588947 */ /* 0x000fea0003800000 */
[----:B------:R-:W-:-:S06]  /*1f000*/  UISETP.NE.AND UP0, UPT, UR10, 0x3, UPT ;  /* 0x000000030a00788c */ /* 0x000fcc000bf05270 */
[----:B------:R-:W-:-:S13]  /*1f010*/  PLOP3.LUT P0, PT, PT, PT, UP0, 0x80, 0x0 ;  /* 0x000000000000781c */ /* 0x000fda0003f0f008 */
[----:B------:R-:W-:Y:S05]  /*1f020*/  @!P0 BRA `(.L_x_34) ;  /* 0x0000000000048947 */ /* 0x000fea0003800000 */
[----:B------:R-:W-:Y:S01]  /*1f030*/  BPT.TRAP 0x1 ;  /* 0x000000040000795c */ /* 0x000fe20000300000 */
.L_x_34:
[----:B------:R-:W3:Y:S04]  /*1f040*/  LDL R12, [R1+0x6fc] ;  /* 0x0006fc00010c7983 */ /* 0x000ee80000100800 */
[----:B------:R-:W4:Y:S01]  /*1f050*/  LDL R25, [R1+0x708] ;  /* 0x0007080001197983 */ /* 0x000f220000100800 */
[----:B------:R-:W-:Y:S01]  /*1f060*/  UISETP.LT.AND UP1, UPT, UR11, 0x1, UPT ;  /* 0x000000010b00788c */ /* 0x000fe2000bf21270 */
[----:B---3--:R-:W-:Y:S01]  /*1f070*/  ISETP.NE.AND P0, PT, R12, RZ, PT ;  /* 0x000000ff0c00720c */ /* 0x008fe20003f05270 */
[----:B------:R-:W-:-:S12]  /*1f080*/  IMAD.U32 R12, RZ, RZ, UR8 ;  /* 0x00000008ff0c7e24 */ /* 0x000fd8000f8e00ff */
[----:B------:R-:W-:-:S05]  /*1f090*/  VOTEU.ANY UP0, P0 ;  /* 0x00000000003f7886 */ /* 0x000fca0000000100 */
[----:B------:R-:W-:-:S04]  /*1f0a0*/  @UP0 USEL UR6, UR11, 0x1, UP1 ;  /* 0x000000010b060887 */ /* 0x000fc80008800000 */
[----:B------:R-:W-:Y:S02]  /*1f0b0*/  @UP0 UIADD3 UR6, UR5, UR11, -UR6 ;  /* 0x0000000b05060290 */ /* 0x000fe4000fffe806 */
[----:B------:R-:W-:-:S04]  /*1f0c0*/  UISETP.GT.U32.AND UP0, UPT, UR7, 0x1, UPT ;  /* 0x000000010700788c */ /* 0x000fc8000bf04070 */
[----:B------:R-:W-:-:S04]  /*1f0d0*/  IMAD.U32 R24, RZ, RZ, UR6 ;  /* 0x00000006ff187e24 */ /* 0x000fc8000f8e00ff */
[----:B------:R-:W-:-:S05]  /*1f0e0*/  @P0 IMAD.SHL.U32 R24, R24, 0x8, RZ ;  /* 0x0000000818180824 */ /* 0x000fca00078e00ff */
[----:B------:R-:W-:-:S04]  /*1f0f0*/  @P0 LOP3.LUT R24, R24, 0x8, RZ, 0xc0, !PT ;  /* 0x0000000818180812 */ /* 0x000fc800078ec0ff */
[----:B------:R-:W-:-:S04]  /*1f100*/  @P0 IADD3 R12, R12, 0x10, R24 ;  /* 0x000000100c0c0810 */ /* 0x000fc80007ffe018 */
[----:B----4-:R-:W-:-:S04]  /*1f110*/  @P0 PRMT R12, R25, 0x654, R12 ;  /* 0x00000654190c0816 */ /* 0x010fc8000000000c */
[----:B------:R0:W-:Y:S01]  /*1f120*/  @P0 SYNCS.ARRIVE.TRANS64.RED.A1T0 RZ, [R12+URZ], RZ ;  /* 0x000000ff0cff09a7 */ /* 0x0001e2000810043f */
[----:B------:R-:W-:-:S13]  /*1f130*/  PLOP3.LUT P0, PT, PT, PT, UP0, 0x80, 0x0 ;  /* 0x000000000000781c */ /* 0x000fda0003f0f008 */
[----:B0-----:R-:W-:Y:S05]  /*1f140*/  @P0 BRA `(.L_x_33) ;  /* 0x0000000000040947 */ /* 0x001fea0003800000 */
[----:B------:R-:W-:Y:S01]  /*1f150*/  BPT.TRAP 0x1 ;  /* 0x000000040000795c */ /* 0x000fe20000300000 */
.L_x_33:
[----:B------:R-:W3:Y:S01]  /*1f160*/  LDL.LU R12, [R1+0x704] ;  /* 0x00070400010c7983 */ /* 0x000ee20000300800 */
[----:B------:R-:W0:Y:S01]  /*1f170*/  LDC R30, c[0x0][0x288] ;  /* 0x0000a200ff1e7b82 */ /* 0x000e220000000800 */
[----:B------:R-:W-:Y:S01]  /*1f180*/  ULDC UR6, c[0x0][0x284] ;  /* 0x0000a10000067ab9 */ /* 0x000fe20000000800 */
[----:B------:R-:W1:Y:S01]  /*1f190*/  S2R R34, SR_TID.X ;  /* 0x0000000000227919 */ /* 0x000e620000002100 */
[----:B------:R-:W-:Y:S01]  /*1f1a0*/  USHF.R.S32.HI UR12, URZ, 0x1f, UR42 ;  /* 0x0000001f3f0c7899 */ /* 0x000fe2000801142a */
[----:B------:R-:W-:Y:S01]  /*1f1b0*/  ULDC.64 UR8, c[0x0][0x5d0] ;  /* 0x0001740000087ab9 */ /* 0x000fe20000000a00 */
[----:B------:R-:W4:Y:S01]  /*1f1c0*/  LDL.LU R31, [R1+0x700] ;  /* 0x00070000011f7983 */ /* 0x000f220000300800 */
[--C-:B-1----:R-:W-:Y:S02]  /*1f1d0*/  SHF.R.U32.HI R25, RZ, 0x2, R34.reuse ;  /* 0x00000002ff197819 */ /* 0x102fe40000011622 */
[----:B------:R-:W-:Y:S02]  /*1f1e0*/  LOP3.LUT R27, R34, 0x60, RZ, 0xc0, !PT ;  /* 0x00000060221b7812 */ /* 0x000fe400078ec0ff */
[----:B------:R-:W-:-:S02]  /*1f1f0*/  SHF.R.U32.HI R24, RZ, 0x7, R34 ;  /* 0x00000007ff187819 */ /* 0x000fc40000011622 */
[----:B------:R-:W-:Y:S02]  /*1f200*/  LOP3.LUT R25, R25, 0x7, RZ, 0xc0, !PT ;  /* 0x0000000719197812 */ /* 0x000fe400078ec0ff */
[----:B------:R-:W-:Y:S02]  /*1f210*/  SHF.R.U32.HI R27, RZ, 0x1, R27 ;  /* 0x00000001ff1b7819 */ /* 0x000fe4000001161b */
[----:B------:R-:W-:Y:S02]  /*1f220*/  LOP3.LUT R24, R24, 0x1, RZ, 0xc0, !PT ;  /* 0x0000000118187812 */ /* 0x000fe400078ec0ff */
[----:B------:R-:W-:-:S03]  /*1f230*/  LOP3.LUT R29, R34, 0x3, RZ, 0xc0, !PT ;  /* 0x00000003221d7812 */ /* 0x000fc600078ec0ff */
[----:B------:R-:W-:Y:S02]  /*1f240*/  IMAD.SHL.U32 R33, R24, 0x40, RZ ;  /* 0x0000004018217824 */ /* 0x000fe400078e00ff */
[----:B0-----:R-:W-:-:S03]  /*1f250*/  IMAD R29, R29, -0x2, R30 ;  /* 0xfffffffe1d1d7824 */ /* 0x001fc600078e021e */
[--C-:B------:R-:W-:Y:S01]  /*1f260*/  LOP3.LUT R33, R33, 0x40, R25.reuse, 0xe2, !PT ;  /* 0x0000004021217812 */ /* 0x100fe200078ee219 */
[----:B---3--:R-:W-:Y:S01]  /*1f270*/  IMAD R26, R12, 0xe0, RZ ;  /* 0x000000e00c1a7824 */ /* 0x008fe200078e02ff */
[----:B------:R-:W-:-:S03]  /*1f280*/  IADD3 R12, RZ, -R27, -R25 ;  /* 0x8000001bff0c7210 */ /* 0x000fc60007ffe819 */
[----:B------:R-:W-:Y:S01]  /*1f290*/  IMAD.IADD R29, R29, 0x1, -R26 ;  /* 0x000000011d1d7824 */ /* 0x000fe200078e0a1a */
[----:B------:R-:W-:Y:S01]  /*1f2a0*/  ISETP.GE.AND P0, PT, R26, R30, PT ;  /* 0x0000001e1a00720c */ /* 0x000fe20003f06270 */
[----:B------:R-:W-:Y:S02]  /*1f2b0*/  IMAD R12, R24, -0x40, R12 ;  /* 0xffffffc0180c7824 */ /* 0x000fe400078e020c */
[C---:B----4-:R-:W-:Y:S02]  /*1f2c0*/  IMAD R28, R31.reuse, 0x180, RZ ;  /* 0x000001801f1c7824 */ /* 0x050fe400078e02ff */
[----:B------:R-:W-:-:S03]  /*1f2d0*/  IMAD.WIDE R74, R31, 0x180, RZ ;  /* 0x000001801f4a7825 */ /* 0x000fc600078e02ff */
[C---:B------:R-:W-:Y:S01]  /*1f2e0*/  ISETP.GE.OR P0, PT, R28.reuse, UR6, P0 ;  /* 0x000000061c007c0c */ /* 0x040fe20008706670 */
[----:B------:R-:W-:Y:S01]  /*1f2f0*/  IMAD.U32 R24, RZ, RZ, UR8 ;  /* 0x00000008ff187e24 */ /* 0x000fe2000f8e00ff */
[----:B------:R-:W-:Y:S01]  /*1f300*/  IADD3 R28, -R28, UR6, R12 ;  /* 0x000000061c1c7c10 */ /* 0x000fe2000fffe10c */
[----:B------:R-:W-:Y:S01]  /*1f310*/  IMAD.SHL.U32 R12, R34, 0x2, RZ ;  /* 0x00000002220c7824 */ /* 0x000fe200078e00ff */
[----:B------:R-:W-:Y:S01]  /*1f320*/  LOP3.LUT R33, R74, R33, R27, 0xfe, !PT ;  /* 0x000000214a217212 */ /* 0x000fe200078efe1b */
[----:B------:R-:W-:-:S03]  /*1f330*/  UIMAD UR6, UR12, UR8, URZ ;  /* 0x000000080c0672a4 */ /* 0x000fc6000f8e023f */
[----:B------:R-:W-:Y:S01]  /*1f340*/  LOP3.LUT R26, R26, 0x6, R12, 0xf8, !PT ;  /* 0x000000061a1a7812 */ /* 0x000fe200078ef80c */
[----:B------:R-:W-:Y:S01]  /*1f350*/  IMAD.MOV.U32 R12, RZ, RZ, -0x1 ;  /* 0xffffffffff0c7424 */ /* 0x000fe200078e00ff */
[----:B------:R-:W-:Y:S02]  /*1f360*/  UIMAD UR6, UR42, UR9, UR6 ;  /* 0x000000092a0672a4 */ /* 0x000fe4000f8e0206 */
[--C-:B------:R-:W-:Y:S01]  /*1f370*/  SHF.R.S32.HI R27, RZ, 0x1f, R26.reuse ;  /* 0x0000001fff1b7819 */ /* 0x100fe2000001141a */
[----:B------:R-:W-:Y:S01]  /*1f380*/  ULDC.64 UR8, c[0x0][0x5c8] ;  /* 0x0001720000087ab9 */ /* 0x000fe20000000a00 */
[----:B------:R0:W-:Y:S01]  /*1f390*/  STL [R1+0x20], R12 ;  /* 0x0000200c01007387 */ /* 0x0001e20000100800 */
[----:B------:R-:W-:Y:S02]  /*1f3a0*/  IMAD R31, R75, UR8, RZ ;  /* 0x000000084b1f7c24 */ /* 0x000fe4000f8e02ff */
[----:B------:R-:W-:-:S04]  /*1f3b0*/  IMAD.WIDE.U32 R24, R24, UR42, R26 ;  /* 0x0000002a18187c25 */ /* 0x000fc8000f8e001a */
[----:B------:R-:W-:Y:S02]  /*1f3c0*/  VIADD R25, R25, UR6 ;  /* 0x0000000619197c36 */ /* 0x000fe40008000000 */
[C---:B------:R-:W-:Y:S02]  /*1f3d0*/  IMAD R31, R33.reuse, UR9, R31 ;  /* 0x00000009211f7c24 */ /* 0x040fe4000f8e021f */
[----:B------:R-:W-:Y:S01]  /*1f3e0*/  IMAD.WIDE.U32 R24, R33, UR8, R24 ;  /* 0x0000000821187c25 */ /* 0x000fe2000f8e0018 */
[----:B0-----:R-:W-:Y:S06]  /*1f3f0*/  @P0 BRA `(.L_x_35) ;  /* 0x0000024400e80947 */ /* 0x001fec0003800000 */
[----:B------:R-:W-:Y:S01]  /*1f400*/  FSETP.NEU.AND P0, PT, RZ, UR40, PT ;  /* 0x00000028ff007c0b */ /* 0x000fe2000bf0d000 */
[----:B------:R-:W-:Y:S01]  /*1f410*/  BSSY B0, `(.L_x_35) ;  /* 0x0002478000007945 */ /* 0x000fe20003800000 */
[----:B------:R-:W-:-:S11]  /*1f420*/  IMAD.IADD R31, R25, 0x1, R31 ;  /* 0x00000001191f7824 */ /* 0x000fd600078e021f */
[----:B------:R-:W-:Y:S05]  /*1f430*/  @!P0 BRA `(.L_x_36) ;  /* 0x00000160001c8947 */ /* 0x000fea0003800000 */
[----:B------:R-:W-:Y:S01]  /*1f440*/  ISETP.GE.AND P2, PT, R28, 0x9, PT ;  /* 0x000000091c00780c */ /* 0x000fe20003f46270 */
[----:B------:R-:W-:Y:S01]  /*1f450*/  ULDC.64 UR8, c[0x0][0x5b8] ;  /* 0x00016e0000087ab9 */ /* 0x000fe20000000a00 */
[----:B------:R-:W3:Y:S02]  /*1f460*/  LDL.LU R54, [R1+0x200] ;  /* 0x0002000001367983 */ /* 0x000ee40000300800 */
[C---:B------:R-:W-:Y:S02]  /*1f470*/  ISETP.LT.OR P0, PT, R29.reuse, 0x1, !P2 ;  /* 0x000000011d00780c */ /* 0x040fe40005701670 */
[C---:B------:R-:W-:Y:S02]  /*1f480*/  ISETP.LT.OR P1, PT, R29.reuse, 0x2, !P2 ;  /* 0x000000021d00780c */ /* 0x040fe40005721670 */
[----:B------:R-:W-:Y:S01]  /*1f490*/  ISETP.LT.OR P4, PT, R29, 0x9, !P2 ;  /* 0x000000091d00780c */ /* 0x000fe20005781670 */
[----:B------:R-:W-:Y:S02]  /*1f4a0*/  UIMAD UR6, UR12, UR8, URZ ;  /* 0x000000080c0672a4 */ /* 0x000fe4000f8e023f */
[----:B------:R-:W-:Y:S01]  /*1f4b0*/  IMAD.U32 R12, RZ, RZ, UR8 ;  /* 0x00000008ff0c7e24 */ /* 0x000fe2000f8e00ff */
[----:B------:R-:W-:Y:S01]  /*1f4c0*/  LOP3.LUT R32, R32, 0xfffffffd, RZ, 0xc0, !PT ;  /* 0xfffffffd20207812 */ /* 0x000fe200078ec0ff */
[----:B------:R-:W-:Y:S01]  /*1f4d0*/  ULDC.64 UR12, c[0x0][0x5a8] ;  /* 0x00016a00000c7ab9 */ /* 0x000fe20000000a00 */
[----:B-----5:R-:W-:Y:S01]  /*1f4e0*/  LOP3.LUT R0, R0, 0xfffffffe, RZ, 0xc0, !PT ;  /* 0xfffffffe00007812 */ /* 0x020fe200078ec0ff */
[----:B------:R-:W4:Y:S01]  /*1f4f0*/  LDL.LU R55, [R1+0x204] ;  /* 0x0002040001377983 */ /* 0x000f220000300800 */
[----:B------:R-:W-:-:S02]  /*1f500*/  UIMAD UR6, UR42, UR9, UR6 ;  /* 0x000000092a0672a4 */ /* 0x000fc4000f8e0206 */
[----:B------:R-:W-:Y:S01]  /*1f510*/  IMAD.WIDE.U32 R26, R12, UR42, R26 ;  /* 0x0000002a0c1a7c25 */ /* 0x000fe2000f8e001a */
[----:B------:R-:W0:Y:S01]  /*1f520*/  @!P0 LDC.64 R38, c[0x0][0x5c0] ;  /* 0x00017000ff268b82 */ /* 0x000e220000000a00 */
[----:B------:R-:W-:Y:S01]  /*1f530*/  ULDC.64 UR8, c[0x0][0x5b0] ;  /* 0x00016c0000087ab9 */ /* 0x000fe20000000a00 */
[----:B------:R-:W-:Y:S01]  /*1f540*/  @P1 LOP3.LUT R32, R32, 0x2, RZ, 0xfc, !PT ;  /* 0x0000000220201812 */ /* 0x000fe200078efcff */
[----:B------:R-:W-:-:S04]  /*1f550*/  IMAD R12, R75, UR8, RZ ;  /* 0x000000084b0c7c24 */ /* 0x000fc8000f8e02ff */
[----:B------:R-:W-:Y:S01]  /*1f560*/  IMAD R12, R33, UR9, R12 ;  /* 0x00000009210c7c24 */ /* 0x000fe2000f8e020c */
[----:B------:R-:W1:Y:S08]  /*1f570*/  @!P1 LDC.64 R36, c[0x0][0x5c0] ;  /* 0x00017000ff249b82 */ /* 0x000e700000000a00 */
[----:B------:R-:W2:Y:S01]  /*1f580*/  @!P4 LDC.64 R34, c[0x0][0x5c0] ;  /* 0x00017000ff22cb82 */ /* 0x000ea20000000a00 */
[----:B0-----:R-:W-:-:S04]  /*1f590*/  @!P0 IADD3 R38, P3, P5, R24, R38, R3 ;  /* 0x0000002618268210 */ /* 0x001fc80007d7e003 */
[----:B------:R-:W-:Y:S02]  /*1f5a0*/  @!P0 IADD3.X R39, R31, R39, R4, P3, P5 ;  /* 0x000000271f278210 */ /* 0x000fe40001fea404 */
[----:B-1----:R-:W-:-:S04]  /*1f5b0*/  @!P1 IADD3 R40, P3, P5, R24, R36, R3 ;  /* 0x0000002418289210 */ /* 0x002fc80007d7e003 */
[----:B------:R-:W-:Y:S02]  /*1f5c0*/  @!P1 IADD3.X R41, R31, R37, R4, P3, P5 ;  /* 0x000000251f299210 */ /* 0x000fe40001fea404 */
[----:B------:R-:W-:Y:S02]  /*1f5d0*/  ISETP.GE.AND P1, PT, R28, 0x1, PT ;  /* 0x000000011c00780c */ /* 0x000fe40003f26270 */
[----:B--2---:R-:W-:-:S04]  /*1f5e0*/  @!P4 IADD3 R44, P3, P5, R24, R34, R3 ;  /* 0x00000022182cc210 */ /* 0x004fc80007d7e003 */
[----:B------:R-:W-:Y:S02]  /*1f5f0*/  @!P4 IADD3.X R45, R31, R35, R4, P3, P5 ;  /* 0x000000231f2dc210 */ /* 0x000fe40001fea404 */
[----:B------:R-:W-:-:S13]  /*1f600*/  ISETP.LT.OR P3, PT, R29, 0xa, !P2 ;  /* 0x0000000a1d00780c */ /* 0x000fda0005761670 */
[----:B------:R-:W0:Y:S02]  /*1f610*/  @!P3 LDC.64 R34, c[0x0][0x5c0] ;  /* 0x00017000ff22bb82 */ /* 0x000e240000000a00 */
[----:B0-----:R-:W-:Y:S01]  /*1f620*/  @!P3 IADD3 R46, P5, P6, R24, R34, R3 ;  /* 0x00000022182eb210 */ /* 0x001fe20007ebe003 */
[----:B------:R-:W-:-:S03]  /*1f630*/  IMAD.MOV.U32 R34, RZ, RZ, R26 ;  /* 0x000000ffff227224 */ /* 0x000fc600078e001a */
[----:B------:R-:W-:Y:S01]  /*1f640*/  @!P3 IADD3.X R47, R31, R35, R4, P5, P6 ;  /* 0x000000231f2fb210 */ /* 0x000fe20002fec404 */
[----:B------:R-:W-:Y:S02]  /*1f650*/  VIADD R35, R27, UR6 ;  /* 0x000000061b237c36 */ /* 0x000fe40008000000 */
[----:B------:R-:W-:-:S03]  /*1f660*/  IMAD.WIDE.U32 R26, R33, UR8, R34 ;  /* 0x00000008211a7c25 */ /* 0x000fc6000f8e0022 */
[----:B------:R-:W-:-:S04]  /*1f670*/  IADD3 R26, P5, R26, UR12, RZ ;  /* 0x0000000c1a1a7c10 */ /* 0x000fc8000ffbe0ff */
[--C-:B------:R-:W-:Y:S02]  /*1f680*/  IADD3.X R27, R27, UR13, R12.reuse, P5, !PT ;  /* 0x0000000d1b1b7c10 */ /* 0x100fe4000affe40c */
[----:B------:R-:W-:Y:S02]  /*1f690*/  ISETP.LT.OR P5, PT, R29, 0x1, !P1 ;  /* 0x000000011d00780c */ /* 0x000fe40004fa1670 */
[----:B------:R-:W-:-:S11]  /*1f6a0*/  PRMT R12, RZ, 0x7610, R12 ;  /* 0x00007610ff0c7816 */ /* 0x000fd6000000000c */
[----:B------:R-:W2:Y:S02]  /*1f6b0*/  @!P5 LDG.E.U8 R12, desc[UR48][R26.64] ;  /* 0x000000301a0cd981 */ /* 0x000ea4000c1e1100 */
[----:B--2---:R-:W-:-:S04]  /*1f6c0*/  LOP3.LUT R12, R12, 0xff, RZ, 0xc0, !PT ;  /* 0x000000ff0c0c7812 */ /* 0x004fc800078ec0ff */
[----:B------:R-:W-:-:S05]  /*1f6d0*/  F2FP.F16.E4M3.UNPACK_B R12, R12 ;  /* 0x0000000cff0c723e */ /* 0x000fca00020006ff */
[----:B------:R-:W-:-:S05]  /*1f6e0*/  HADD2.F32 R12, -RZ, R12.H0_H0 ;  /* 0x2000000cff0c7230 */ /* 0x000fca0000004100 */
[----:B------:R-:W-:-:S04]  /*1f6f0*/  FMUL R12, R12, UR40 ;  /* 0x000000280c0c7c20 */ /* 0x000fc80008400000 */
[----:B------:R-:W-:Y:S02]  /*1f700*/  FFMA R36, R13, UR41, R12 ;  /* 0x000000290d247c23 */ /* 0x000fe4000800000c */
[----:B------:R-:W0:Y:S03]  /*1f710*/  @!P5 LDC.64 R12, c[0x0][0x5c0] ;  /* 0x00017000ff0cdb82 */ /* 0x000e260000000a00 */
[----:B------:R-:W-:Y:S02]  /*1f720*/  F2FP.SATFINITE.E4M3.F32.PACK_AB_MERGE_C R36, RZ, R36, RZ ;  /* 0x00000024ff24723e */ /* 0x000fe400048070ff */
[----:B0-----:R-:W-:-:S05]  /*1f730*/  @!P5 IADD3 R12, P6, R24, R12, RZ ;  /* 0x0000000c180cd210 */ /* 0x001fca0007fde0ff */
[----:B------:R-:W-:-:S05]  /*1f740*/  @!P5 IMAD.X R13, R31, 0x1, R13, P6 ;  /* 0x000000011f0dd824 */ /* 0x000fca00030e060d */
[----:B------:R0:W-:Y:S01]  /*1f750*/  @!P5 STG.E.U8 desc[UR48][R12.64], R36 ;  /* 0x000000240c00d986 */ /* 0x0001e2000c101130 */
[----:B------:R-:W-:Y:S02]  /*1f760*/  ISETP.LT.OR P5, PT, R29, 0x2, !P1 ;  /* 0x000000021d00780c */ /* 0x000fe40004fa1670 */
[----:B0-----:R-:W-:-:S11]  /*1f770*/  PRMT R36, RZ, 0x7610, R36 ;  /* 0x00007610ff247816 */ /* 0x001fd60000000024 */
[----:B------:R-:W0:Y:S01]  /*1f780*/  @!P5 LDC.64 R12, c[0x0][0x5c0] ;  /* 0x00017000ff0cdb82 */ /* 0x000e220000000a00 */
[----:B------:R-:W2:Y:S01]  /*1f790*/  @!P5 LDG.E.U8 R36, desc[UR48][R26.64+0x1] ;  /* 0x000001301a24d981 */ /* 0x000ea2000c1e1100 */
[----:B0-----:R-:W-:-:S05]  /*1f7a0*/  @!P5 IADD3 R12, P6, R24, R12, RZ ;  /* 0x0000000c180cd210 */ /* 0x001fca0007fde0ff */
[----:B------:R-:W-:Y:S01]  /*1f7b0*/  @!P5 IMAD.X R13, R31, 0x1, R13, P6 ;  /* 0x000000011f0dd824 */ /* 0x000fe200030e060d */
[----:B--2---:R-:W-:-:S04]  /*1f7c0*/  LOP3.LUT R36, R36, 0xff, RZ, 0xc0, !PT ;  /* 0x000000ff24247812 */ /* 0x004fc800078ec0ff */
[----:B------:R-:W-:-:S05]  /*1f7d0*/  F2FP.F16.E4M3.UNPACK_B R36, R36 ;  /* 0x00000024ff24723e */ /* 0x000fca00020006ff */
[----:B------:R-:W-:-:S05]  /*1f7e0*/  HADD2.F32 R36, -RZ, R36.H0_H0 ;  /* 0x20000024ff247230 */ /* 0x000fca0000004100 */
[----:B------:R-:W-:-:S04]  /*1f7f0*/  FMUL R36, R36, UR40 ;  /* 0x0000002824247c20 */ /* 0x000fc80008400000 */
[----:B------:R-:W-:-:S05]  /*1f800*/  FFMA R14, R14, UR41, R36 ;  /* 0x000000290e0e7c23 */ /* 0x000fca0008000024 */
[----:B------:R-:W-:-:S05]  /*1f810*/  F2FP.SATFINITE.E4M3.F32.PACK_AB_MERGE_C R14, RZ, R14, RZ ;  /* 0x0000000eff0e723e */ /* 0x000fca00048070ff */
[----:B------:R0:W-:Y:S02]  /*1f820*/  @!P5 STG.E.U8 desc[UR48][R12.64+0x1], R14 ;  /* 0x0000010e0c00d986 */ /* 0x0001e4000c101130 */
[----:B0-----:R-:W-:-:S05]  /*1f830*/  IADD3 R12, P5, R33, 0x8, RZ ;  /* 0x00000008210c7810 */ /* 0x001fca0007fbe0ff */
[----:B------:R-:W-:-:S04]  /*1f840*/  IMAD.X R14, RZ, RZ, R75, P5 ;  /* 0x000000ffff0e7224 */ /* 0x000fc800028e064b */
[----:B------:R-:W-:-:S04]  /*1f850*/  IMAD R14, R14, UR8, RZ ;  /* 0x000000080e0e7c24 */ /* 0x000fc8000f8e02ff */
[C---:B------:R-:W-:Y:S02]  /*1f860*/  IMAD R14, R12.reuse, UR9, R14 ;  /* 0x000000090c0e7c24 */ /* 0x040fe4000f8e020e */
[----:B------:R-:W-:-:S03]  /*1f870*/  IMAD.WIDE.U32 R12, R12, UR8, R34 ;  /* 0x000000080c0c7c25 */ /* 0x000fc6000f8e0022 */
[----:B------:R-:W-:-:S04]  /*1f880*/  IADD3 R12, P5, R12, UR12, RZ ;  /* 0x0000000c0c0c7c10 */ /* 0x000fc8000ffbe0ff */
[--C-:B------:R-:W-:Y:S02]  /*1f890*/  IADD3.X R13, R13, UR13, R14.reuse, P5, !PT ;  /* 0x0000000d0d0d7c10 */ /* 0x100fe4000affe40e */
[----:B------:R-:W-:-:S06]  /*1f8a0*/  PRMT R14, RZ, 0x7610, R14 ;  /* 0x00007610ff0e7816 */ /* 0x000fcc000000000e */
[----:B------:R-:W2:Y:S01]  /*1f8b0*/  @!P0 LDG.E.U8 R14, desc[UR48][R12.64] ;  /* 0x000000300c0e8981 */ /* 0x000ea2000c1e1100 */
[----:B------:R-:W-:-:S13]  /*1f8c0*/  ISETP.LT.OR P1, PT, R29, 0x11, !P2 ;  /* 0x000000111d00780c */ /* 0x000fda0005721670 */
[----:B------:R-:W-:Y:S02]  /*1f8d0*/  @P1 LOP3.LUT R0, R0, 0x1, RZ, 0xfc, !PT ;  /* 0x0000000100001812 */ /* 0x000fe400078efcff */
[----:B--2---:R-:W-:-:S04]  /*1f8e0*/  LOP3.LUT R14, R14, 0xff, RZ, 0xc0, !PT ;  /* 0x000000ff0e0e7812 */ /* 0x004fc800078ec0ff */
[----:B------:R-:W-:-:S05]  /*1f8f0*/  F2FP.F16.E4M3.UNPACK_B R14, R14 ;  /* 0x0000000eff0e723e */ /* 0x000fca00020006ff */
[----:B------:R-:W-:-:S05]  /*1f900*/  HADD2.F32 R14, -RZ, R14.H0_H0 ;  /* 0x2000000eff0e7230 */ /* 0x000fca0000004100 */
[----:B------:R-:W-:-:S04]  /*1f910*/  FMUL R14, R14, UR40 ;  /* 0x000000280e0e7c20 */ /* 0x000fc80008400000 */
[----:B------:R-:W-:Y:S02]  /*1f920*/  FFMA R36, R15, UR41, R14 ;  /* 0x000000290f247c23 */ /* 0x000fe4000800000e */
[----:B------:R-:W0:Y:S03]  /*1f930*/  @!P1 LDC.64 R14, c[0x0][0x5c0] ;  /* 0x00017000ff0e9b82 */ /* 0x000e260000000a00 */
[----:B------:R-:W-:-:S05]  /*1f940*/  F2FP.SATFINITE.E4M3.F32.PACK_AB_MERGE_C R36, RZ, R36, RZ ;  /* 0x00000024ff24723e */ /* 0x000fca00048070ff */
[----:B------:R1:W-:Y:S01]  /*1f950*/  @!P0 STG.E.U8 desc[UR48][R38.64], R36 ;  /* 0x0000002426008986 */ /* 0x0003e2000c101130 */
[----:B------:R-:W-:Y:S02]  /*1f960*/  ISETP.LT.OR P0, PT, R29, 0x12, !P2 ;  /* 0x000000121d00780c */ /* 0x000fe40005701670 */
[----:B0-----:R-:W-:-:S04]  /*1f970*/  @!P1 IADD3 R42, P5, P6, R24, R14, R3 ;  /* 0x0000000e182a9210 */ /* 0x001fc80007ebe003 */
[----:B------:R-:W-:-:S07]  /*1f980*/  @!P1 IADD3.X R43, R31, R15, R4, P5, P6 ;  /* 0x0000000f1f2b9210 */ /* 0x000fce0002fec404 */
[----:B------:R-:W1:Y:S01]  /*1f990*/  @!P0 LDC.64 R14, c[0x0][0x5c0] ;  /* 0x00017000ff0e8b82 */ /* 0x000e620000000a00 */
[----:B------:R-:W-:Y:S02]  /*1f9a0*/  LOP3.LUT P1, RZ, R32, 0x2, RZ, 0xc0, !PT ;  /* 0x0000000220ff7812 */ /* 0x000fe4000782c0ff */
[----:B-1----:R-:W-:Y:S02]  /*1f9b0*/  @!P0 IADD3 R38, P5, P6, R24, R14, R3 ;  /* 0x0000000e18268210 */ /* 0x002fe40007ebe003 */
[----:B------:R-:W-:-:S09]  /*1f9c0*/  PRMT R14, RZ, 0x7610, R14 ;  /* 0x00007610ff0e7816 */ /* 0x000fd2000000000e */
[----:B------:R-:W2:Y:S01]  /*1f9d0*/  @!P1 LDG.E.U8 R14, desc[UR48][R12.64+0x1] ;  /* 0x000001300c0e9981 */ /* 0x000ea2000c1e1100 */
[----:B------:R-:W-:Y:S02]  /*1f9e0*/  LOP3.LUT R32, R32, 0xfffffffe, RZ, 0xc0, !PT ;  /* 0xfffffffe20207812 */ /* 0x000fe400078ec0ff */
[----:B------:R-:W-:Y:S02]  /*1f9f0*/  @!P0 IADD3.X R39, R31, R15, R4, P5, P6 ;  /* 0x0000000f1f278210 */ /* 0x000fe40002fec404 */
[----:B------:R-:W-:Y:S02]  /*1fa00*/  @P0 LOP3.LUT R32, R32, 0x1, RZ, 0xfc, !PT ;  /* 0x0000000120200812 */ /* 0x000fe400078efcff */
[----:B------:R-:W-:Y:S02]  /*1fa10*/  ISETP.LT.OR P0, PT, R29, 0x19, !P2 ;  /* 0x000000191d00780c */ /* 0x000fe40005701670 */
[----:B------:R-:W-:Y:S02]  /*1fa20*/  ISETP.GE.AND P6, PT, R28, 0x1, PT ;  /* 0x000000011c00780c */ /* 0x000fe40003fc6270 */
        /* <DEDUP_REMOVED lines=8> */
[----:B0-----:R-:W-:-:S04]  /*1fab0*/  @!P0 IADD3 R48, P1, P5, R24, R14, R3 ;  /* 0x0000000e18308210 */ /* 0x001fc80007d3e003 */
[----:B------:R-:W-:Y:S02]  /*1fac0*/  @!P0 IADD3.X R49, R31, R15, R4, P1, P5 ;  /* 0x0000000f1f318210 */ /* 0x000fe40000fea404 */
[----:B------:R-:W-:Y:S02]  /*1fad0*/  ISETP.LT.OR P1, PT, R29, 0x9, !P6 ;  /* 0x000000091d00780c */ /* 0x000fe40007721670 */
[----:B------:R-:W-:-:S11]  /*1fae0*/  PRMT R14, RZ, 0x7610, R14 ;  /* 0x00007610ff0e7816 */ /* 0x000fd6000000000e */
[----:B------:R-:W2:Y:S01]  /*1faf0*/  @!P1 LDG.E.U8 R14, desc[UR48][R26.64+0x8] ;  /* 0x000008301a0e9981 */ /* 0x000ea2000c1e1100 */
[----:B-1----:R-:W-:Y:S02]  /*1fb00*/  PRMT R16, RZ, 0x7610, R16 ;  /* 0x00007610ff107816 */ /* 0x002fe40000000010 */
        /* <DEDUP_REMOVED lines=10> */
[----:B------:R-:W-:-:S13]  /*1fbb0*/  ISETP.LT.OR P1, PT, R29, 0xa, !P6 ;  /* 0x0000000a1d00780c */ /* 0x000fda0007721670 */
[----:B------:R-:W2:Y:S01]  /*1fbc0*/  @!P1 LDG.E.U8 R16, desc[UR48][R26.64+0x9] ;  /* 0x000009301a109981 */ /* 0x000ea2000c1e1100 */
[----:B0-----:R-:W0:Y:S01]  /*1fbd0*/  @!P1 LDC.64 R14, c[0x0][0x5c0] ;  /* 0x00017000ff0e9b82 */ /* 0x001e220000000a00 */
[----:B------:R-:W-:-:S04]  /*1fbe0*/  LOP3.LUT R0, R0, 0xfffffffb, RZ, 0xc0, !PT ;  /* 0xfffffffb00007812 */ /* 0x000fc800078ec0ff */
[----:B------:R-:W-:Y:S02]  /*1fbf0*/  @P0 LOP3.LUT R0, R0, 0x4, RZ, 0xfc, !PT ;  /* 0x0000000400000812 */ /* 0x000fe400078efcff */
[----:B------:R-:W-:Y:S02]  /*1fc00*/  ISETP.LT.OR P0, PT, R29, 0x1a, !P2 ;  /* 0x0000001a1d00780c */ /* 0x000fe40005701670 */
        /* <DEDUP_REMOVED lines=9> */
[----:B0-----:R-:W0:Y:S02]  /*1fca0*/  @!P0 LDC.64 R14, c[0x0][0x5c0] ;  /* 0x00017000ff0e8b82 */ /* 0x001e240000000a00 */
[----:B0-----:R-:W-:Y:S02]  /*1fcb0*/  @!P0 IADD3 R36, P1, P5, R24, R14, R3 ;  /* 0x0000000e18248210 */ /* 0x001fe40007d3e003 */
[----:B------:R-:W-:-:S06]  /*1fcc0*/  PRMT R14, RZ, 0x7610, R14 ;  /* 0x00007610ff0e7816 */ /* 0x000fcc000000000e */
[----:B------:R-:W2:Y:S01]  /*1fcd0*/  @!P4 LDG.E.U8 R14, desc[UR48][R12.64+0x8] ;  /* 0x000008300c0ec981 */ /* 0x000ea2000c1e1100 */
[----:B------:R-:W-:Y:S02]  /*1fce0*/  LOP3.LUT R0, R0, 0xfffffffd, RZ, 0xc0, !PT ;  /* 0xfffffffd00007812 */ /* 0x000fe400078ec0ff */
[----:B------:R-:W-:Y:S02]  /*1fcf0*/  @!P0 IADD3.X R37, R31, R15, R4, P1, P5 ;  /* 0x0000000f1f258210 */ /* 0x000fe40000fea404 */
[----:B------:R-:W-:Y:S02]  /*1fd00*/  @P0 LOP3.LUT R0, R0, 0x2, RZ, 0xfc, !PT ;  /* 0x0000000200000812 */ /* 0x000fe400078efcff */
[----:B------:R-:W-:-:S04]  /*1fd10*/  ISETP.GE.AND P0, PT, R28, 0x81, PT ;  /* 0x000000811c00780c */ /* 0x000fc80003f06270 */
[----:B------:R-:W-:Y:S02]  /*1fd20*/  ISETP.LT.OR P1, PT, R29, 0x1, !P0 ;  /* 0x000000011d00780c */ /* 0x000fe40004721670 */
[----:B------:R-:W-:-:S04]  /*1fd30*/  LOP3.LUT R30, R30, 0xefffffff, RZ, 0xc0, !PT ;  /* 0xefffffff1e1e7812 */ /* 0x000fc800078ec0ff */
[----:B------:R-:W-:-:S04]  /*1fd40*/  @P2 LOP3.LUT R30, R30, 0x10000000, RZ, 0xfc, !PT ;  /* 0x100000001e1e2812 */ /* 0x000fc800078efcff */
[----:B------:R-:W-:-:S04]  /*1fd50*/  LOP3.LUT R30, R30, 0x7fffffff, RZ, 0xc0, !PT ;  /* 0x7fffffff1e1e7812 */ /* 0x000fc800078ec0ff */
        /* <DEDUP_REMOVED lines=11> */
[----:B------:R-:W-:-:S04]  /*1fe10*/  ISETP.GE.AND P1, PT, R28, 0x81, PT ;  /* 0x000000811c00780c */ /* 0x000fc80003f26270 */
[----:B------:R-:W-:-:S13]  /*1fe20*/  ISETP.LT.OR P4, PT, R29, 0x2, !P1 ;  /* 0x000000021d00780c */ /* 0x000fda0004f81670 */
[----:B------:R-:W0:Y:S02]  /*1fe30*/  @!P4 LDC.64 R14, c[0x0][0x5c0] ;  /* 0x00017000ff0ecb82 */ /* 0x000e240000000a00 */
[----:B0-----:R-:W-:Y:S02]  /*1fe40*/  @!P4 IADD3 R18, P5, P6, R24, R14, R7 ;  /* 0x0000000e1812c210 */ /* 0x001fe40007ebe007 */
[----:B------:R-:W-:-:S06]  /*1fe50*/  PRMT R14, RZ, 0x7610, R14 ;  /* 0x00007610ff0e7816 */ /* 0x000fcc000000000e */
[----:B------:R-:W2:Y:S01]  /*1fe60*/  @!P3 LDG.E.U8 R14, desc[UR48][R12.64+0x9] ;  /* 0x000009300c0eb981 */ /* 0x000ea2000c1e1100 */
[----:B------:R-:W-:Y:S02]  /*1fe70*/  ISETP.LT.OR P2, PT, R29, 0x9, !P1 ;  /* 0x000000091d00780c */ /* 0x000fe40004f41670 */
[----:B-1----:R-:W-:Y:S02]  /*1fe80*/  @!P4 IADD3.X R19, R31, R15, R6, P5, P6 ;  /* 0x0000000f1f13c210 */ /* 0x002fe40002fec406 */
[----:B------:R-:W-:-:S09]  /*1fe90*/  LOP3.LUT R30, R30, 0xdfffffff, RZ, 0xc0, !PT ;  /* 0xdfffffff1e1e7812 */ /* 0x000fd200078ec0ff */
        /* <DEDUP_REMOVED lines=8> */
[----:B------:R-:W-:Y:S01]  /*1ff20*/  @!P3 STG.E.U8 desc[UR48][R46.64+0x9], R20 ;  /* 0x000009142e00b986 */ /* 0x000fe2000c101130 */
[----:B0-----:R-:W-:-:S04]  /*1ff30*/  @!P2 IADD3 R50, P3, P5, R24, R14, R7 ;  /* 0x0000000e1832a210 */ /* 0x001fc80007d7e007 */
[----:B------:R-:W-:Y:S02]  /*1ff40*/  @!P2 IADD3.X R51, R31, R15, R6, P3, P5 ;  /* 0x0000000f1f33a210 */ /* 0x000fe40001fea406 */
[----:B------:R-:W-:-:S04]  /*1ff50*/  ISETP.GE.AND P2, PT, R28, 0x1, PT ;  /* 0x000000011c00780c */ /* 0x000fc80003f46270 */
[----:B------:R-:W-:Y:S02]  /*1ff60*/  ISETP.LT.OR P3, PT, R29, 0x11, !P2 ;  /* 0x000000111d00780c */ /* 0x000fe40005761670 */
[----:B------:R-:W-:-:S11]  /*1ff70*/  PRMT R14, RZ, 0x7610, R14 ;  /* 0x00007610ff0e7816 */ /* 0x000fd6000000000e */
[----:B------:R-:W2:Y:S01]  /*1ff80*/  @!P3 LDG.E.U8 R14, desc[UR48][R26.64+0x10] ;  /* 0x000010301a0eb981 */ /* 0x000ea2000c1e1100 */
[----:B------:R-:W-:Y:S02]  /*1ff90*/  PRMT R16, RZ, 0x7610, R16 ;  /* 0x00007610ff107816 */ /* 0x000fe40000000010 */
        /* <DEDUP_REMOVED lines=12> */
[----:B0-----:R-:W0:Y:S02]  /*20060*/  @!P3 LDC.64 R14, c[0x0][0x5c0] ;  /* 0x00017000ff0ebb82 */ /* 0x001e240000000a00 */
[----:B0-----:R-:W-:-:S05]  /*20070*/  @!P3 IADD3 R14, P5, R24, R14, RZ ;  /* 0x0000000e180eb210 */ /* 0x001fca0007fbe0ff */
[----:B------:R-:W-:Y:S01]  /*20080*/  @!P3 IMAD.X R15, R31, 0x1, R15, P5 ;  /* 0x000000011f0fb824 */ /* 0x000fe200028e060f */
[----:B------:R-:W-:Y:S02]  /*20090*/  LOP3.LUT R30, R30, 0xbfffffff, RZ, 0xc0, !PT ;  /* 0xbfffffff1e1e7812 */ /* 0x000fe400078ec0ff */
[----:B--2---:R-:W-:-:S04]  /*200a0*/  LOP3.LUT R16, R16, 0xff, RZ, 0xc0, !PT ;  /* 0x000000ff10107812 */ /* 0x004fc800078ec0ff */
[----:B------:R-:W-:-:S05]  /*200b0*/  F2FP.F16.E4M3.UNPACK_B R16, R16 ;  /* 0x00000010ff10723e */ /* 0x000fca00020006ff */
[----:B------:R-:W-:-:S05]  /*200c0*/  HADD2.F32 R16, -RZ, R16.H0_H0 ;  /* 0x20000010ff107230 */ /* 0x000fca0000004100 */
[----:B------:R-:W-:-:S04]  /*200d0*/  FMUL R16, R16, UR40 ;  /* 0x0000002810107c20 */ /* 0x000fc80008400000 */
[----:B------:R-:W-:-:S05]  /*200e0*/  FFMA R22, R22, UR41, R16 ;  /* 0x0000002916167c23 */ /* 0x000fca0008000010 */
[----:B------:R-:W-:-:S05]  /*200f0*/  F2FP.SATFINITE.E4M3.F32.PACK_AB_MERGE_C R22, RZ, R22, RZ ;  /* 0x00000016ff16723e */ /* 0x000fca00048070ff */
[----:B------:R0:W-:Y:S01]  /*20100*/  @!P3 STG.E.U8 desc[UR48][R14.64+0x11], R22 ;  /* 0x000011160e00b986 */ /* 0x0001e2000c101130 */
[----:B------:R-:W-:-:S13]  /*20110*/  ISETP.LT.OR P3, PT, R29, 0xa, !P1 ;  /* 0x0000000a1d00780c */ /* 0x000fda0004f61670 */
[----:B0-----:R-:W0:Y:S01]  /*20120*/  @!P3 LDC.64 R14, c[0x0][0x5c0] ;  /* 0x00017000ff0ebb82 */ /* 0x001e220000000a00 */
[----:B------:R-:W-:Y:S02]  /*20130*/  @P3 LOP3.LUT R30, R30, 0x40000000, RZ, 0xfc, !PT ;  /* 0x400000001e1e3812 */ /* 0x000fe400078efcff */
[----:B0-----:R-:W-:-:S04]  /*20140*/  @!P3 IADD3 R44, P5, P6, R24, R14, R7 ;  /* 0x0000000e182cb210 */ /* 0x001fc80007ebe007 */
[----:B------:R-:W-:Y:S02]  /*20150*/  @!P3 IADD3.X R45, R31, R15, R6, P5, P6 ;  /* 0x0000000f1f2db210 */ /* 0x000fe40002fec406 */
[----:B------:R-:W-:Y:S02]  /*20160*/  LOP3.LUT P3, RZ, R0, 0x1, RZ, 0xc0, !PT ;  /* 0x0000000100ff7812 */ /* 0x000fe4000786c0ff */
[----:B------:R-:W-:-:S11]  /*20170*/  PRMT R14, RZ, 0x7610, R14 ;  /* 0x00007610ff0e7816 */ /* 0x000fd6000000000e */
[----:B------:R-:W2:Y:S01]  /*20180*/  @!P3 LDG.E.U8 R14, desc[UR48][R12.64+0x10] ;  /* 0x000010300c0eb981 */ /* 0x000ea2000c1e1100 */
[----:B------:R-:W-:Y:S02]  /*20190*/  ISETP.LT.OR P0, PT, R29, 0x11, !P1 ;  /* 0x000000111d00780c */ /* 0x000fe40004f01670 */
[----:B------:R-:W-:-:S11]  /*201a0*/  LOP3.LUT R0, R0, 0xffffffdf, RZ, 0xc0, !PT ;  /* 0xffffffdf00007812 */ /* 0x000fd600078ec0ff */
        /* <DEDUP_REMOVED lines=21> */
[----:B--2---:R-:W-:-:S04]  /*20300*/  LOP3.LUT R14, R14, 0xff, RZ, 0xc0, !PT ;  /* 0x000000ff0e0e7812 */ /* 0x004fc800078ec0ff */
[----:B------:R-:W-:-:S05]  /*20310*/  F2FP.F16.E4M3.UNPACK_B R14, R14 ;  /* 0x0000000eff0e723e */ /* 0x000fca00020006ff */
[----:B------:R-:W-:-:S05]  /*20320*/  HADD2.F32 R14, -RZ, R14.H0_H0 ;  /* 0x2000000eff0e7230 */ /* 0x000fca0000004100 */
[----:B------:R-:W-:-:S04]  /*20330*/  FMUL R14, R14, UR40 ;  /* 0x000000280e0e7c20 */ /* 0x000fc80008400000 */
[----:B------:R-:W-:Y:S02]  /*20340*/  FFMA R232, R232, UR41, R14 ;  /* 0x00000029e8e87c23 */ /* 0x000fe4000800000e */
[----:B------:R-:W0:Y:S03]  /*20350*/  @!P3 LDC.64 R14, c[0x0][0x5c0] ;  /* 0x00017000ff0ebb82 */ /* 0x000e260000000a00 */
[----:B------:R-:W-:-:S05]  /*20360*/  F2FP.SATFINITE.E4M3.F32.PACK_AB_MERGE_C R232, RZ, R232, RZ ;  /* 0x000000e8ffe8723e */ /* 0x000fca00048070ff */
[----:B------:R0:W-:Y:S02]  /*20370*/  @!P0 STG.E.U8 desc[UR48][R38.64+0x11], R232 ;  /* 0x000011e826008986 */ /* 0x0001e4000c101130 */
[----:B0-----:R-:W-:-:S04]  /*20380*/  @!P3 IADD3 R38, P0, P5, R24, R14, R7 ;  /* 0x0000000e1826b210 */ /* 0x001fc80007d1e007 */
[----:B------:R-:W-:Y:S02]  /*20390*/  @!P3 IADD3.X R39, R31, R15, R6, P0, P5 ;  /* 0x0000000f1f27b210 */ /* 0x000fe400007ea406 */
        /* <DEDUP_REMOVED lines=19> */
[----:B------:R-:W-:-:S04]  /*204d0*/  LOP3.LUT R0, R0, 0xffffffbf, RZ, 0xc0, !PT ;  /* 0xffffffbf00007812 */ /* 0x000fc800078ec0ff */
[----:B------:R-:W-:-:S04]  /*204e0*/  @P3 LOP3.LUT R0, R0, 0x40, RZ, 0xfc, !PT ;  /* 0x0000004000003812 */ /* 0x000fc800078efcff */
[----:B------:R-:W-:Y:S02]  /*204f0*/  LOP3.LUT P3, RZ, R0, 0x4, RZ, 0xc0, !PT ;  /* 0x0000000400ff7812 */ /* 0x000fe4000786c0ff */
        /* <DEDUP_REMOVED lines=17> */
[----:B------:R-:W-:Y:S02]  /*20610*/  LOP3.LUT P2, RZ, R0, 0x2, RZ, 0xc0, !PT ;  /* 0x0000000200ff7812 */ /* 0x000fe4000784c0ff */
        /* <DEDUP_REMOVED lines=11> */
[----:B------:R-:W1:Y:S02]  /*206d0*/  @!P3 LDC.64 R14, c[0x0][0x5c0] ;  /* 0x00017000ff0ebb82 */ /* 0x000e640000000a00 */
[----:B-1----:R-:W-:Y:S02]  /*206e0*/  @!P3 IADD3 R48, P5, P6, R24, R14, R9 ;  /* 0x0000000e1830b210 */ /* 0x002fe40007ebe009 */
[----:B------:R-:W-:-:S06]  /*206f0*/  PRMT R14, RZ, 0x7610, R14 ;  /* 0x00007610ff0e7816 */ /* 0x000fcc000000000e */
[----:B------:R-:W2:Y:S01]  /*20700*/  @!P2 LDG.E.U8 R14, desc[UR48][R12.64+0x19] ;  /* 0x000019300c0ea981 */ /* 0x000ea2000c1e1100 */
[----:B------:R-:W-:Y:S02]  /*20710*/  @!P3 IADD3.X R49, R31, R15, R8, P5, P6 ;  /* 0x0000000f1f31b210 */ /* 0x000fe40002fec408 */
[----:B------:R-:W-:-:S04]  /*20720*/  LOP3.LUT R0, R0, 0xffffff7f, RZ, 0xc0, !PT ;  /* 0xffffff7f00007812 */ /* 0x000fc800078ec0ff */
[----:B------:R-:W-:Y:S02]  /*20730*/  @P1 LOP3.LUT R0, R0, 0x80, RZ, 0xfc, !PT ;  /* 0x0000008000001812 */ /* 0x000fe400078efcff */
[----:B------:R-:W-:Y:S02]  /*20740*/  LOP3.LUT P1, RZ, R30, 0x80000000, RZ, 0xc0, !PT ;  /* 0x800000001eff7812 */ /* 0x000fe4000782c0ff */
[----:B--2---:R-:W-:-:S04]  /*20750*/  LOP3.LUT R14, R14, 0xff, RZ, 0xc0, !PT ;  /* 0x000000ff0e0e7812 */ /* 0x004fc800078ec0ff */
[----:B------:R-:W-:-:S05]  /*20760*/  F2FP.F16.E4M3.UNPACK_B R14, R14 ;  /* 0x0000000eff0e723e */ /* 0x000fca00020006ff */
[----:B------:R-:W-:-:S05]  /*20770*/  HADD2.F32 R14, -RZ, R14.H0_H0 ;  /* 0x2000000eff0e7230 */ /* 0x000fca0000004100 */
[----:B------:R-:W-:-:S04]  /*20780*/  FMUL R14, R14, UR40 ;  /* 0x000000280e0e7c20 */ /* 0x000fc80008400000 */
[----:B------:R-:W-:Y:S01]  /*20790*/  FFMA R236, R236, UR41, R14 ;  /* 0x00000029ecec7c23 */ /* 0x000fe2000800000e */
[----:B------:R-:W-:-:S05]  /*207a0*/  IADD3 R14, P5, R33, 0x80, RZ ;  /* 0x00000080210e7810 */ /* 0x000fca0007fbe0ff */
[----:B------:R-:W-:-:S04]  /*207b0*/  IMAD.X R16, RZ, RZ, R75, P5 ;  /* 0x000000ffff107224 */ /* 0x000fc800028e064b */
[----:B------:R-:W-:-:S04]  /*207c0*/  IMAD R16, R16, UR8, RZ ;  /* 0x0000000810107c24 */ /* 0x000fc8000f8e02ff */
[C---:B------:R-:W-:Y:S02]  /*207d0*/  IMAD R16, R14.reuse, UR9, R16 ;  /* 0x000000090e107c24 */ /* 0x040fe4000f8e0210 */
[----:B------:R-:W-:-:S03]  /*207e0*/  IMAD.WIDE.U32 R14, R14, UR8, R34 ;  /* 0x000000080e0e7c25 */ /* 0x000fc6000f8e0022 */
[----:B------:R-:W-:Y:S02]  /*207f0*/  IADD3 R14, P5, R14, UR12, RZ ;  /* 0x0000000c0e0e7c10 */ /* 0x000fe4000ffbe0ff */
[----:B------:R-:W-:Y:S02]  /*20800*/  F2FP.SATFINITE.E4M3.F32.PACK_AB_MERGE_C R236, RZ, R236, RZ ;  /* 0x000000ecffec723e */ /* 0x000fe400048070ff */
[--C-:B------:R-:W-:Y:S02]  /*20810*/  IADD3.X R15, R15, UR13, R16.reuse, P5, !PT ;  /* 0x0000000d0f0f7c10 */ /* 0x100fe4000affe410 */
[----:B------:R-:W-:Y:S01]  /*20820*/  PRMT R16, RZ, 0x7610, R16 ;  /* 0x00007610ff107816 */ /* 0x000fe20000000010 */
[----:B------:R-:W-:Y:S05]  /*20830*/  @!P2 STG.E.U8 desc[UR48][R36.64+0x19], R236 ;  /* 0x000019ec2400a986 */ /* 0x000fea000c101130 */
[----:B------:R-:W2:Y:S01]  /*20840*/  @!P1 LDG.E.U8 R16, desc[UR48][R14.64] ;  /* 0x000000300e109981 */ /* 0x000ea2000c1e1100 */
[----:B------:R-:W-:-:S02]  /*20850*/  ISETP.LT.OR P2, PT, R29, 0x9, !P0 ;  /* 0x000000091d00780c */ /* 0x000fc40004741670 */
        /* <DEDUP_REMOVED lines=8> */
[----:B0-----:R-:W-:Y:S02]  /*208e0*/  @!P2 IADD3 R56, P5, P6, R24, R16, R9 ;  /* 0x000000101838a210 */ /* 0x001fe40007ebe009 */
[----:B------:R-:W-:-:S06]  /*208f0*/  PRMT R16, RZ, 0x7610, R16 ;  /* 0x00007610ff107816 */ /* 0x000fcc0000000010 */
[----:B------:R-:W2:Y:S01]  /*20900*/  @!P4 LDG.E.U8 R16, desc[UR48][R14.64+0x1] ;  /* 0x000001300e10c981 */ /* 0x000ea2000c1e1100 */
[----:B------:R-:W-:Y:S02]  /*20910*/  ISETP.GE.AND P1, PT, R28, 0x89, PT ;  /* 0x000000891c00780c */ /* 0x000fe40003f26270 */
[----:B------:R-:W-:Y:S02]  /*20920*/  @!P2 IADD3.X R57, R31, R17, R8, P5, P6 ;  /* 0x000000111f39a210 */ /* 0x000fe40002fec408 */
[----:B------:R-:W-:Y:S02]  /*20930*/  ISETP.LT.OR P5, PT, R29, 0x1, !P1 ;  /* 0x000000011d00780c */ /* 0x000fe40004fa1670 */
[----:B------:R-:W-:-:S04]  /*20940*/  LOP3.LUT R0, R0, 0xfffffffb, RZ, 0xc0, !PT ;  /* 0xfffffffb00007812 */ /* 0x000fc800078ec0ff */
[----:B------:R-:W-:-:S04]  /*20950*/  @P3 LOP3.LUT R0, R0, 0x4, RZ, 0xfc, !PT ;  /* 0x0000000400003812 */ /* 0x000fc800078efcff */
[----:B------:R-:W-:-:S04]  /*20960*/  LOP3.LUT R0, R0, 0xfffffdff, RZ, 0xc0, !PT ;  /* 0xfffffdff00007812 */ /* 0x000fc800078ec0ff */
[----:B------:R-:W-:Y:S02]  /*20970*/  @P2 LOP3.LUT R0, R0, 0x200, RZ, 0xfc, !PT ;  /* 0x0000020000002812 */ /* 0x000fe400078efcff */
[----:B------:R-:W-:Y:S02]  /*20980*/  @!P5 IADD3 R20, P2, P6, R3, R24, R7 ;  /* 0x000000180314d210 */ /* 0x000fe40007e5e007 */
[----:B--2---:R-:W-:-:S04]  /*20990*/  LOP3.LUT R16, R16, 0xff, RZ, 0xc0, !PT ;  /* 0x000000ff10107812 */ /* 0x004fc800078ec0ff */
[----:B------:R-:W-:-:S05]  /*209a0*/  F2FP.F16.E4M3.UNPACK_B R16, R16 ;  /* 0x00000010ff10723e */ /* 0x000fca00020006ff */
[----:B------:R-:W-:-:S05]  /*209b0*/  HADD2.F32 R16, -RZ, R16.H0_H0 ;  /* 0x20000010ff107230 */ /* 0x000fca0000004100 */
[----:B------:R-:W-:-:S04]  /*209c0*/  FMUL R16, R16, UR40 ;  /* 0x0000002810107c20 */ /* 0x000fc80008400000 */
[----:B---3--:R-:W-:Y:S01]  /*209d0*/  FFMA R16, R54, UR41, R16 ;  /* 0x0000002936107c23 */ /* 0x008fe20008000010 */
[----:B------:R-:W-:Y:S01]  /*209e0*/  ISETP.LT.OR P3, PT, R29, 0xa, !P0 ;  /* 0x0000000a1d00780c */ /* 0x000fe20004761670 */
[----:B------:R-:W2:Y:S03]  /*209f0*/  LDL.LU R54, [R1+0x208] ;  /* 0x0002080001367983 */ /* 0x000ea60000300800 */
[----:B------:R-:W-:Y:S01]  /*20a00*/  F2FP.SATFINITE.E4M3.F32.PACK_AB_MERGE_C R16, RZ, R16, RZ ;  /* 0x00000010ff10723e */ /* 0x000fe200048070ff */
[----:B------:R-:W3:Y:S04]  /*20a10*/  LDL.LU R58, [R1+0x20c] ;  /* 0x00020c00013a7983 */ /* 0x000ee80000300800 */
[----:B------:R0:W-:Y:S01]  /*20a20*/  @!P4 STG.E.U8 desc[UR48][R18.64+0x1], R16 ;  /* 0x000001101200c986 */ /* 0x0001e2000c101130 */
[----:B------:R-:W-:-:S02]  /*20a30*/  @!P5 IADD3.X R21, R4, R31, R6, P2, P6 ;  /* 0x0000001f0415d210 */ /* 0x000fc400017ec406 */
[----:B------:R-:W-:Y:S01]  /*20a40*/  LOP3.LUT R0, R0, 0xfffffffd, RZ, 0xc0, !PT ;  /* 0xfffffffd00007812 */ /* 0x000fe200078ec0ff */
[----:B------:R-:W3:Y:S01]  /*20a50*/  LDL.LU R59, [R1+0x210] ;  /* 0x00021000013b7983 */ /* 0x000ee20000300800 */
[----:B0-----:R-:W-:-:S05]  /*20a60*/  IADD3 R16, P4, R33, 0x88, RZ ;  /* 0x0000008821107810 */ /* 0x001fca0007f9e0ff */
[----:B------:R-:W-:-:S04]  /*20a70*/  IMAD.X R18, RZ, RZ, R75, P4 ;  /* 0x000000ffff127224 */ /* 0x000fc800020e064b */
[----:B------:R-:W-:-:S04]  /*20a80*/  IMAD R18, R18, UR8, RZ ;  /* 0x0000000812127c24 */ /* 0x000fc8000f8e02ff */
[C---:B------:R-:W-:Y:S02]  /*20a90*/  IMAD R18, R16.reuse, UR9, R18 ;  /* 0x0000000910127c24 */ /* 0x040fe4000f8e0212 */
[----:B------:R-:W-:-:S03]  /*20aa0*/  IMAD.WIDE.U32 R16, R16, UR8, R34 ;  /* 0x0000000810107c25 */ /* 0x000fc6000f8e0022 */
[----:B------:R-:W-:-:S04]  /*20ab0*/  IADD3 R16, P4, R16, UR12, RZ ;  /* 0x0000000c10107c10 */ /* 0x000fc8000ff9e0ff */
[----:B------:R-:W-:Y:S02]  /*20ac0*/  IADD3.X R17, R17, UR13, R18, P4, !PT ;  /* 0x0000000d11117c10 */ /* 0x000fe4000a7fe412 */
[----:B------:R-:W0:Y:S02]  /*20ad0*/  @!P5 LDC.64 R18, c[0x0][0x5c0] ;  /* 0x00017000ff12db82 */ /* 0x000e240000000a00 */
[----:B0-----:R-:W-:Y:S02]  /*20ae0*/  @!P5 IADD3 R18, P4, R20, R18, RZ ;  /* 0x000000121412d210 */ /* 0x001fe40007f9e0ff */
[----:B------:R-:W-:-:S06]  /*20af0*/  PRMT R20, RZ, 0x7610, R20 ;  /* 0x00007610ff147816 */ /* 0x000fcc0000000014 */
[----:B------:R-:W4:Y:S01]  /*20b00*/  @!P5 LDG.E.U8 R20, desc[UR48][R16.64] ;  /* 0x000000301014d981 */ /* 0x000f22000c1e1100 */
[----:B------:R-:W-:Y:S01]  /*20b10*/  @!P5 IMAD.X R19, R21, 0x1, R19, P4 ;  /* 0x000000011513d824 */ /* 0x000fe200020e0613 */
[----:B------:R-:W-:-:S13]  /*20b20*/  ISETP.LT.OR P4, PT, R29, 0x2, !P1 ;  /* 0x000000021d00780c */ /* 0x000fda0004f81670 */
[----:B------:R-:W-:-:S04]  /*20b30*/  @!P4 IADD3 R32, P2, P6, R3, R24, R7 ;  /* 0x000000180320c210 */ /* 0x000fc80007e5e007 */
[----:B------:R-:W-:Y:S02]  /*20b40*/  @!P4 IADD3.X R40, R4, R31, R6, P2, P6 ;  /* 0x0000001f0428c210 */ /* 0x000fe400017ec406 */
[----:B----4-:R-:W-:-:S04]  /*20b50*/  LOP3.LUT R20, R20, 0xff, RZ, 0xc0, !PT ;  /* 0x000000ff14147812 */ /* 0x010fc800078ec0ff */
[----:B------:R-:W-:-:S05]  /*20b60*/  F2FP.F16.E4M3.UNPACK_B R20, R20 ;  /* 0x00000014ff14723e */ /* 0x000fca00020006ff */
[----:B------:R-:W-:-:S05]  /*20b70*/  HADD2.F32 R20, -RZ, R20.H0_H0 ;  /* 0x20000014ff147230 */ /* 0x000fca0000004100 */
[----:B------:R-:W-:-:S04]  /*20b80*/  FMUL R20, R20, UR40 ;  /* 0x0000002814147c20 */ /* 0x000fc80008400000 */
[----:B------:R-:W-:-:S05]  /*20b90*/  FFMA R20, R55, UR41, R20 ;  /* 0x0000002937147c23 */ /* 0x000fca0008000014 */
[----:B------:R-:W-:-:S05]  /*20ba0*/  F2FP.SATFINITE.E4M3.F32.PACK_AB_MERGE_C R20, RZ, R20, RZ ;  /* 0x00000014ff14723e */ /* 0x000fca00048070ff */
[----:B------:R0:W-:Y:S02]  /*20bb0*/  @!P5 STG.E.U8 desc[UR48][R18.64], R20 ;  /* 0x000000141200d986 */ /* 0x0001e4000c101130 */
[----:B0-----:R-:W0:Y:S08]  /*20bc0*/  @!P3 LDC.64 R18, c[0x0][0x5c0] ;  /* 0x00017000ff12bb82 */ /* 0x001e300000000a00 */
[----:B------:R-:W1:Y:S01]  /*20bd0*/  @!P4 LDC.64 R20, c[0x0][0x5c0] ;  /* 0x00017000ff14cb82 */ /* 0x000e620000000a00 */
[----:B0-----:R-:W-:-:S02]  /*20be0*/  @!P3 IADD3 R36, P5, P6, R24, R18, R9 ;  /* 0x000000121824b210 */ /* 0x001fc40007ebe009 */
[----:B------:R-:W-:-:S06]  /*20bf0*/  PRMT R18, RZ, 0x7610, R18 ;  /* 0x00007610ff127816 */ /* 0x000fcc0000000012 */
[----:B------:R-:W4:Y:S01]  /*20c00*/  @!P4 LDG.E.U8 R18, desc[UR48][R16.64+0x1] ;  /* 0x000001301012c981 */ /* 0x000f22000c1e1100 */
[----:B------:R-:W-:Y:S02]  /*20c10*/  @!P3 IADD3.X R37, R31, R19, R8, P5, P6 ;  /* 0x000000131f25b210 */ /* 0x000fe40002fec408 */
[----:B------:R-:W-:Y:S02]  /*20c20*/  ISETP.LT.OR P6, PT, R29, 0x11, !P0 ;  /* 0x000000111d00780c */ /* 0x000fe400047c1670 */
[----:B-1----:R-:W-:-:S05]  /*20c30*/  @!P4 IADD3 R20, P2, R32, R20, RZ ;  /* 0x000000142014c210 */ /* 0x002fca0007f5e0ff */
[----:B------:R-:W-:Y:S01]  /*20c40*/  @!P4 IMAD.X R21, R40, 0x1, R21, P2 ;  /* 0x000000012815c824 */ /* 0x000fe200010e0615 */
[----:B------:R-:W-:Y:S02]  /*20c50*/  LOP3.LUT P2, RZ, R30, 0x20000000, RZ, 0xc0, !PT ;  /* 0x200000001eff7812 */ /* 0x000fe4000784c0ff */
[----:B----4-:R-:W-:-:S04]  /*20c60*/  LOP3.LUT R18, R18, 0xff, RZ, 0xc0, !PT ;  /* 0x000000ff12127812 */ /* 0x010fc800078ec0ff */
[----:B------:R-:W-:-:S05]  /*20c70*/  F2FP.F16.E4M3.UNPACK_B R18, R18 ;  /* 0x00000012ff12723e */ /* 0x000fca00020006ff */
[----:B------:R-:W-:-:S05]  /*20c80*/  HADD2.F32 R18, -RZ, R18.H0_H0 ;  /* 0x20000012ff127230 */ /* 0x000fca0000004100 */
[----:B------:R-:W-:-:S04]  /*20c90*/  FMUL R18, R18, UR40 ;  /* 0x0000002812127c20 */ /* 0x000fc80008400000 */
[----:B--2---:R-:W-:-:S05]  /*20ca0*/  FFMA R18, R54, UR41, R18 ;  /* 0x0000002936127c23 */ /* 0x004fca0008000012 */
[----:B------:R-:W-:-:S05]  /*20cb0*/  F2FP.SATFINITE.E4M3.F32.PACK_AB_MERGE_C R18, RZ, R18, RZ ;  /* 0x00000012ff12723e */ /* 0x000fca00048070ff */
[----:B------:R0:W-:Y:S02]  /*20cc0*/  @!P4 STG.E.U8 desc[UR48][R20.64+0x1], R18 ;  /* 0x000001121400c986 */ /* 0x0001e4000c101130 */
[----:B0-----:R-:W0:Y:S02]  /*20cd0*/  @!P6 LDC.64 R18, c[0x0][0x5c0] ;  /* 0x00017000ff12eb82 */ /* 0x001e240000000a00 */
[----:B0-----:R-:W-:Y:S02]  /*20ce0*/  @!P6 IADD3 R54, P4, P5, R24, R18, R9 ;  /* 0x000000121836e210 */ /* 0x001fe40007d9e009 */
[----:B------:R-:W-:-:S06]  /*20cf0*/  PRMT R18, RZ, 0x7610, R18 ;  /* 0x00007610ff127816 */ /* 0x000fcc0000000012 */
[----:B------:R-:W2:Y:S01]  /*20d00*/  @!P2 LDG.E.U8 R18, desc[UR48][R14.64+0x8] ;  /* 0x000008300e12a981 */ /* 0x000ea2000c1e1100 */
[----:B------:R-:W-:-:S04]  /*20d10*/  @P3 LOP3.LUT R0, R0, 0x2, RZ, 0xfc, !PT ;  /* 0x0000000200003812 */ /* 0x000fc800078efcff */
[----:B------:R-:W-:Y:S02]  /*20d20*/  LOP3.LUT R0, R0, 0xfffffeff, RZ, 0xc0, !PT ;  /* 0xfffffeff00007812 */ /* 0x000fe400078ec0ff */
[----:B------:R-:W-:Y:S02]  /*20d30*/  @!P6 IADD3.X R55, R31, R19, R8, P4, P5 ;  /* 0x000000131f37e210 */ /* 0x000fe400027ea408 */
[----:B------:R-:W-:Y:S02]  /*20d40*/  @P6 LOP3.LUT R0, R0, 0x100, RZ, 0xfc, !PT ;  /* 0x0000010000006812 */ /* 0x000fe400078efcff */
[----:B------:R-:W-:Y:S02]  /*20d50*/  ISETP.LT.OR P6, PT, R29, 0x12, !P0 ;  /* 0x000000121d00780c */ /* 0x000fe400047c1670 */
[----:B------:R-:W-:-:S11]  /*20d60*/  LOP3.LUT R0, R0, 0xfffffffe, RZ, 0xc0, !PT ;  /* 0xfffffffe00007812 */ /* 0x000fd600078ec0ff */
[----:B------:R-:W-:Y:S02]  /*20d70*/  @P6 LOP3.LUT R0, R0, 0x1, RZ, 0xfc, !PT ;  /* 0x0000000100006812 */ /* 0x000fe400078efcff */
[----:B------:R-:W-:Y:S02]  /*20d80*/  LOP3.LUT P3, RZ, R30, 0x40000000, RZ, 0xc0, !PT ;  /* 0x400000001eff7812 */ /* 0x000fe4000786c0ff */
[----:B--2---:R-:W-:-:S04]  /*20d90*/  LOP3.LUT R18, R18, 0xff, RZ, 0xc0, !PT ;  /* 0x000000ff12127812 */ /* 0x004fc800078ec0ff */
[----:B------:R-:W-:-:S05]  /*20da0*/  F2FP.F16.E4M3.UNPACK_B R18, R18 ;  /* 0x00000012ff12723e */ /* 0x000fca00020006ff */
[----:B------:R-:W-:-:S05]  /*20db0*/  HADD2.F32 R18, -RZ, R18.H0_H0 ;  /* 0x20000012ff127230 */ /* 0x000fca0000004100 */
[----:B------:R-:W-:-:S04]  /*20dc0*/  FMUL R18, R18, UR40 ;  /* 0x0000002812127c20 */ /* 0x000fc80008400000 */
[----:B---3--:R-:W-:Y:S02]  /*20dd0*/  FFMA R20, R58, UR41, R18 ;  /* 0x000000293a147c23 */ /* 0x008fe40008000012 */
[----:B------:R-:W0:Y:S01]  /*20de0*/  @!P6 LDC.64 R18, c[0x0][0x5c0] ;  /* 0x00017000ff12eb82 */ /* 0x000e220000000a00 */
[----:B------:R-:W2:Y:S02]  /*20df0*/  LDL.LU R58, [R1+0x214] ;  /* 0x00021400013a7983 */ /* 0x000ea40000300800 */
[----:B------:R-:W-:Y:S02]  /*20e00*/  F2FP.SATFINITE.E4M3.F32.PACK_AB_MERGE_C R20, RZ, R20, RZ ;  /* 0x00000014ff14723e */ /* 0x000fe400048070ff */
[----:B------:R-:W-:Y:S01]  /*20e10*/  LOP3.LUT R0, R0, 0xfffffbff, RZ, 0xc0, !PT ;  /* 0xfffffbff00007812 */ /* 0x000fe200078ec0ff */
[----:B------:R-:W3:Y:S01]  /*20e20*/  LDL.LU R60, [R1+0x218] ;  /* 0x00021800013c7983 */ /* 0x000ee20000300800 */
[----:B0-----:R-:W-:-:S04]  /*20e30*/  @!P6 IADD3 R40, P4, P5, R24, R18, R9 ;  /* 0x000000121828e210 */ /* 0x001fc80007d9e009 */
[----:B------:R-:W-:Y:S02]  /*20e40*/  @!P6 IADD3.X R41, R31, R19, R8, P4, P5 ;  /* 0x000000131f29e210 */ /* 0x000fe400027ea408 */
[----:B------:R-:W-:-:S13]  /*20e50*/  ISETP.LT.OR P6, PT, R29, 0x19, !P0 ;  /* 0x000000191d00780c */ /* 0x000fda00047c1670 */
[----:B------:R-:W0:Y:S01]  /*20e60*/  @!P6 LDC.64 R18, c[0x0][0x5c0] ;  /* 0x00017000ff12eb82 */ /* 0x000e220000000a00 */
[----:B------:R0:W-:Y:S02]  /*20e70*/  @!P2 STG.E.U8 desc[UR48][R50.64+0x8], R20 ;  /* 0x000008143200a986 */ /* 0x0001e4000c101130 */
[----:B0-----:R-:W-:Y:S02]  /*20e80*/  @!P6 IADD3 R50, P4, P5, R24, R18, R9 ;  /* 0x000000121832e210 */ /* 0x001fe40007d9e009 */
[----:B------:R-:W-:-:S06]  /*20e90*/  PRMT R18, RZ, 0x7610, R18 ;  /* 0x00007610ff127816 */ /* 0x000fcc0000000012 */
[----:B------:R-:W4:Y:S01]  /*20ea0*/  @!P3 LDG.E.U8 R18, desc[UR48][R14.64+0x9] ;  /* 0x000009300e12b981 */ /* 0x000f22000c1e1100 */
[----:B------:R-:W-:Y:S02]  /*20eb0*/  @!P6 IADD3.X R51, R31, R19, R8, P4, P5 ;  /* 0x000000131f33e210 */ /* 0x000fe400027ea408 */
[----:B------:R-:W-:Y:S02]  /*20ec0*/  ISETP.LT.OR P4, PT, R29, 0x9, !P1 ;  /* 0x000000091d00780c */ /* 0x000fe40004f81670 */
[----:B----4-:R-:W-:-:S04]  /*20ed0*/  LOP3.LUT R18, R18, 0xff, RZ, 0xc0, !PT ;  /* 0x000000ff12127812 */ /* 0x010fc800078ec0ff */
[----:B------:R-:W-:-:S05]  /*20ee0*/  F2FP.F16.E4M3.UNPACK_B R18, R18 ;  /* 0x00000012ff12723e */ /* 0x000fca00020006ff */
[----:B------:R-:W-:-:S05]  /*20ef0*/  HADD2.F32 R18, -RZ, R18.H0_H0 ;  /* 0x20000012ff127230 */ /* 0x000fca0000004100 */
[----:B------:R-:W-:-:S04]  /*20f00*/  FMUL R18, R18, UR40 ;  /* 0x0000002812127c20 */ /* 0x000fc80008400000 */
[----:B------:R-:W-:Y:S01]  /*20f10*/  FFMA R18, R59, UR41, R18 ;  /* 0x000000293b127c23 */ /* 0x000fe20008000012 */
[----:B------:R-:W-:Y:S01]  /*20f20*/  ISETP.LT.OR P0, PT, R29, 0x1a, !P0 ;  /* 0x0000001a1d00780c */ /* 0x000fe20004701670 */
[----:B------:R-:W4:Y:S03]  /*20f30*/  LDL.LU R59, [R1+0x21c] ;  /* 0x00021c00013b7983 */ /* 0x000f260000300800 */
[----:B------:R-:W-:Y:S01]  /*20f40*/  F2FP.SATFINITE.E4M3.F32.PACK_AB_MERGE_C R18, RZ, R18, RZ ;  /* 0x00000012ff12723e */ /* 0x000fe200048070ff */
[----:B------:R-:W4:Y:S04]  /*20f50*/  LDL.LU R63, [R1+0x220] ;  /* 0x00022000013f7983 */ /* 0x000f280000300800 */
[----:B------:R0:W-:Y:S01]  /*20f60*/  @!P3 STG.E.U8 desc[UR48][R44.64+0x9], R18 ;  /* 0x000009122c00b986 */ /* 0x0001e2000c101130 */
[----:B------:R-:W-:-:S02]  /*20f70*/  @P6 LOP3.LUT R0, R0, 0x400, RZ, 0xfc, !PT ;  /* 0x0000040000006812 */ /* 0x000fc400078efcff */
[----:B------:R-:W-:Y:S01]  /*20f80*/  LOP3.LUT P2, RZ, R30, 0x10000000, RZ, 0xc0, !PT ;  /* 0x100000001eff7812 */ /* 0x000fe2000784c0ff */
[----:B------:R-:W4:Y:S01]  /*20f90*/  LDL.LU R62, [R1+0x224] ;  /* 0x00022400013e7983 */ /* 0x000f220000300800 */
[----:B0-----:R-:W0:Y:S01]  /*20fa0*/  @!P4 LDC.64 R18, c[0x0][0x5c0] ;  /* 0x00017000ff12cb82 */ /* 0x001e220000000a00 */
[----:B------:R-:W-:-:S04]  /*20fb0*/  @!P4 IADD3 R20, P3, P5, R3, R24, R7 ;  /* 0x000000180314c210 */ /* 0x000fc80007d7e007 */
[----:B------:R-:W-:Y:S02]  /*20fc0*/  @!P4 IADD3.X R21, R4, R31, R6, P3, P5 ;  /* 0x0000001f0415c210 */ /* 0x000fe40001fea406 */
[----:B0-----:R-:W-:Y:S02]  /*20fd0*/  @!P4 IADD3 R18, P3, R20, R18, RZ ;  /* 0x000000121412c210 */ /* 0x001fe40007f7e0ff */
[----:B------:R-:W-:-:S06]  /*20fe0*/  PRMT R20, RZ, 0x7610, R20 ;  /* 0x00007610ff147816 */ /* 0x000fcc0000000014 */
[----:B------:R-:W2:Y:S01]  /*20ff0*/  @!P4 LDG.E.U8 R20, desc[UR48][R16.64+0x8] ;  /* 0x000008301014c981 */ /* 0x000ea2000c1e1100 */
[----:B------:R-:W-:Y:S01]  /*21000*/  @!P4 IMAD.X R19, R21, 0x1, R19, P3 ;  /* 0x000000011513c824 */ /* 0x000fe200018e0613 */
[----:B------:R-:W-:-:S13]  /*21010*/  ISETP.LT.OR P3, PT, R29, 0xa, !P1 ;  /* 0x0000000a1d00780c */ /* 0x000fda0004f61670 */
[----:B------:R-:W-:Y:S02]  /*21020*/  @!P3 IADD3 R32, P5, P6, R3, R24, R7 ;  /* 0x000000180320b210 */ /* 0x000fe40007ebe007 */
[----:B--2---:R-:W-:-:S04]  /*21030*/  LOP3.LUT R20, R20, 0xff, RZ, 0xc0, !PT ;  /* 0x000000ff14147812 */ /* 0x004fc800078ec0ff */
[----:B------:R-:W-:-:S05]  /*21040*/  F2FP.F16.E4M3.UNPACK_B R20, R20 ;  /* 0x00000014ff14723e */ /* 0x000fca00020006ff */
[----:B------:R-:W-:-:S05]  /*21050*/  HADD2.F32 R20, -RZ, R20.H0_H0 ;  /* 0x20000014ff147230 */ /* 0x000fca0000004100 */
[----:B------:R-:W-:-:S04]  /*21060*/  FMUL R20, R20, UR40 ;  /* 0x0000002814147c20 */ /* 0x000fc80008400000 */
[----:B------:R-:W-:-:S05]  /*21070*/  FFMA R20, R58, UR41, R20 ;  /* 0x000000293a147c23 */ /* 0x000fca0008000014 */
[----:B------:R-:W-:-:S05]  /*21080*/  F2FP.SATFINITE.E4M3.F32.PACK_AB_MERGE_C R20, RZ, R20, RZ ;  /* 0x00000014ff14723e */ /* 0x000fca00048070ff */
[----:B------:R0:W-:Y:S02]  /*21090*/  @!P4 STG.E.U8 desc[UR48][R18.64+0x8], R20 ;  /* 0x000008141200c986 */ /* 0x0001e4000c101130 */
[----:B0-----:R-:W0:Y:S01]  /*210a0*/  @!P0 LDC.64 R18, c[0x0][0x5c0] ;  /* 0x00017000ff128b82 */ /* 0x001e220000000a00 */
[----:B------:R-:W-:-:S07]  /*210b0*/  @!P3 IADD3.X R58, R4, R31, R6, P5, P6 ;  /* 0x0000001f043ab210 */ /* 0x000fce0002fec406 */
[----:B------:R-:W1:Y:S01]  /*210c0*/  @!P3 LDC.64 R20, c[0x0][0x5c0] ;  /* 0x00017000ff14bb82 */ /* 0x000e620000000a00 */
[----:B0-----:R-:W-:Y:S02]  /*210d0*/  @!P0 IADD3 R44, P5, P6, R24, R18, R9 ;  /* 0x00000012182c8210 */ /* 0x001fe40007ebe009 */
[----:B------:R-:W-:-:S06]  /*210e0*/  PRMT R18, RZ, 0x7610, R18 ;  /* 0x00007610ff127816 */ /* 0x000fcc0000000012 */
[----:B------:R-:W2:Y:S01]  /*210f0*/  @!P3 LDG.E.U8 R18, desc[UR48][R16.64+0x9] ;  /* 0x000009301012b981 */ /* 0x000ea2000c1e1100 */
[----:B------:R-:W-:Y:S02]  /*21100*/  @!P0 IADD3.X R45, R31, R19, R8, P5, P6 ;  /* 0x000000131f2d8210 */ /* 0x000fe40002fec408 */
[----:B------:R-:W-:Y:S02]  /*21110*/  ISETP.LT.OR P5, PT, R29, 0x21, !P2 ;  /* 0x000000211d00780c */ /* 0x000fe400057a1670 */
[----:B-1----:R-:W-:-:S05]  /*21120*/  @!P3 IADD3 R20, P4, R32, R20, RZ ;  /* 0x000000142014b210 */ /* 0x002fca0007f9e0ff */
        /* <DEDUP_REMOVED lines=8> */
[----:B---3--:R-:W-:-:S05]  /*211b0*/  FFMA R18, R60, UR41, R18 ;  /* 0x000000293c127c23 */ /* 0x008fca0008000012 */
[----:B------:R-:W-:-:S05]  /*211c0*/  F2FP.SATFINITE.E4M3.F32.PACK_AB_MERGE_C R18, RZ, R18, RZ ;  /* 0x00000012ff12723e */ /* 0x000fca00048070ff */
[----:B------:R0:W-:Y:S02]  /*211d0*/  @!P3 STG.E.U8 desc[UR48][R20.64+0x9], R18 ;  /* 0x000009121400b986 */ /* 0x0001e4000c101130 */
[----:B0-----:R-:W0:Y:S02]  /*211e0*/  @!P5 LDC.64 R18, c[0x0][0x5c0] ;  /* 0x00017000ff12db82 */ /* 0x001e240000000a00 */
[----:B0-----:R-:W-:Y:S02]  /*211f0*/  @!P5 IADD3 R60, P3, P4, R24, R18, R3 ;  /* 0x00000012183cd210 */ /* 0x001fe40007c7e003 */
[----:B------:R-:W-:-:S06]  /*21200*/  PRMT R18, RZ, 0x7610, R18 ;  /* 0x00007610ff127816 */ /* 0x000fcc0000000012 */
[----:B------:R-:W2:Y:S01]  /*21210*/  @!P6 LDG.E.U8 R18, desc[UR48][R14.64+0x10] ;  /* 0x000010300e12e981 */ /* 0x000ea2000c1e1100 */
[----:B------:R-:W-:Y:S02]  /*21220*/  @!P5 IADD3.X R61, R31, R19, R4, P3, P4 ;  /* 0x000000131f3dd210 */ /* 0x000fe40001fe8404 */
[----:B------:R-:W-:Y:S02]  /*21230*/  ISETP.LT.OR P5, PT, R29, 0x22, !P2 ;  /* 0x000000221d00780c */ /* 0x000fe400057a1670 */
[----:B------:R-:W-:Y:S02]  /*21240*/  LOP3.LUT P0, RZ, R0, 0x8, RZ, 0xc0, !PT ;  /* 0x0000000800ff7812 */ /* 0x000fe4000780c0ff */
[----:B--2---:R-:W-:-:S04]  /*21250*/  LOP3.LUT R18, R18, 0xff, RZ, 0xc0, !PT ;  /* 0x000000ff12127812 */ /* 0x004fc800078ec0ff */
[----:B------:R-:W-:-:S05]  /*21260*/  F2FP.F16.E4M3.UNPACK_B R18, R18 ;  /* 0x00000012ff12723e */ /* 0x000fca00020006ff */
[----:B------:R-:W-:-:S05]  /*21270*/  HADD2.F32 R18, -RZ, R18.H0_H0 ;  /* 0x20000012ff127230 */ /* 0x000fca0000004100 */
[----:B------:R-:W-:-:S04]  /*21280*/  FMUL R18, R18, UR40 ;  /* 0x0000002812127c20 */ /* 0x000fc80008400000 */
[----:B----4-:R-:W-:Y:S02]  /*21290*/  FFMA R20, R59, UR41, R18 ;  /* 0x000000293b147c23 */ /* 0x010fe40008000012 */
[----:B------:R-:W0:Y:S02]  /*212a0*/  @!P5 LDC.64 R18, c[0x0][0x5c0] ;  /* 0x00017000ff12db82 */ /* 0x000e240000000a00 */
[----:B0-----:R-:W-:-:S04]  /*212b0*/  @!P5 IADD3 R58, P3, P4, R24, R18, R3 ;  /* 0x00000012183ad210 */ /* 0x001fc80007c7e003 */
[----:B------:R-:W-:Y:S02]  /*212c0*/  @!P5 IADD3.X R59, R31, R19, R4, P3, P4 ;  /* 0x000000131f3bd210 */ /* 0x000fe40001fe8404 */
[----:B------:R-:W-:-:S13]  /*212d0*/  ISETP.LT.OR P5, PT, R29, 0x29, !P2 ;  /* 0x000000291d00780c */ /* 0x000fda00057a1670 */
[----:B------:R-:W0:Y:S01]  /*212e0*/  @!P5 LDC.64 R18, c[0x0][0x5c0] ;  /* 0x00017000ff12db82 */ /* 0x000e220000000a00 */
[----:B------:R-:W-:-:S05]  /*212f0*/  F2FP.SATFINITE.E4M3.F32.PACK_AB_MERGE_C R20, RZ, R20, RZ ;  /* 0x00000014ff14723e */ /* 0x000fca00048070ff */
[----:B------:R1:W-:Y:S01]  /*21300*/  @!P6 STG.E.U8 desc[UR48][R46.64+0x10], R20 ;  /* 0x000010142e00e986 */ /* 0x0003e2000c101130 */
[----:B0-----:R-:W-:Y:S02]  /*21310*/  @!P5 IADD3 R66, P3, P4, R24, R18, R3 ;  /* 0x000000121842d210 */ /* 0x001fe40007c7e003 */
[----:B------:R-:W-:-:S06]  /*21320*/  PRMT R18, RZ, 0x7610, R18 ;  /* 0x00007610ff127816 */ /* 0x000fcc0000000012 */
[----:B------:R-:W2:Y:S01]  /*21330*/  @!P0 LDG.E.U8 R18, desc[UR48][R14.64+0x11] ;  /* 0x000011300e128981 */ /* 0x000ea2000c1e1100 */
[----:B------:R-:W-:Y:S02]  /*21340*/  @!P5 IADD3.X R67, R31, R19, R4, P3, P4 ;  /* 0x000000131f43d210 */ /* 0x000fe40001fe8404 */
[----:B------:R-:W-:-:S13]  /*21350*/  ISETP.LT.OR P4, PT, R29, 0x11, !P1 ;  /* 0x000000111d00780c */ /* 0x000fda0004f81670 */
[----:B-1----:R-:W-:-:S04]  /*21360*/  @!P4 IADD3 R20, P3, P5, R3, R24, R7 ;  /* 0x000000180314c210 */ /* 0x002fc80007d7e007 */
[----:B------:R-:W-:Y:S02]  /*21370*/  @!P4 IADD3.X R21, R4, R31, R6, P3, P5 ;  /* 0x0000001f0415c210 */ /* 0x000fe40001fea406 */
[----:B--2---:R-:W-:-:S04]  /*21380*/  LOP3.LUT R18, R18, 0xff, RZ, 0xc0, !PT ;  /* 0x000000ff12127812 */ /* 0x004fc800078ec0ff */
[----:B------:R-:W-:-:S05]  /*21390*/  F2FP.F16.E4M3.UNPACK_B R18, R18 ;  /* 0x00000012ff12723e */ /* 0x000fca00020006ff */
[----:B------:R-:W-:-:S05]  /*213a0*/  HADD2.F32 R18, -RZ, R18.H0_H0 ;  /* 0x20000012ff127230 */ /* 0x000fca0000004100 */
[----:B------:R-:W-:-:S04]  /*213b0*/  FMUL R18, R18, UR40 ;  /* 0x0000002812127c20 */ /* 0x000fc80008400000 */
[----:B------:R-:W-:Y:S02]  /*213c0*/  FFMA R18, R63, UR41, R18 ;  /* 0x000000293f127c23 */ /* 0x000fe40008000012 */
[----:B------:R-:W2:Y:S03]  /*213d0*/  LDL.LU R63, [R1+0x228] ;  /* 0x00022800013f7983 */ /* 0x000ea60000300800 */
[----:B------:R-:W-:-:S05]  /*213e0*/  F2FP.SATFINITE.E4M3.F32.PACK_AB_MERGE_C R18, RZ, R18, RZ ;  /* 0x00000012ff12723e */ /* 0x000fca00048070ff */
[----:B------:R0:W-:Y:S02]  /*213f0*/  @!P0 STG.E.U8 desc[UR48][R42.64+0x11], R18 ;  /* 0x000011122a008986 */ /* 0x0001e4000c101130 */
[----:B0-----:R-:W0:Y:S02]  /*21400*/  @!P4 LDC.64 R18, c[0x0][0x5c0] ;  /* 0x00017000ff12cb82 */ /* 0x001e240000000a00 */
[----:B0-----:R-:W-:Y:S02]  /*21410*/  @!P4 IADD3 R18, P3, R20, R18, RZ ;  /* 0x000000121412c210 */ /* 0x001fe40007f7e0ff */
[----:B------:R-:W-:-:S06]  /*21420*/  PRMT R20, RZ, 0x7610, R20 ;  /* 0x00007610ff147816 */ /* 0x000fcc0000000014 */
[----:B------:R-:W3:Y:S01]  /*21430*/  @!P4 LDG.E.U8 R20, desc[UR48][R16.64+0x10] ;  /* 0x000010301014c981 */ /* 0x000ee2000c1e1100 */
[----:B------:R-:W-:Y:S01]  /*21440*/  ISETP.LT.OR P0, PT, R29, 0x2a, !P2 ;  /* 0x0000002a1d00780c */ /* 0x000fe20005701670 */
[----:B------:R-:W-:Y:S01]  /*21450*/  @!P4 IMAD.X R19, R21, 0x1, R19, P3 ;  /* 0x000000011513c824 */ /* 0x000fe200018e0613 */
[----:B------:R-:W-:-:S13]  /*21460*/  ISETP.LT.OR P3, PT, R29, 0x12, !P1 ;  /* 0x000000121d00780c */ /* 0x000fda0004f61670 */
[----:B------:R-:W-:-:S04]  /*21470*/  @!P3 IADD3 R32, P5, P6, R3, R24, R7 ;  /* 0x000000180320b210 */ /* 0x000fc80007ebe007 */
[----:B------:R-:W-:Y:S02]  /*21480*/  @!P3 IADD3.X R42, R4, R31, R6, P5, P6 ;  /* 0x0000001f042ab210 */ /* 0x000fe40002fec406 */
[----:B---3--:R-:W-:-:S04]  /*21490*/  LOP3.LUT R20, R20, 0xff, RZ, 0xc0, !PT ;  /* 0x000000ff14147812 */ /* 0x008fc800078ec0ff */
[----:B------:R-:W-:-:S05]  /*214a0*/  F2FP.F16.E4M3.UNPACK_B R20, R20 ;  /* 0x00000014ff14723e */ /* 0x000fca00020006ff */
[----:B------:R-:W-:-:S05]  /*214b0*/  HADD2.F32 R20, -RZ, R20.H0_H0 ;  /* 0x20000014ff147230 */ /* 0x000fca0000004100 */
[----:B------:R-:W-:-:S04]  /*214c0*/  FMUL R20, R20, UR40 ;  /* 0x0000002814147c20 */ /* 0x000fc80008400000 */
[----:B------:R-:W-:Y:S01]  /*214d0*/  FFMA R20, R62, UR41, R20 ;  /* 0x000000293e147c23 */ /* 0x000fe20008000014 */
[----:B------:R-:W-:Y:S01]  /*214e0*/  LOP3.LUT R0, R0, 0xfffffff7, RZ, 0xc0, !PT ;  /* 0xfffffff700007812 */ /* 0x000fe200078ec0ff */
[----:B------:R-:W3:Y:S03]  /*214f0*/  LDL.LU R62, [R1+0x22c] ;  /* 0x00022c00013e7983 */ /* 0x000ee60000300800 */
[----:B------:R-:W-:Y:S01]  /*21500*/  F2FP.SATFINITE.E4M3.F32.PACK_AB_MERGE_C R20, RZ, R20, RZ ;  /* 0x00000014ff14723e */ /* 0x000fe200048070ff */
[----:B------:R-:W4:Y:S04]  /*21510*/  LDL.LU R69, [R1+0x230] ;  /* 0x0002300001457983 */ /* 0x000f280000300800 */
[----:B------:R0:W-:Y:S01]  /*21520*/  @!P4 STG.E.U8 desc[UR48][R18.64+0x10], R20 ;  /* 0x000010141200c986 */ /* 0x0001e2000c101130 */
[----:B------:R-:W-:-:S03]  /*21530*/  @P0 LOP3.LUT R0, R0, 0x8, RZ, 0xfc, !PT ;  /* 0x0000000800000812 */ /* 0x000fc600078efcff */
[----:B------:R-:W4:Y:S04]  /*21540*/  LDL.LU R68, [R1+0x234] ;  /* 0x0002340001447983 */ /* 0x000f280000300800 */
[----:B------:R-:W4:Y:S01]  /*21550*/  LDL.LU R72, [R1+0x238] ;  /* 0x0002380001487983 */ /* 0x000f220000300800 */
[----:B0-----:R-:W0:Y:S03]  /*21560*/  @!P0 LDC.64 R18, c[0x0][0x5c0] ;  /* 0x00017000ff128b82 */ /* 0x001e260000000a00 */
[----:B------:R-:W4:Y:S05]  /*21570*/  LDL.LU R73, [R1+0x23c] ;  /* 0x00023c0001497983 */ /* 0x000f2a0000300800 */
[----:B------:R-:W1:Y:S01]  /*21580*/  @!P3 LDC.64 R20, c[0x0][0x5c0] ;  /* 0x00017000ff14bb82 */ /* 0x000e620000000a00 */
[----:B0-----:R-:W-:-:S02]  /*21590*/  @!P0 IADD3 R46, P5, P6, R24, R18, R3 ;  /* 0x00000012182e8210 */ /* 0x001fc40007ebe003 */
[----:B------:R-:W-:-:S06]  /*215a0*/  PRMT R18, RZ, 0x7610, R18 ;  /* 0x00007610ff127816 */ /* 0x000fcc0000000012 */
[----:B------:R-:W2:Y:S01]  /*215b0*/  @!P3 LDG.E.U8 R18, desc[UR48][R16.64+0x11] ;  /* 0x000011301012b981 */ /* 0x000ea2000c1e1100 */
[----:B------:R-:W-:Y:S02]  /*215c0*/  @!P0 IADD3.X R47, R31, R19, R4, P5, P6 ;  /* 0x000000131f2f8210 */ /* 0x000fe40002fec404 */
[----:B------:R-:W-:Y:S02]  /*215d0*/  ISETP.LT.OR P5, PT, R29, 0x31, !P2 ;  /* 0x000000311d00780c */ /* 0x000fe400057a1670 */
[----:B-1----:R-:W-:-:S05]  /*215e0*/  @!P3 IADD3 R20, P4, R32, R20, RZ ;  /* 0x000000142014b210 */ /* 0x002fca0007f9e0ff */
[----:B------:R-:W-:Y:S01]  /*215f0*/  @!P3 IMAD.X R21, R42, 0x1, R21, P4 ;  /* 0x000000012a15b824 */ /* 0x000fe200020e0615 */
[----:B------:R-:W-:Y:S02]  /*21600*/  LOP3.LUT P6, RZ, R0, 0x40, RZ, 0xc0, !PT ;  /* 0x0000004000ff7812 */ /* 0x000fe400078cc0ff */
        /* <DEDUP_REMOVED lines=23> */
[----:B------:R-:W0:Y:S02]  /*21780*/  @!P5 LDC.64 R18, c[0x0][0x5c0] ;  /* 0x00017000ff12db82 */ /* 0x000e240000000a00 */
[----:B0-----:R-:W-:-:S04]  /*21790*/  @!P5 IADD3 R62, P3, P4, R24, R18, R3 ;  /* 0x00000012183ed210 */ /* 0x001fc80007c7e003 */
[----:B------:R-:W-:Y:S02]  /*217a0*/  @!P5 IADD3.X R63, R31, R19, R4, P3, P4 ;  /* 0x000000131f3fd210 */ /* 0x000fe40001fe8404 */
[----:B------:R-:W-:-:S13]  /*217b0*/  ISETP.LT.OR P5, PT, R29, 0x39, !P2 ;  /* 0x000000391d00780c */ /* 0x000fda00057a1670 */
[----:B------:R-:W0:Y:S01]  /*217c0*/  @!P5 LDC.64 R18, c[0x0][0x5c0] ;  /* 0x00017000ff12db82 */ /* 0x000e220000000a00 */
[----:B------:R-:W-:-:S05]  /*217d0*/  F2FP.SATFINITE.E4M3.F32.PACK_AB_MERGE_C R20, RZ, R20, RZ ;  /* 0x00000014ff14723e */ /* 0x000fca00048070ff */
[----:B------:R-:W-:Y:S01]  /*217e0*/  @!P6 STG.E.U8 desc[UR48][R38.64+0x18], R20 ;  /* 0x000018142600e986 */ /* 0x000fe2000c101130 */
[----:B0-----:R-:W-:Y:S02]  /*217f0*/  @!P5 IADD3 R70, P3, P4, R24, R18, R3 ;  /* 0x000000121846d210 */ /* 0x001fe40007c7e003 */
[----:B------:R-:W-:-:S06]  /*21800*/  PRMT R18, RZ, 0x7610, R18 ;  /* 0x00007610ff127816 */ /* 0x000fcc0000000012 */
[----:B------:R-:W2:Y:S01]  /*21810*/  @!P0 LDG.E.U8 R18, desc[UR48][R14.64+0x19] ;  /* 0x000019300e128981 */ /* 0x000ea2000c1e1100 */
[----:B------:R-:W-:Y:S02]  /*21820*/  @!P5 IADD3.X R71, R31, R19, R4, P3, P4 ;  /* 0x000000131f47d210 */ /* 0x000fe40001fe8404 */
[----:B------:R-:W-:Y:S02]  /*21830*/  ISETP.LT.OR P3, PT, R29, 0x19, !P1 ;  /* 0x000000191d00780c */ /* 0x000fe40004f61670 */
[----:B--2---:R-:W-:-:S04]  /*21840*/  LOP3.LUT R18, R18, 0xff, RZ, 0xc0, !PT ;  /* 0x000000ff12127812 */ /* 0x004fc800078ec0ff */
[----:B------:R-:W-:-:S05]  /*21850*/  F2FP.F16.E4M3.UNPACK_B R18, R18 ;  /* 0x00000012ff12723e */ /* 0x000fca00020006ff */
[----:B------:R-:W-:-:S05]  /*21860*/  HADD2.F32 R18, -RZ, R18.H0_H0 ;  /* 0x20000012ff127230 */ /* 0x000fca0000004100 */
[----:B------:R-:W-:-:S04]  /*21870*/  FMUL R18, R18, UR40 ;  /* 0x0000002812127c20 */ /* 0x000fc80008400000 */
[----:B----4-:R-:W-:-:S05]  /*21880*/  FFMA R18, R69, UR41, R18 ;  /* 0x0000002945127c23 */ /* 0x010fca0008000012 */
[----:B------:R-:W-:-:S05]  /*21890*/  F2FP.SATFINITE.E4M3.F32.PACK_AB_MERGE_C R18, RZ, R18, RZ ;  /* 0x00000012ff12723e */ /* 0x000fca00048070ff */
[----:B------:R0:W-:Y:S02]  /*218a0*/  @!P0 STG.E.U8 desc[UR48][R22.64+0x19], R18 ;  /* 0x0000191216008986 */ /* 0x0001e4000c101130 */
[----:B0-----:R-:W0:Y:S01]  /*218b0*/  @!P3 LDC.64 R18, c[0x0][0x5c0] ;  /* 0x00017000ff12bb82 */ /* 0x001e220000000a00 */
[----:B------:R-:W-:-:S04]  /*218c0*/  @!P3 IADD3 R20, P0, P4, R3, R24, R7 ;  /* 0x000000180314b210 */ /* 0x000fc80007c1e007 */
[----:B------:R-:W-:Y:S02]  /*218d0*/  @!P3 IADD3.X R21, R4, R31, R6, P0, P4 ;  /* 0x0000001f0415b210 */ /* 0x000fe400007e8406 */
[----:B0-----:R-:W-:Y:S02]  /*218e0*/  @!P3 IADD3 R18, P0, R20, R18, RZ ;  /* 0x000000121412b210 */ /* 0x001fe40007f1e0ff */
[----:B------:R-:W-:-:S06]  /*218f0*/  PRMT R20, RZ, 0x7610, R20 ;  /* 0x00007610ff147816 */ /* 0x000fcc0000000014 */
[----:B------:R-:W2:Y:S01]  /*21900*/  @!P3 LDG.E.U8 R20, desc[UR48][R16.64+0x18] ;  /* 0x000018301014b981 */ /* 0x000ea2000c1e1100 */
[----:B------:R-:W-:Y:S01]  /*21910*/  ISETP.LT.OR P6, PT, R29, 0x3a, !P2 ;  /* 0x0000003a1d00780c */ /* 0x000fe200057c1670 */
[----:B------:R-:W-:Y:S01]  /*21920*/  @!P3 IMAD.X R19, R21, 0x1, R19, P0 ;  /* 0x000000011513b824 */ /* 0x000fe200000e0613 */
[----:B------:R-:W-:Y:S02]  /*21930*/  ISETP.LT.OR P0, PT, R29, 0x1a, !P1 ;  /* 0x0000001a1d00780c */ /* 0x000fe40004f01670 */
[----:B------:R-:W-:-:S04]  /*21940*/  LOP3.LUT R0, R0, 0xfffdffff, RZ, 0xc0, !PT ;  /* 0xfffdffff00007812 */ /* 0x000fc800078ec0ff */
[----:B------:R-:W-:-:S07]  /*21950*/  @P5 LOP3.LUT R0, R0, 0x20000, RZ, 0xfc, !PT ;  /* 0x0002000000005812 */ /* 0x000fce00078efcff */
[----:B------:R-:W-:-:S04]  /*21960*/  @!P0 IADD3 R22, P4, P5, R3, R24, R7 ;  /* 0x0000001803168210 */ /* 0x000fc80007d9e007 */
[----:B------:R-:W-:Y:S02]  /*21970*/  @!P0 IADD3.X R23, R4, R31, R6, P4, P5 ;  /* 0x0000001f04178210 */ /* 0x000fe400027ea406 */
[----:B--2---:R-:W-:-:S04]  /*21980*/  LOP3.LUT R20, R20, 0xff, RZ, 0xc0, !PT ;  /* 0x000000ff14147812 */ /* 0x004fc800078ec0ff */
        /* <DEDUP_REMOVED lines=10> */
[----:B------:R-:W2:Y:S01]  /*21a30*/  @!P0 LDG.E.U8 R18, desc[UR48][R16.64+0x19] ;  /* 0x0000193010128981 */ /* 0x000ea2000c1e1100 */
[----:B-1----:R-:W-:-:S05]  /*21a40*/  @!P0 IADD3 R20, P3, R22, R20, RZ ;  /* 0x0000001416148210 */ /* 0x002fca0007f7e0ff */
[----:B------:R-:W-:Y:S01]  /*21a50*/  @!P0 IMAD.X R21, R23, 0x1, R21, P3 ;  /* 0x0000000117158824 */ /* 0x000fe200018e0615 */
[----:B------:R-:W-:-:S04]  /*21a60*/  LOP3.LUT R30, R30, 0xff7fffff, RZ, 0xc0, !PT ;  /* 0xff7fffff1e1e7812 */ /* 0x000fc800078ec0ff */
[----:B------:R-:W-:Y:S02]  /*21a70*/  @P1 LOP3.LUT R30, R30, 0x800000, RZ, 0xfc, !PT ;  /* 0x008000001e1e1812 */ /* 0x000fe400078efcff */
        /* <DEDUP_REMOVED lines=9> */
[----:B------:R-:W-:Y:S01]  /*21b10*/  ISETP.GE.AND P1, PT, R28, 0x81, PT ;  /* 0x000000811c00780c */ /* 0x000fe20003f26270 */
[----:B------:R-:W2:Y:S03]  /*21b20*/  LDL.LU R72, [R1+0x240] ;  /* 0x0002400001487983 */ /* 0x000ea60000300800 */
[----:B------:R-:W-:Y:S01]  /*21b30*/  F2FP.SATFINITE.E4M3.F32.PACK_AB_MERGE_C R18, RZ, R18, RZ ;  /* 0x00000012ff12723e */ /* 0x000fe200048070ff */
[----:B------:R-:W3:Y:S04]  /*21b40*/  LDL.LU R76, [R1+0x244] ;  /* 0x00024400014c7983 */ /* 0x000ee80000300800 */
[----:B------:R0:W-:Y:S01]  /*21b50*/  @!P0 STG.E.U8 desc[UR48][R20.64+0x19], R18 ;  /* 0x0000191214008986 */ /* 0x0001e2000c101130 */
[----:B------:R-:W-:-:S02]  /*21b60*/  ISETP.LT.OR P1, PT, R29, 0x21, !P1 ;  /* 0x000000211d00780c */ /* 0x000fc40004f21670 */
[----:B------:R-:W-:Y:S01]  /*21b70*/  LOP3.LUT R30, R30, 0xfeffffff, RZ, 0xc0, !PT ;  /* 0xfeffffff1e1e7812 */ /* 0x000fe200078ec0ff */
[----:B------:R-:W4:Y:S01]  /*21b80*/  LDL.LU R77, [R1+0x248] ;  /* 0x00024800014d7983 */ /* 0x000f220000300800 */
        /* <DEDUP_REMOVED lines=9> */
[----:B------:R-:W-:Y:S02]  /*21c20*/  @P1 LOP3.LUT R30, R30, 0x1000000, RZ, 0xfc, !PT ;  /* 0x010000001e1e1812 */ /* 0x000fe400078efcff */
[----:B------:R-:W-:-:S04]  /*21c30*/  LOP3.LUT R0, R0, 0xffffdfff, RZ, 0xc0, !PT ;  /* 0xffffdfff00007812 */ /* 0x000fc800078ec0ff */
[----:B------:R-:W-:-:S04]  /*21c40*/  @P6 LOP3.LUT R0, R0, 0x2000, RZ, 0xfc, !PT ;  /* 0x0000200000006812 */ /* 0x000fc800078efcff */
        /* <DEDUP_REMOVED lines=13> */
[----:B------:R-:W1:Y:S02]  /*21d20*/  @!P2 LDC.64 R20, c[0x0][0x5c0] ;  /* 0x00017000ff14ab82 */ /* 0x000e640000000a00 */
[----:B-1----:R-:W-:Y:S02]  /*21d30*/  @!P2 IADD3 R52, P0, P3, R24, R20, R7 ;  /* 0x000000141834a210 */ /* 0x002fe40007b1e007 */
        /* <DEDUP_REMOVED lines=16> */
[----:B0-----:R-:W-:-:S04]  /*21e40*/  @!P2 IADD3 R48, P0, P3, R24, R20, R7 ;  /* 0x000000141830a210 */ /* 0x001fc80007b1e007 */
[----:B------:R-:W-:Y:S02]  /*21e50*/  @!P2 IADD3.X R49, R31, R21, R6, P0, P3 ;  /* 0x000000151f31a210 */ /* 0x000fe400007e6406 */
[----:B------:R-:W-:-:S13]  /*21e60*/  ISETP.LT.OR P2, PT, R29, 0x2a, !P1 ;  /* 0x0000002a1d00780c */ /* 0x000fda0004f41670 */
[----:B------:R-:W0:Y:S02]  /*21e70*/  @!P2 LDC.64 R20, c[0x0][0x5c0] ;  /* 0x00017000ff14ab82 */ /* 0x000e240000000a00 */
[----:B0-----:R-:W-:-:S04]  /*21e80*/  @!P2 IADD3 R72, P0, P3, R24, R20, R7 ;  /* 0x000000141848a210 */ /* 0x001fc80007b1e007 */
[----:B------:R-:W-:Y:S02]  /*21e90*/  @!P2 IADD3.X R73, R31, R21, R6, P0, P3 ;  /* 0x000000151f49a210 */ /* 0x000fe400007e6406 */
[----:B------:R-:W-:-:S05]  /*21ea0*/  IADD3 R33, P0, R33, 0x108, RZ ;  /* 0x0000010821217810 */ /* 0x000fca0007f1e0ff */
[----:B------:R-:W-:Y:S01]  /*21eb0*/  IMAD.X R20, RZ, RZ, R75, P0 ;  /* 0x000000ffff147224 */ /* 0x000fe200000e064b */
[----:B------:R-:W-:-:S04]  /*21ec0*/  ISETP.GE.AND P0, PT, R28, 0x109, PT ;  /* 0x000001091c00780c */ /* 0x000fc80003f06270 */
[----:B------:R-:W-:-:S13]  /*21ed0*/  ISETP.LT.OR P4, PT, R29, 0x1, !P0 ;  /* 0x000000011d00780c */ /* 0x000fda0004781670 */
[----:B------:R-:W0:Y:S01]  /*21ee0*/  @!P4 LDC.64 R22, c[0x0][0x5c0] ;  /* 0x00017000ff16cb82 */ /* 0x000e220000000a00 */
[----:B------:R-:W-:Y:S01]  /*21ef0*/  @!P4 IADD3 R32, P3, P5, R3, R24, R9 ;  /* 0x000000180320c210 */ /* 0x000fe20007d7e009 */
[----:B------:R-:W-:Y:S02]  /*21f00*/  IMAD R20, R20, UR8, RZ ;  /* 0x0000000814147c24 */ /* 0x000fe4000f8e02ff */
[----:B------:R-:W-:Y:S01]  /*21f10*/  IMAD.WIDE.U32 R34, R33, UR8, R34 ;  /* 0x0000000821227c25 */ /* 0x000fe2000f8e0022 */
[----:B------:R-:W-:-:S03]  /*21f20*/  @!P4 IADD3.X R38, R4, R31, R8, P3, P5 ;  /* 0x0000001f0426c210 */ /* 0x000fc60001fea408 */
[----:B------:R-:W-:Y:S01]  /*21f30*/  IMAD R33, R33, UR9, R20 ;  /* 0x0000000921217c24 */ /* 0x000fe2000f8e0214 */
[----:B------:R-:W-:-:S04]  /*21f40*/  IADD3 R20, P3, R34, UR12, RZ ;  /* 0x0000000c22147c10 */ /* 0x000fc8000ff7e0ff */
[----:B------:R-:W-:Y:S02]  /*21f50*/  IADD3.X R21, R35, UR13, R33, P3, !PT ;  /* 0x0000000d23157c10 */ /* 0x000fe40009ffe421 */
[----:B0-----:R-:W-:Y:S02]  /*21f60*/  @!P4 IADD3 R22, P3, R32, R22, RZ ;  /* 0x000000162016c210 */ /* 0x001fe40007f7e0ff */
[----:B------:R-:W-:-:S06]  /*21f70*/  PRMT R32, RZ, 0x7610, R32 ;  /* 0x00007610ff207816 */ /* 0x000fcc0000000020 */
[----:B------:R-:W2:Y:S01]  /*21f80*/  @!P4 LDG.E.U8 R32, desc[UR48][R20.64] ;  /* 0x000000301420c981 */ /* 0x000ea2000c1e1100 */
[----:B------:R-:W-:-:S04]  /*21f90*/  LOP3.LUT R0, R0, 0xfffffffb, RZ, 0xc0, !PT ;  /* 0xfffffffb00007812 */ /* 0x000fc800078ec0ff */
[----:B------:R-:W-:Y:S02]  /*21fa0*/  @P2 LOP3.LUT R0, R0, 0x4, RZ, 0xfc, !PT ;  /* 0x0000000400002812 */ /* 0x000fe400078efcff */
[C---:B------:R-:W-:Y:S01]  /*21fb0*/  ISETP.LT.OR P2, PT, R29.reuse, 0x31, !P1 ;  /* 0x000000311d00780c */ /* 0x040fe20004f41670 */
[----:B------:R-:W-:Y:S01]  /*21fc0*/  @!P4 IMAD.X R23, R38, 0x1, R23, P3 ;  /* 0x000000012617c824 */ /* 0x000fe200018e0617 */
[----:B------:R-:W-:-:S13]  /*21fd0*/  ISETP.LT.OR P3, PT, R29, 0x2, !P0 ;  /* 0x000000021d00780c */ /* 0x000fda0004761670 */
[----:B------:R-:W-:-:S04]  /*21fe0*/  @!P3 IADD3 R34, P5, P6, R3, R24, R9 ;  /* 0x000000180322b210 */ /* 0x000fc80007ebe009 */
[----:B------:R-:W-:Y:S02]  /*21ff0*/  @!P3 IADD3.X R35, R4, R31, R8, P5, P6 ;  /* 0x0000001f0423b210 */ /* 0x000fe40002fec408 */
[----:B--2---:R-:W-:-:S04]  /*22000*/  LOP3.LUT R32, R32, 0xff, RZ, 0xc0, !PT ;  /* 0x000000ff20207812 */ /* 0x004fc800078ec0ff */
[----:B------:R-:W-:-:S05]  /*22010*/  F2FP.F16.E4M3.UNPACK_B R32, R32 ;  /* 0x00000020ff20723e */ /* 0x000fca00020006ff */
[----:B------:R-:W-:-:S05]  /*22020*/  HADD2.F32 R32, -RZ, R32.H0_H0 ;  /* 0x20000020ff207230 */ /* 0x000fca0000004100 */
[----:B------:R-:W-:-:S04]  /*22030*/  FMUL R32, R32, UR40 ;  /* 0x0000002820207c20 */ /* 0x000fc80008400000 */
[----:B---3--:R-:W-:Y:S01]  /*22040*/  FFMA R32, R76, UR41, R32 ;  /* 0x000000294c207c23 */ /* 0x008fe20008000020 */
[----:B------:R-:W-:Y:S01]  /*22050*/  LOP3.LUT R0, R0, 0xfff7ffff, RZ, 0xc0, !PT ;  /* 0xfff7ffff00007812 */ /* 0x000fe200078ec0ff */
[----:B------:R-:W2:Y:S03]  /*22060*/  LDL.LU R76, [R1+0x24c] ;  /* 0x00024c00014c7983 */ /* 0x000ea60000300800 */
[----:B------:R-:W-:Y:S01]  /*22070*/  F2FP.SATFINITE.E4M3.F32.PACK_AB_MERGE_C R32, RZ, R32, RZ ;  /* 0x00000020ff20723e */ /* 0x000fe200048070ff */
[----:B------:R-:W3:Y:S04]  /*22080*/  LDL.LU R79, [R1+0x250] ;  /* 0x00025000014f7983 */ /* 0x000ee80000300800 */
[----:B------:R0:W-:Y:S01]  /*22090*/  @!P4 STG.E.U8 desc[UR48][R22.64], R32 ;  /* 0x000000201600c986 */ /* 0x0001e2000c101130 */
[----:B------:R-:W-:-:S03]  /*220a0*/  @P2 LOP3.LUT R0, R0, 0x80000, RZ, 0xfc, !PT ;  /* 0x0008000000002812 */ /* 0x000fc600078efcff */
[----:B------:R-:W3:Y:S04]  /*220b0*/  LDL.LU R78, [R1+0x254] ;  /* 0x00025400014e7983 */ /* 0x000ee80000300800 */
[----:B------:R-:W3:Y:S01]  /*220c0*/  LDL.LU R81, [R1+0x258] ;  /* 0x0002580001517983 */ /* 0x000ee20000300800 */
[----:B0-----:R-:W0:Y:S03]  /*220d0*/  @!P2 LDC.64 R22, c[0x0][0x5c0] ;  /* 0x00017000ff16ab82 */ /* 0x001e260000000a00 */
[----:B------:R-:W3:Y:S04]  /*220e0*/  LDL.LU R80, [R1+0x25c] ;  /* 0x00025c0001507983 */ /* 0x000ee80000300800 */
[----:B------:R-:W3:Y:S01]  /*220f0*/  LDL.LU R83, [R1+0x260] ;  /* 0x0002600001537983 */ /* 0x000ee20000300800 */
[----:B------:R-:W1:Y:S03]  /*22100*/  @!P3 LDC.64 R32, c[0x0][0x5c0] ;  /* 0x00017000ff20bb82 */ /* 0x000e660000000a00 */
[----:B------:R-:W3:Y:S04]  /*22110*/  LDL.LU R82, [R1+0x264] ;  /* 0x0002640001527983 */ /* 0x000ee80000300800 */
[----:B------:R-:W3:Y:S04]  /*22120*/  LDL.LU R85, [R1+0x268] ;  /* 0x0002680001557983 */ /* 0x000ee80000300800 */
[----:B------:R-:W3:Y:S04]  /*22130*/  LDL.LU R84, [R1+0x26c] ;  /* 0x00026c0001547983 */ /* 0x000ee80000300800 */
[----:B------:R-:W3:Y:S01]  /*22140*/  LDL.LU R87, [R1+0x270] ;  /* 0x0002700001577983 */ /* 0x000ee20000300800 */
[----:B0-----:R-:W-:-:S03]  /*22150*/  @!P2 IADD3 R74, P5, P6, R24, R22, R7 ;  /* 0x00000016184aa210 */ /* 0x001fc60007ebe007 */
[----:B------:R-:W3:Y:S01]  /*22160*/  LDL.LU R86, [R1+0x274] ;  /* 0x0002740001567983 */ /* 0x000ee20000300800 */
[----:B------:R-:W-:Y:S02]  /*22170*/  PRMT R22, RZ, 0x7610, R22 ;  /* 0x00007610ff167816 */ /* 0x000fe40000000016 */
[----:B------:R-:W-:Y:S01]  /*22180*/  @!P2 IADD3.X R75, R31, R23, R6, P5, P6 ;  /* 0x000000171f4ba210 */ /* 0x000fe20002fec406 */
[----:B------:R-:W3:Y:S04]  /*22190*/  LDL.LU R88, [R1+0x278] ;  /* 0x0002780001587983 */ /* 0x000ee80000300800 */
[----:B------:R-:W4:Y:S01]  /*221a0*/  @!P3 LDG.E.U8 R22, desc[UR48][R20.64+0x1] ;  /* 0x000001301416b981 */ /* 0x000f22000c1e1100 */
[----:B------:R-:W-:Y:S02]  /*221b0*/  ISETP.LT.OR P5, PT, R29, 0x32, !P1 ;  /* 0x000000321d00780c */ /* 0x000fe40004fa1670 */
[----:B-1----:R-:W-:Y:S01]  /*221c0*/  @!P3 IADD3 R32, P4, R34, R32, RZ ;  /* 0x000000202220b210 */ /* 0x002fe20007f9e0ff */
[----:B------:R-:W3:Y:S04]  /*221d0*/  LDL.LU R89, [R1+0x27c] ;  /* 0x00027c0001597983 */ /* 0x000ee80000300800 */
[----:B------:R-:W-:Y:S01]  /*221e0*/  @!P3 IMAD.X R33, R35, 0x1, R33, P4 ;  /* 0x000000012321b824 */ /* 0x000fe200020e0621 */
[----:B------:R-:W-:-:S02]  /*221f0*/  LOP3.LUT P6, RZ, R0, 0x200, RZ, 0xc0, !PT ;  /* 0x0000020000ff7812 */ /* 0x000fc400078cc0ff */
[----:B----4-:R-:W-:-:S04]  /*22200*/  LOP3.LUT R22, R22, 0xff, RZ, 0xc0, !PT ;  /* 0x000000ff16167812 */ /* 0x010fc800078ec0ff */
        /* <DEDUP_REMOVED lines=9> */
[----:B------:R-:W4:Y:S01]  /*222a0*/  @!P6 LDG.E.U8 R22, desc[UR48][R18.64+0x8] ;  /* 0x000008301216e981 */ /* 0x000f22000c1e1100 */
[C---:B------:R-:W-:Y:S02]  /*222b0*/  LOP3.LUT P2, RZ, R0.reuse, 0x2, RZ, 0xc0, !PT ;  /* 0x0000000200ff7812 */ /* 0x040fe4000784c0ff */
[----:B------:R-:W-:Y:S02]  /*222c0*/  LOP3.LUT R0, R0, 0xfffbffff, RZ, 0xc0, !PT ;  /* 0xfffbffff00007812 */ /* 0x000fe400078ec0ff */
[----:B------:R-:W-:Y:S02]  /*222d0*/  @!P5 IADD3.X R39, R31, R23, R6, P3, P4 ;  /* 0x000000171f27d210 */ /* 0x000fe40001fe8406 */
[----:B------:R-:W-:Y:S02]  /*222e0*/  @P5 LOP3.LUT R0, R0, 0x40000, RZ, 0xfc, !PT ;  /* 0x0004000000005812 */ /* 0x000fe400078efcff */
[C---:B------:R-:W-:Y:S02]  /*222f0*/  ISETP.LT.OR P5, PT, R29.reuse, 0x39, !P1 ;  /* 0x000000391d00780c */ /* 0x040fe40004fa1670 */
[----:B------:R-:W-:-:S02]  /*22300*/  ISETP.LT.OR P1, PT, R29, 0x3a, !P1 ;  /* 0x0000003a1d00780c */ /* 0x000fc40004f21670 */
[----:B----4-:R-:W-:-:S04]  /*22310*/  LOP3.LUT R22, R22, 0xff, RZ, 0xc0, !PT ;  /* 0x000000ff16167812 */ /* 0x010fc800078ec0ff */
[----:B------:R-:W-:-:S05]  /*22320*/  F2FP.F16.E4M3.UNPACK_B R22, R22 ;  /* 0x00000016ff16723e */ /* 0x000fca00020006ff */
[----:B------:R-:W-:-:S05]  /*22330*/  HADD2.F32 R22, -RZ, R22.H0_H0 ;  /* 0x20000016ff167230 */ /* 0x000fca0000004100 */
[----:B------:R-:W-:-:S04]  /*22340*/  FMUL R22, R22, UR40 ;  /* 0x0000002816167c20 */ /* 0x000fc80008400000 */
[----:B--2---:R-:W-:Y:S02]  /*22350*/  FFMA R32, R76, UR41, R22 ;  /* 0x000000294c207c23 */ /* 0x004fe40008000016 */
[----:B------:R-:W0:Y:S02]  /*22360*/  @!P5 LDC.64 R22, c[0x0][0x5c0] ;  /* 0x00017000ff16db82 */ /* 0x000e240000000a00 */
[----:B0-----:R-:W-:-:S04]  /*22370*/  @!P5 IADD3 R76, P3, P4, R24, R22, R7 ;  /* 0x00000016184cd210 */ /* 0x001fc80007c7e007 */
[----:B------:R-:W-:Y:S02]  /*22380*/  @!P5 IADD3.X R77, R31, R23, R6, P3, P4 ;  /* 0x000000171f4dd210 */ /* 0x000fe40001fe8406 */
[----:B------:R-:W0:Y:S01]  /*22390*/  @!P1 LDC.64 R22, c[0x0][0x5c0] ;  /* 0x00017000ff169b82 */ /* 0x000e220000000a00 */
[----:B------:R-:W-:-:S05]  /*223a0*/  F2FP.SATFINITE.E4M3.F32.PACK_AB_MERGE_C R32, RZ, R32, RZ ;  /* 0x00000020ff20723e */ /* 0x000fca00048070ff */
[----:B------:R0:W-:Y:S02]  /*223b0*/  @!P6 STG.E.U8 desc[UR48][R56.64+0x8], R32 ;  /* 0x000008203800e986 */ /* 0x0001e4000c101130 */
[----:B0-----:R-:W-:Y:S02]  /*223c0*/  @!P1 IADD3 R56, P3, P4, R24, R22, R7 ;  /* 0x0000001618389210 */ /* 0x001fe40007c7e007 */
[----:B------:R-:W-:-:S06]  /*223d0*/  PRMT R22, RZ, 0x7610, R22 ;  /* 0x00007610ff167816 */ /* 0x000fcc0000000016 */
[----:B------:R-:W2:Y:S01]  /*223e0*/  @!P2 LDG.E.U8 R22, desc[UR48][R18.64+0x9] ;  /* 0x000009301216a981 */ /* 0x000ea2000c1e1100 */
[----:B------:R-:W-:Y:S02]  /*223f0*/  @!P1 IADD3.X R57, R31, R23, R6, P3, P4 ;  /* 0x000000171f399210 */ /* 0x000fe40001fe8406 */
        /* <DEDUP_REMOVED lines=13> */
[----:B0-----:R-:W-:Y:S02]  /*224d0*/  @!P4 IADD3 R22, P3, R32, R22, RZ ;  /* 0x000000162016c210 */ /* 0x001fe40007f7e0ff */
[----:B------:R-:W-:-:S06]  /*224e0*/  PRMT R32, RZ, 0x7610, R32 ;  /* 0x00007610ff207816 */ /* 0x000fcc0000000020 */
[----:B------:R-:W2:Y:S01]  /*224f0*/  @!P4 LDG.E.U8 R32, desc[UR48][R20.64+0x8] ;  /* 0x000008301420c981 */ /* 0x000ea2000c1e1100 */
[----:B------:R-:W-:Y:S02]  /*22500*/  LOP3.LUT R0, R0, 0xfffffdff, RZ, 0xc0, !PT ;  /* 0xfffffdff00007812 */ /* 0x000fe400078ec0ff */
[----:B------:R-:W-:Y:S02]  /*22510*/  ISETP.GE.AND P2, PT, R28, 0x101, PT ;  /* 0x000001011c00780c */ /* 0x000fe40003f46270 */
[----:B------:R-:W-:Y:S02]  /*22520*/  @P1 LOP3.LUT R0, R0, 0x200, RZ, 0xfc, !PT ;  /* 0x0000020000001812 */ /* 0x000fe400078efcff */
[----:B------:R-:W-:Y:S01]  /*22530*/  ISETP.LT.OR P1, PT, R29, 0x21, !P2 ;  /* 0x000000211d00780c */ /* 0x000fe20005721670 */
        /* <DEDUP_REMOVED lines=34> */
[C---:B------:R-:W-:Y:S02]  /*22760*/  LOP3.LUT P1, RZ, R0.reuse, 0x1, RZ, 0xc0, !PT ;  /* 0x0000000100ff7812 */ /* 0x040fe4000782c0ff */
        /* <DEDUP_REMOVED lines=11> */
[----:B------:R-:W0:Y:S02]  /*22820*/  @!P5 LDC.64 R22, c[0x0][0x5c0] ;  /* 0x00017000ff16db82 */ /* 0x000e240000000a00 */
[----:B0-----:R-:W-:-:S04]  /*22830*/  @!P5 IADD3 R80, P3, P4, R24, R22, R9 ;  /* 0x000000161850d210 */ /* 0x001fc80007c7e009 */
[----:B------:R-:W-:Y:S02]  /*22840*/  @!P5 IADD3.X R81, R31, R23, R8, P3, P4 ;  /* 0x000000171f51d210 */ /* 0x000fe40001fe8408 */
[----:B------:R-:W-:-:S13]  /*22850*/  ISETP.LT.OR P5, PT, R29, 0x2a, !P2 ;  /* 0x0000002a1d00780c */ /* 0x000fda00057a1670 */
        /* <DEDUP_REMOVED lines=20> */
[----:B0-----:R-:W-:Y:S02]  /*229a0*/  @!P4 IADD3 R22, P3, R32, R22, RZ ;  /* 0x000000162016c210 */ /* 0x001fe40007f7e0ff */
[----:B------:R-:W-:-:S06]  /*229b0*/  PRMT R32, RZ, 0x7610, R32 ;  /* 0x00007610ff207816 */ /* 0x000fcc0000000020 */
[----:B------:R-:W2:Y:S01]  /*229c0*/  @!P4 LDG.E.U8 R32, desc[UR48][R20.64+0x10] ;  /* 0x000010301420c981 */ /* 0x000ea2000c1e1100 */
        /* <DEDUP_REMOVED lines=18> */
[----:B------:R-:W-:Y:S02]  /*22af0*/  ISETP.GE.AND P6, PT, R28, 0x101, PT ;  /* 0x000001011c00780c */ /* 0x000fe40003fc6270 */
[----:B-1----:R-:W-:Y:S02]  /*22b00*/  @!P3 IADD3 R32, P4, R34, R32, RZ ;  /* 0x000000202220b210 */ /* 0x002fe40007f9e0ff */
[----:B------:R-:W-:-:S03]  /*22b10*/  ISETP.LT.OR P2, PT, R29, 0x32, !P6 ;  /* 0x000000321d00780c */ /* 0x000fc60007741670 */
        /* <DEDUP_REMOVED lines=36> */
[----:B------:R-:W-:Y:S02]  /*22d60*/  ISETP.LT.OR P4, PT, R29, 0x19, !P0 ;  /* 0x000000191d00780c */ /* 0x000fe40004781670 */
[----:B------:R-:W-:-:S04]  /*22d70*/  LOP3.LUT R0, R0, 0xfeffffff, RZ, 0xc0, !PT ;  /* 0xfeffffff00007812 */ /* 0x000fc800078ec0ff */
[----:B------:R-:W-:-:S04]  /*22d80*/  @P2 LOP3.LUT R0, R0, 0x1000000, RZ, 0xfc, !PT ;  /* 0x0100000000002812 */ /* 0x000fc800078efcff */
[----:B------:R-:W-:-:S04]  /*22d90*/  LOP3.LUT R0, R0, 0xfffffbff, RZ, 0xc0, !PT ;  /* 0xfffffbff00007812 */ /* 0x000fc800078ec0ff */
[----:B------:R-:W-:Y:S02]  /*22da0*/  @P5 LOP3.LUT R0, R0, 0x400, RZ, 0xfc, !PT ;  /* 0x0000040000005812 */ /* 0x000fe400078efcff */
        /* <DEDUP_REMOVED lines=13> */
[----:B------:R-:W-:-:S04]  /*22e80*/  LOP3.LUT P2, RZ, R30, 0x4000000, RZ, 0xc0, !PT ;  /* 0x040000001eff7812 */ /* 0x000fc8000784c0ff */
        /* <DEDUP_REMOVED lines=17> */
[----:B------:R-:W-:-:S04]  /*22fa0*/  LOP3.LUT R30, R30, 0xffdfffff, RZ, 0xc0, !PT ;  /* 0xffdfffff1e1e7812 */ /* 0x000fc800078ec0ff */
[----:B------:R-:W-:Y:S02]  /*22fb0*/  @P0 LOP3.LUT R30, R30, 0x200000, RZ, 0xfc, !PT ;  /* 0x002000001e1e0812 */ /* 0x000fe400078efcff */
[----:B------:R-:W-:Y:S02]  /*22fc0*/  ISETP.LT.OR P0, PT, R29, 0x42, !P2 ;  /* 0x000000421d00780c */ /* 0x000fe40005701670 */
[----:B-1----:R-:W-:-:S05]  /*22fd0*/  @!P3 IADD3 R32, P4, R34, R32, RZ ;  /* 0x000000202220b210 */ /* 0x002fca0007f9e0ff */
[----:B------:R-:W-:Y:S01]  /*22fe0*/  @!P3 IMAD.X R33, R35, 0x1, R33, P4 ;  /* 0x000000012321b824 */ /* 0x000fe200020e0621 */
[----:B------:R-:W-:Y:S02]  /*22ff0*/  @!P1 IADD3.X R87, R31, R23, R4, P5, P6 ;  /* 0x000000171f579210 */ /* 0x000fe40002fec404 */
[----:B------:R-:W-:Y:S02]  /*23000*/  ISETP.GE.AND P5, PT, R28, 0x1, PT ;  /* 0x000000011c00780c */ /* 0x000fe40003fa6270 */
[----:B--2---:R-:W-:-:S04]  /*23010*/  LOP3.LUT R22, R22, 0xff, RZ, 0xc0, !PT ;  /* 0x000000ff16167812 */ /* 0x004fc800078ec0ff */
[----:B------:R-:W-:-:S05]  /*23020*/  F2FP.F16.E4M3.UNPACK_B R22, R22 ;  /* 0x00000016ff16723e */ /* 0x000fca00020006ff */
[----:B------:R-:W-:-:S05]  /*23030*/  HADD2.F32 R22, -RZ, R22.H0_H0 ;  /* 0x20000016ff167230 */ /* 0x000fca0000004100 */
[----:B------:R-:W-:-:S04]  /*23040*/  FMUL R22, R22, UR40 ;  /* 0x0000002816167c20 */ /* 0x000fc80008400000 */
[----:B------:R-:W-:Y:S02]  /*23050*/  FFMA R22, R88, UR41, R22 ;  /* 0x0000002958167c23 */ /* 0x000fe40008000016 */
[----:B------:R-:W2:Y:S03]  /*23060*/  LDL.LU R88, [R1+0x280] ;  /* 0x0002800001587983 */ /* 0x000ea60000300800 */
[----:B------:R-:W-:Y:S01]  /*23070*/  F2FP.SATFINITE.E4M3.F32.PACK_AB_MERGE_C R22, RZ, R22, RZ ;  /* 0x00000016ff16723e */ /* 0x000fe200048070ff */
[----:B------:R-:W3:Y:S04]  /*23080*/  LDL.LU R90, [R1+0x284] ;  /* 0x00028400015a7983 */ /* 0x000ee80000300800 */
[----:B------:R0:W-:Y:S01]  /*23090*/  @!P3 STG.E.U8 desc[UR48][R32.64+0x19], R22 ;  /* 0x000019162000b986 */ /* 0x0001e2000c101130 */
[----:B------:R-:W-:-:S02]  /*230a0*/  ISETP.LT.OR P1, PT, R29, 0x21, !P2 ;  /* 0x000000211d00780c */ /* 0x000fc40005721670 */
[----:B------:R-:W-:Y:S01]  /*230b0*/  LOP3.LUT R0, R0, 0xf7ffffff, RZ, 0xc0, !PT ;  /* 0xf7ffffff00007812 */ /* 0x000fe200078ec0ff */
[----:B------:R-:W4:Y:S04]  /*230c0*/  LDL.LU R92, [R1+0x288] ;  /* 0x00028800015c7983 */ /* 0x000f280000300800 */
[----:B------:R-:W4:Y:S01]  /*230d0*/  LDL.LU R93, [R1+0x28c] ;  /* 0x00028c00015d7983 */ /* 0x000f220000300800 */
[----:B0-----:R-:W0:Y:S02]  /*230e0*/  @!P0 LDC.64 R22, c[0x0][0x5c0] ;  /* 0x00017000ff168b82 */ /* 0x001e240000000a00 */
[----:B0-----:R-:W-:-:S04]  /*230f0*/  @!P0 IADD3 R44, P3, P4, R24, R22, R3 ;  /* 0x00000016182c8210 */ /* 0x001fc80007c7e003 */
[----:B------:R-:W-:Y:S02]  /*23100*/  @!P0 IADD3.X R45, R31, R23, R4, P3, P4 ;  /* 0x000000171f2d8210 */ /* 0x000fe40001fe8404 */
        /* <DEDUP_REMOVED lines=31> */
[----:B------:R-:W-:Y:S02]  /*23300*/  @!P0 IADD3.X R89, R31, R23, R4, P3, P4 ;  /* 0x000000171f598210 */ /* 0x000fe40001fe8404 */
[----:B------:R-:W-:-:S13]  /*23310*/  ISETP.LT.OR P0, PT, R29, 0x4a, !P2 ;  /* 0x0000004a1d00780c */ /* 0x000fda0005701670 */
[----:B------:R-:W-:Y:S02]  /*23320*/  @P0 LOP3.LUT R0, R0, 0x8000000, RZ, 0xfc, !PT ;  /* 0x0800000000000812 */ /* 0x000fe400078efcff */
        /* <DEDUP_REMOVED lines=11> */
[----:B------:R0:W-:Y:S01]  /*233e0*/  @!P1 STG.E.U8 desc[UR48][R60.64+0x20], R32 ;  /* 0x000020203c009986 */ /* 0x0001e2000c101130 */
[----:B------:R-:W-:Y:S02]  /*233f0*/  ISETP.LT.OR P1, PT, R29, 0x22, !P2 ;  /* 0x000000221d00780c */ /* 0x000fe40005721670 */
[----:B0-----:R-:W-:Y:S02]  /*23400*/  @!P0 IADD3 R60, P3, P4, R24, R22, R3 ;  /* 0x00000016183c8210 */ /* 0x001fe40007c7e003 */
        /* <DEDUP_REMOVED lines=10> */
[----:B----4-:R-:W-:Y:S02]  /*234b0*/  FFMA R22, R92, UR41, R22 ;  /* 0x000000295c167c23 */ /* 0x010fe40008000016 */
[----:B------:R-:W2:Y:S03]  /*234c0*/  LDL.LU R92, [R1+0x290] ;  /* 0x00029000015c7983 */ /* 0x000ea60000300800 */
[----:B------:R-:W-:Y:S01]  /*234d0*/  F2FP.SATFINITE.E4M3.F32.PACK_AB_MERGE_C R22, RZ, R22, RZ ;  /* 0x00000016ff16723e */ /* 0x000fe200048070ff */
[----:B------:R-:W3:Y:S04]  /*234e0*/  LDL.LU R94, [R1+0x294] ;  /* 0x00029400015e7983 */ /* 0x000ee80000300800 */
[----:B------:R0:W-:Y:S01]  /*234f0*/  @!P1 STG.E.U8 desc[UR48][R58.64+0x21], R22 ;  /* 0x000021163a009986 */ /* 0x0001e2000c101130 */
[----:B------:R-:W-:-:S02]  /*23500*/  LOP3.LUT R0, R0, 0xfffff7ff, RZ, 0xc0, !PT ;  /* 0xfffff7ff00007812 */ /* 0x000fc400078ec0ff */
[----:B------:R-:W-:Y:S01]  /*23510*/  ISETP.LT.OR P6, PT, R29, 0x29, !P2 ;  /* 0x000000291d00780c */ /* 0x000fe200057c1670 */
[----:B------:R-:W4:Y:S01]  /*23520*/  LDL.LU R96, [R1+0x298] ;  /* 0x0002980001607983 */ /* 0x000f220000300800 */
[----:B0-----:R-:W0:Y:S01]  /*23530*/  @!P0 LDC.64 R22, c[0x0][0x5c0] ;  /* 0x00017000ff168b82 */ /* 0x001e220000000a00 */
[----:B------:R-:W-:Y:S02]  /*23540*/  @P0 LOP3.LUT R0, R0, 0x800, RZ, 0xfc, !PT ;  /* 0x0000080000000812 */ /* 0x000fe400078efcff */
[----:B------:R-:W4:Y:S01]  /*23550*/  LDL.LU R97, [R1+0x29c] ;  /* 0x00029c0001617983 */ /* 0x000f220000300800 */
        /* <DEDUP_REMOVED lines=33> */
[----:B------:R-:W-:-:S04]  /*23770*/  LOP3.LUT R30, R30, 0xfdffffff, RZ, 0xc0, !PT ;  /* 0xfdffffff1e1e7812 */ /* 0x000fc800078ec0ff */
[----:B------:R-:W-:Y:S02]  /*23780*/  @P5 LOP3.LUT R30, R30, 0x2000000, RZ, 0xfc, !PT ;  /* 0x020000001e1e5812 */ /* 0x000fe400078efcff */
[----:B------:R-:W-:Y:S02]  /*23790*/  ISETP.LT.OR P5, PT, R29, 0x5a, !P2 ;  /* 0x0000005a1d00780c */ /* 0x000fe400057a1670 */
[----:B------:R-:W-:Y:S02]  /*237a0*/  @!P0 IADD3.X R93, R31, R23, R4, P3, P4 ;  /* 0x000000171f5d8210 */ /* 0x000fe40001fe8404 */
[C---:B------:R-:W-:Y:S02]  /*237b0*/  LOP3.LUT P1, RZ, R0.reuse, 0x8, RZ, 0xc0, !PT ;  /* 0x0000000800ff7812 */ /* 0x040fe4000782c0ff */
[----:B------:R-:W-:Y:S02]  /*237c0*/  LOP3.LUT R0, R0, 0xbfffffff, RZ, 0xc0, !PT ;  /* 0xbfffffff00007812 */ /* 0x000fe400078ec0ff */
[----:B------:R-:W-:-:S02]  /*237d0*/  LOP3.LUT R30, R30, 0xffbfffff, RZ, 0xc0, !PT ;  /* 0xffbfffff1e1e7812 */ /* 0x000fc400078ec0ff */
[----:B------:R-:W-:Y:S02]  /*237e0*/  @P0 LOP3.LUT R0, R0, 0x40000000, RZ, 0xfc, !PT ;  /* 0x4000000000000812 */ /* 0x000fe400078efcff */
[----:B------:R-:W-:Y:S02]  /*237f0*/  ISETP.GE.AND P0, PT, R28, 0x81, PT ;  /* 0x000000811c00780c */ /* 0x000fe40003f06270 */
[----:B------:R-:W-:Y:S02]  /*23800*/  @P2 LOP3.LUT R30, R30, 0x400000, RZ, 0xfc, !PT ;  /* 0x004000001e1e2812 */ /* 0x000fe400078efcff */
[----:B------:R-:W-:Y:S02]  /*23810*/  ISETP.LT.OR P2, PT, R29, 0x41, !P0 ;  /* 0x000000411d00780c */ /* 0x000fe40004741670 */
        /* <DEDUP_REMOVED lines=27> */
[----:B------:R-:W-:-:S02]  /*239d0*/  ISETP.LT.OR P1, PT, R29, 0x42, !P0 ;  /* 0x000000421d00780c */ /* 0x000fc40004721670 */
[----:B------:R-:W-:Y:S01]  /*239e0*/  LOP3.LUT R0, R0, 0xfffeffff, RZ, 0xc0, !PT ;  /* 0xfffeffff00007812 */ /* 0x000fe200078ec0ff */
[----:B------:R-:W4:Y:S10]  /*239f0*/  LDL.LU R100, [R1+0x2a8] ;  /* 0x0002a80001647983 */ /* 0x000f340000300800 */
[----:B0-----:R-:W0:Y:S01]  /*23a00*/  @!P1 LDC.64 R22, c[0x0][0x5c0] ;  /* 0x00017000ff169b82 */ /* 0x001e220000000a00 */
[----:B------:R-:W-:Y:S01]  /*23a10*/  @P2 LOP3.LUT R0, R0, 0x10000, RZ, 0xfc, !PT ;  /* 0x0001000000002812 */ /* 0x000fe200078efcff */
        /* <DEDUP_REMOVED lines=20> */
[----:B------:R-:W-:-:S04]  /*23b60*/  LOP3.LUT R0, R0, 0xfffffff7, RZ, 0xc0, !PT ;  /* 0xfffffff700007812 */ /* 0x000fc800078ec0ff */
[----:B------:R-:W-:Y:S02]  /*23b70*/  @P1 LOP3.LUT R0, R0, 0x8, RZ, 0xfc, !PT ;  /* 0x0000000800001812 */ /* 0x000fe400078efcff */
[----:B------:R-:W-:Y:S02]  /*23b80*/  ISETP.LT.OR P1, PT, R29, 0x49, !P0 ;  /* 0x000000491d00780c */ /* 0x000fe40004721670 */
[----:B0-----:R-:W-:-:S05]  /*23b90*/  @!P3 IADD3 R22, P4, R24, R22, RZ ;  /* 0x000000161816b210 */ /* 0x001fca0007f9e0ff */
        /* <DEDUP_REMOVED lines=17> */
[----:B------:R-:W-:Y:S02]  /*23cb0*/  LOP3.LUT P6, RZ, R0, 0x4000, RZ, 0xc0, !PT ;  /* 0x0000400000ff7812 */ /* 0x000fe400078cc0ff */
[----:B--2---:R-:W-:-:S04]  /*23cc0*/  LOP3.LUT R22, R22, 0xff, RZ, 0xc0, !PT ;  /* 0x000000ff16167812 */ /* 0x004fc800078ec0ff */
[----:B------:R-:W-:-:S05]  /*23cd0*/  F2FP.F16.E4M3.UNPACK_B R22, R22 ;  /* 0x00000016ff16723e */ /* 0x000fca00020006ff */
[----:B------:R-:W-:-:S05]  /*23ce0*/  HADD2.F32 R22, -RZ, R22.H0_H0 ;  /* 0x20000016ff167230 */ /* 0x000fca0000004100 */
[----:B------:R-:W-:-:S04]  /*23cf0*/  FMUL R22, R22, UR40 ;  /* 0x0000002816167c20 */ /* 0x000fc80008400000 */
[----:B---3--:R-:W-:Y:S02]  /*23d00*/  FFMA R32, R98, UR41, R22 ;  /* 0x0000002962207c23 */ /* 0x008fe40008000016 */
        /* <DEDUP_REMOVED lines=10> */
[----:B------:R-:W-:-:S04]  /*23db0*/  LOP3.LUT R0, R0, 0x7fffffff, RZ, 0xc0, !PT ;  /* 0x7fffffff00007812 */ /* 0x000fc800078ec0ff */
[----:B------:R-:W-:-:S04]  /*23dc0*/  @P1 LOP3.LUT R0, R0, 0x80000000, RZ, 0xfc, !PT ;  /* 0x8000000000001812 */ /* 0x000fc800078efcff */
        /* <DEDUP_REMOVED lines=14> */
[----:B------:R-:W-:Y:S01]  /*23eb0*/  LOP3.LUT R2, R2, 0xfffffffb, RZ, 0xc0, !PT ;  /* 0xfffffffb02027812 */ /* 0x000fe200078ec0ff */
[----:B------:R-:W4:Y:S01]  /*23ec0*/  LDL.LU R105, [R1+0x2b8] ;  /* 0x0002b80001697983 */ /* 0x000f220000300800 */
[----:B0-----:R-:W0:Y:S01]  /*23ed0*/  @!P2 LDC.64 R22, c[0x0][0x5c0] ;  /* 0x00017000ff16ab82 */ /* 0x001e220000000a00 */
[----:B------:R-:W-:Y:S02]  /*23ee0*/  @P2 LOP3.LUT R0, R0, 0x4000, RZ, 0xfc, !PT ;  /* 0x0000400000002812 */ /* 0x000fe400078efcff */
[----:B------:R-:W4:Y:S01]  /*23ef0*/  LDL.LU R104, [R1+0x2bc] ;  /* 0x0002bc0001687983 */ /* 0x000f220000300800 */
[----:B0-----:R-:W-:-:S03]  /*23f00*/  @!P2 IADD3 R62, P3, P4, R24, R22, R7 ;  /* 0x00000016183ea210 */ /* 0x001fc60007c7e007 */
[----:B------:R-:W4:Y:S01]  /*23f10*/  LDL.LU R109, [R1+0x2c0] ;  /* 0x0002c000016d7983 */ /* 0x000f220000300800 */
[----:B------:R-:W-:-:S03]  /*23f20*/  @!P2 IADD3.X R63, R31, R23, R6, P3, P4 ;  /* 0x000000171f3fa210 */ /* 0x000fc60001fe8406 */
[----:B------:R-:W4:Y:S01]  /*23f30*/  LDL.LU R108, [R1+0x2c4] ;  /* 0x0002c400016c7983 */ /* 0x000f220000300800 */
[C---:B------:R-:W-:Y:S02]  /*23f40*/  ISETP.LT.OR P3, PT, R29.reuse, 0x39, !P5 ;  /* 0x000000391d00780c */ /* 0x040fe40006f61670 */
[----:B------:R-:W-:Y:S01]  /*23f50*/  PRMT R22, RZ, 0x7610, R22 ;  /* 0x00007610ff167816 */ /* 0x000fe20000000016 */
[----:B------:R-:W4:Y:S01]  /*23f60*/  LDL.LU R110, [R1+0x2c8] ;  /* 0x0002c800016e7983 */ /* 0x000f220000300800 */
[----:B------:R-:W-:Y:S02]  /*23f70*/  ISETP.LT.OR P2, PT, R29, 0x59, !P0 ;  /* 0x000000591d00780c */ /* 0x000fe40004741670 */
[----:B------:R-:W-:Y:S01]  /*23f80*/  LOP3.LUT P6, RZ, R0, 0x20000, RZ, 0xc0, !PT ;  /* 0x0002000000ff7812 */ /* 0x000fe200078cc0ff */
[----:B------:R-:W4:Y:S06]  /*23f90*/  LDL.LU R111, [R1+0x2cc] ;  /* 0x0002cc00016f7983 */ /* 0x000f2c0000300800 */
        /* <DEDUP_REMOVED lines=28> */
[----:B------:R-:W-:Y:S02]  /*24160*/  @P2 LOP3.LUT R2, R2, 0x4, RZ, 0xfc, !PT ;  /* 0x0000000402022812 */ /* 0x000fe400078efcff */
[----:B------:R-:W-:Y:S02]  /*24170*/  @!P2 IADD3.X R101, R31, R23, R6, P3, P4 ;  /* 0x000000171f65a210 */ /* 0x000fe40001fe8406 */
[----:B------:R-:W-:Y:S02]  /*24180*/  ISETP.LT.OR P2, PT, R29, 0x5a, !P0 ;  /* 0x0000005a1d00780c */ /* 0x000fe40004741670 */
[----:B------:R-:W-:Y:S02]  /*24190*/  LOP3.LUT R2, R2, 0xfffffffd, RZ, 0xc0, !PT ;  /* 0xfffffffd02027812 */ /* 0x000fe400078ec0ff */
[----:B------:R-:W-:-:S09]  /*241a0*/  ISETP.GE.AND P0, PT, R28, 0x101, PT ;  /* 0x000001011c00780c */ /* 0x000fd20003f06270 */
        /* <DEDUP_REMOVED lines=26> */
[----:B----4-:R-:W-:-:S05]  /*24350*/  FFMA R22, R105, UR41, R22 ;  /* 0x0000002969167c23 */ /* 0x010fca0008000016 */
        /* <DEDUP_REMOVED lines=28> */
[----:B------:R-:W-:Y:S02]  /*24520*/  LOP3.LUT P1, RZ, R30, 0x800000, RZ, 0xc0, !PT ;  /* 0x008000001eff7812 */ /* 0x000fe4000782c0ff */
        /* <DEDUP_REMOVED lines=32> */
[----:B------:R-:W-:Y:S02]  /*24730*/  LOP3.LUT R0, R0, 0xffffffbf, RZ, 0xc0, !PT ;  /* 0xffffffbf00007812 */ /* 0x000fe400078ec0ff */
[----:B------:R-:W-:Y:S02]  /*24740*/  @!P0 IADD3.X R109, R31, R23, R8, P5, P6 ;  /* 0x000000171f6d8210 */ /* 0x000fe40002fec408 */
[----:B------:R-:W-:Y:S02]  /*24750*/  ISETP.GE.AND P6, PT, R28, 0x101, PT ;  /* 0x000001011c00780c */ /* 0x000fe40003fc6270 */
[----:B------:R-:W-:Y:S02]  /*24760*/  @P2 LOP3.LUT R0, R0, 0x40, RZ, 0xfc, !PT ;  /* 0x0000004000002812 */ /* 0x000fe400078efcff */
        /* <DEDUP_REMOVED lines=8> */
[----:B------:R-:W-:Y:S01]  /*247f0*/  FFMA R22, R110, UR41, R22 ;  /* 0x000000296e167c23 */ /* 0x000fe20008000016 */
[----:B------:R-:W-:Y:S01]  /*24800*/  LOP3.LUT R2, R2, 0xffffffbf, RZ, 0xc0, !PT ;  /* 0xffffffbf02027812 */ /* 0x000fe200078ec0ff */
[----:B------:R-:W2:Y:S03]  /*24810*/  LDL.LU R110, [R1+0x2d0] ;  /* 0x0002d000016e7983 */ /* 0x000ea60000300800 */
[----:B------:R-:W-:-:S05]  /*24820*/  F2FP.SATFINITE.E4M3.F32.PACK_AB_MERGE_C R22, RZ, R22, RZ ;  /* 0x00000016ff16723e */ /* 0x000fca00048070ff */
[----:B------:R0:W-:Y:S02]  /*24830*/  @!P3 STG.E.U8 desc[UR48][R32.64+0x21], R22 ;  /* 0x000021162000b986 */ /* 0x0001e4000c101130 */
[----:B0-----:R-:W0:Y:S02]  /*24840*/  @!P2 LDC.64 R22, c[0x0][0x5c0] ;  /* 0x00017000ff16ab82 */ /* 0x001e240000000a00 */
[----:B0-----:R-:W-:Y:S02]  /*24850*/  @!P2 IADD3 R42, P3, P4, R24, R22, R9 ;  /* 0x00000016182aa210 */ /* 0x001fe40007c7e009 */
[----:B------:R-:W-:-:S06]  /*24860*/  PRMT R22, RZ, 0x7610, R22 ;  /* 0x00007610ff167816 */ /* 0x000fcc0000000016 */
[----:B------:R-:W3:Y:S01]  /*24870*/  @!P5 LDG.E.U8 R22, desc[UR48][R14.64+0x28] ;  /* 0x000028300e16d981 */ /* 0x000ee2000c1e1100 */
[----:B------:R-:W-:Y:S02]  /*24880*/  @P0 LOP3.LUT R2, R2, 0x40, RZ, 0xfc, !PT ;  /* 0x0000004002020812 */ /* 0x000fe400078efcff */
[C---:B------:R-:W-:Y:S02]  /*24890*/  LOP3.LUT P0, RZ, R0.reuse, 0x4, RZ, 0xc0, !PT ;  /* 0x0000000400ff7812 */ /* 0x040fe4000780c0ff */
[----:B------:R-:W-:Y:S02]  /*248a0*/  LOP3.LUT R0, R0, 0xffffffdf, RZ, 0xc0, !PT ;  /* 0xffffffdf00007812 */ /* 0x000fe400078ec0ff */
[----:B------:R-:W-:Y:S02]  /*248b0*/  @!P2 IADD3.X R43, R31, R23, R8, P3, P4 ;  /* 0x000000171f2ba210 */ /* 0x000fe40001fe8408 */
[----:B------:R-:W-:Y:S02]  /*248c0*/  @P2 LOP3.LUT R0, R0, 0x20, RZ, 0xfc, !PT ;  /* 0x0000002000002812 */ /* 0x000fe400078efcff */
[----:B------:R-:W-:-:S02]  /*248d0*/  ISETP.LT.OR P2, PT, R29, 0x59, !P6 ;  /* 0x000000591d00780c */ /* 0x000fc40007741670 */
[----:B---3--:R-:W-:-:S04]  /*248e0*/  LOP3.LUT R22, R22, 0xff, RZ, 0xc0, !PT ;  /* 0x000000ff16167812 */ /* 0x008fc800078ec0ff */
[----:B------:R-:W-:-:S05]  /*248f0*/  F2FP.F16.E4M3.UNPACK_B R22, R22 ;  /* 0x00000016ff16723e */ /* 0x000fca00020006ff */
[----:B------:R-:W-:-:S05]  /*24900*/  HADD2.F32 R22, -RZ, R22.H0_H0 ;  /* 0x20000016ff167230 */ /* 0x000fca0000004100 */
[----:B------:R-:W-:-:S04]  /*24910*/  FMUL R22, R22, UR40 ;  /* 0x0000002816167c20 */ /* 0x000fc80008400000 */
[----:B------:R-:W-:Y:S02]  /*24920*/  FFMA R32, R111, UR41, R22 ;  /* 0x000000296f207c23 */ /* 0x000fe40008000016 */
[----:B------:R-:W0:Y:S01]  /*24930*/  @!P2 LDC.64 R22, c[0x0][0x5c0] ;  /* 0x00017000ff16ab82 */ /* 0x000e220000000a00 */
[----:B------:R-:W-:Y:S01]  /*24940*/  LOP3.LUT R0, R0, 0xffffff7f, RZ, 0xc0, !PT ;  /* 0xffffff7f00007812 */ /* 0x000fe200078ec0ff */
[----:B------:R-:W3:Y:S01]  /*24950*/  LDL.LU R111, [R1+0x2d4] ;  /* 0x0002d400016f7983 */ /* 0x000ee20000300800 */
        /* <DEDUP_REMOVED lines=8> */
[----:B------:R-:W4:Y:S01]  /*249e0*/  @!P0 LDG.E.U8 R22, desc[UR48][R14.64+0x29] ;  /* 0x000029300e168981 */ /* 0x000f22000c1e1100 */
[----:B------:R-:W-:Y:S02]  /*249f0*/  @!P5 IADD3.X R49, R31, R23, R8, P3, P4 ;  /* 0x000000171f31d210 */ /* 0x000fe40001fe8408 */
[----:B------:R-:W-:Y:S02]  /*24a00*/  ISETP.LT.OR P4, PT, R29, 0x29, !P1 ;  /* 0x000000291d00780c */ /* 0x000fe40004f81670 */
[----:B------:R-:W-:-:S11]  /*24a10*/  @P5 LOP3.LUT R0, R0, 0x80, RZ, 0xfc, !PT ;  /* 0x0000008000005812 */ /* 0x000fd600078efcff */
[----:B------:R-:W-:-:S04]  /*24a20*/  @!P4 IADD3 R32, P3, P5, R3, R24, R7 ;  /* 0x000000180320c210 */ /* 0x000fc80007d7e007 */
[----:B------:R-:W-:Y:S02]  /*24a30*/  @!P4 IADD3.X R33, R4, R31, R6, P3, P5 ;  /* 0x0000001f0421c210 */ /* 0x000fe40001fea406 */
[----:B----4-:R-:W-:-:S04]  /*24a40*/  LOP3.LUT R22, R22, 0xff, RZ, 0xc0, !PT ;  /* 0x000000ff16167812 */ /* 0x010fc800078ec0ff */
[----:B------:R-:W-:-:S05]  /*24a50*/  F2FP.F16.E4M3.UNPACK_B R22, R22 ;  /* 0x00000016ff16723e */ /* 0x000fca00020006ff */
[----:B------:R-:W-:-:S05]  /*24a60*/  HADD2.F32 R22, -RZ, R22.H0_H0 ;  /* 0x20000016ff167230 */ /* 0x000fca0000004100 */
[----:B------:R-:W-:-:S04]  /*24a70*/  FMUL R22, R22, UR40 ;  /* 0x0000002816167c20 */ /* 0x000fc80008400000 */
[----:B--2---:R-:W-:Y:S01]  /*24a80*/  FFMA R22, R110, UR41, R22 ;  /* 0x000000296e167c23 */ /* 0x004fe20008000016 */
[----:B------:R-:W-:Y:S01]  /*24a90*/  LOP3.LUT R2, R2, 0xffffff7f, RZ, 0xc0, !PT ;  /* 0xffffff7f02027812 */ /* 0x000fe200078ec0ff */
[----:B------:R-:W2:Y:S03]  /*24aa0*/  LDL.LU R110, [R1+0x2d8] ;  /* 0x0002d800016e7983 */ /* 0x000ea60000300800 */
[----:B------:R-:W-:Y:S01]  /*24ab0*/  F2FP.SATFINITE.E4M3.F32.PACK_AB_MERGE_C R22, RZ, R22, RZ ;  /* 0x00000016ff16723e */ /* 0x000fe200048070ff */
[----:B------:R-:W4:Y:S04]  /*24ac0*/  LDL.LU R114, [R1+0x2dc] ;  /* 0x0002dc0001727983 */ /* 0x000f280000300800 */
[----:B------:R0:W-:Y:S01]  /*24ad0*/  @!P0 STG.E.U8 desc[UR48][R72.64+0x29], R22 ;  /* 0x0000291648008986 */ /* 0x0001e2000c101130 */
[----:B------:R-:W-:-:S03]  /*24ae0*/  @P2 LOP3.LUT R2, R2, 0x80, RZ, 0xfc, !PT ;  /* 0x0000008002022812 */ /* 0x000fc600078efcff */
[----:B------:R-:W4:Y:S01]  /*24af0*/  LDL.LU R116, [R1+0x2e0] ;  /* 0x0002e00001747983 */ /* 0x000f220000300800 */
[----:B0-----:R-:W0:Y:S01]  /*24b00*/  @!P4 LDC.64 R22, c[0x0][0x5c0] ;  /* 0x00017000ff16cb82 */ /* 0x001e220000000a00 */
[----:B------:R-:W-:Y:S02]  /*24b10*/  LOP3.LUT P2, RZ, R30, 0x400000, RZ, 0xc0, !PT ;  /* 0x004000001eff7812 */ /* 0x000fe4000784c0ff */
[----:B------:R-:W4:Y:S01]  /*24b20*/  LDL.LU R117, [R1+0x2e4] ;  /* 0x0002e40001757983 */ /* 0x000f220000300800 */
        /* <DEDUP_REMOVED lines=19> */
[----:B------:R-:W3:Y:S01]  /*24c60*/  @!P3 LDG.E.U8 R22, desc[UR48][R16.64+0x29] ;  /* 0x000029301016b981 */ /* 0x000ee2000c1e1100 */
[----:B------:R-:W-:Y:S02]  /*24c70*/  @!P0 IADD3.X R113, R31, R23, R4, P5, P6 ;  /* 0x000000171f718210 */ /* 0x000fe40002fec404 */
[----:B------:R-:W-:Y:S02]  /*24c80*/  ISETP.LT.OR P5, PT, R29, 0x62, !P2 ;  /* 0x000000621d00780c */ /* 0x000fe400057a1670 */
[----:B-1----:R-:W-:-:S05]  /*24c90*/  @!P3 IADD3 R32, P4, R34, R32, RZ ;  /* 0x000000202220b210 */ /* 0x002fca0007f9e0ff */
[----:B------:R-:W-:Y:S01]  /*24ca0*/  @!P3 IMAD.X R33, R35, 0x1, R33, P4 ;  /* 0x000000012321b824 */ /* 0x000fe200020e0621 */
[----:B------:R-:W-:Y:S02]  /*24cb0*/  LOP3.LUT P6, RZ, R0, 0x80000, RZ, 0xc0, !PT ;  /* 0x0008000000ff7812 */ /* 0x000fe400078cc0ff */
[----:B---3--:R-:W-:-:S04]  /*24cc0*/  LOP3.LUT R22, R22, 0xff, RZ, 0xc0, !PT ;  /* 0x000000ff16167812 */ /* 0x008fc800078ec0ff */
        /* <DEDUP_REMOVED lines=43> */
[----:B------:R-:W-:-:S03]  /*24f80*/  LOP3.LUT R2, R2, 0xbfffffff, RZ, 0xc0, !PT ;  /* 0xbfffffff02027812 */ /* 0x000fc600078ec0ff */
[----:B------:R-:W4:Y:S01]  /*24f90*/  LDL.LU R120, [R1+0x2f0] ;  /* 0x0002f00001787983 */ /* 0x000f220000300800 */
        /* <DEDUP_REMOVED lines=21> */
[----:B------:R-:W-:Y:S02]  /*250f0*/  @P0 LOP3.LUT R2, R2, 0x40000000, RZ, 0xfc, !PT ;  /* 0x4000000002020812 */ /* 0x000fe400078efcff */
        /* <DEDUP_REMOVED lines=25> */
[----:B---3--:R-:W-:Y:S02]  /*25290*/  FFMA R32, R121, UR41, R22 ;  /* 0x0000002979207c23 */ /* 0x008fe40008000016 */
[----:B------:R-:W0:Y:S01]  /*252a0*/  @!P0 LDC.64 R22, c[0x0][0x5c0] ;  /* 0x00017000ff168b82 */ /* 0x000e220000000a00 */
[----:B------:R-:W-:Y:S01]  /*252b0*/  LOP3.LUT R5, R5, 0xfffffff7, RZ, 0xc0, !PT ;  /* 0xfffffff705057812 */ /* 0x000fe200078ec0ff */
[----:B------:R-:W2:Y:S01]  /*252c0*/  LDL.LU R121, [R1+0x2f4] ;  /* 0x0002f40001797983 */ /* 0x000ea20000300800 */
[----:B------:R-:W-:-:S05]  /*252d0*/  F2FP.SATFINITE.E4M3.F32.PACK_AB_MERGE_C R32, RZ, R32, RZ ;  /* 0x00000020ff20723e */ /* 0x000fca00048070ff */
[----:B------:R1:W-:Y:S01]  /*252e0*/  @!P5 STG.E.U8 desc[UR48][R76.64+0x38], R32 ;  /* 0x000038204c00d986 */ /* 0x0003e2000c101130 */
[----:B------:R-:W-:Y:S02]  /*252f0*/  ISETP.LT.OR P5, PT, R29, 0x7a, !P2 ;  /* 0x0000007a1d00780c */ /* 0x000fe400057a1670 */
[----:B0-----:R-:W-:-:S04]  /*25300*/  @!P0 IADD3 R122, P3, P4, R24, R22, R3 ;  /* 0x00000016187a8210 */ /* 0x001fc80007c7e003 */
[----:B------:R-:W-:-:S07]  /*25310*/  @!P0 IADD3.X R123, R31, R23, R4, P3, P4 ;  /* 0x000000171f7b8210 */ /* 0x000fce0001fe8404 */
[----:B------:R-:W0:Y:S02]  /*25320*/  @!P5 LDC.64 R22, c[0x0][0x5c0] ;  /* 0x00017000ff16db82 */ /* 0x000e240000000a00 */
[----:B0-----:R-:W-:Y:S02]  /*25330*/  @!P5 IADD3 R126, P3, P4, R24, R22, R3 ;  /* 0x00000016187ed210 */ /* 0x001fe40007c7e003 */
[----:B------:R-:W-:-:S06]  /*25340*/  PRMT R22, RZ, 0x7610, R22 ;  /* 0x00007610ff167816 */ /* 0x000fcc0000000016 */
[----:B------:R-:W3:Y:S01]  /*25350*/  @!P6 LDG.E.U8 R22, desc[UR48][R14.64+0x39] ;  /* 0x000039300e16e981 */ /* 0x000ee2000c1e1100 */
[----:B------:R-:W-:Y:S02]  /*25360*/  @!P5 IADD3.X R127, R31, R23, R4, P3, P4 ;  /* 0x000000171f7fd210 */ /* 0x000fe40001fe8404 */
[----:B------:R-:W-:Y:S02]  /*25370*/  ISETP.LT.OR P4, PT, R29, 0x39, !P1 ;  /* 0x000000391d00780c */ /* 0x000fe40004f81670 */
[----:B------:R-:W-:-:S04]  /*25380*/  @P0 LOP3.LUT R5, R5, 0x8, RZ, 0xfc, !PT ;  /* 0x0000000805050812 */ /* 0x000fc800078efcff */
[----:B------:R-:W-:-:S04]  /*25390*/  LOP3.LUT R5, R5, 0xfffffffb, RZ, 0xc0, !PT ;  /* 0xfffffffb05057812 */ /* 0x000fc800078ec0ff */
[----:B------:R-:W-:-:S03]  /*253a0*/  @P5 LOP3.LUT R5, R5, 0x4, RZ, 0xfc, !PT ;  /* 0x0000000405055812 */ /* 0x000fc600078efcff */
[----:B-1----:R-:W-:-:S04]  /*253b0*/  @!P4 IADD3 R32, P3, P5, R3, R24, R7 ;  /* 0x000000180320c210 */ /* 0x002fc80007d7e007 */
[----:B------:R-:W-:Y:S02]  /*253c0*/  @!P4 IADD3.X R33, R4, R31, R6, P3, P5 ;  /* 0x0000001f0421c210 */ /* 0x000fe40001fea406 */
[----:B---3--:R-:W-:-:S04]  /*253d0*/  LOP3.LUT R22, R22, 0xff, RZ, 0xc0, !PT ;  /* 0x000000ff16167812 */ /* 0x008fc800078ec0ff */
[----:B------:R-:W-:-:S05]  /*253e0*/  F2FP.F16.E4M3.UNPACK_B R22, R22 ;  /* 0x00000016ff16723e */ /* 0x000fca00020006ff */
[----:B------:R-:W-:-:S05]  /*253f0*/  HADD2.F32 R22, -RZ, R22.H0_H0 ;  /* 0x20000016ff167230 */ /* 0x000fca0000004100 */
[----:B------:R-:W-:-:S04]  /*25400*/  FMUL R22, R22, UR40 ;  /* 0x0000002816167c20 */ /* 0x000fc80008400000 */
[----:B----4-:R-:W-:Y:S01]  /*25410*/  FFMA R22, R120, UR41, R22 ;  /* 0x0000002978167c23 */ /* 0x010fe20008000016 */
[C---:B------:R-:W-:Y:S01]  /*25420*/  LOP3.LUT P0, RZ, R30.reuse, 0x200000, RZ, 0xc0, !PT ;  /* 0x002000001eff7812 */ /* 0x040fe2000780c0ff */
[----:B------:R-:W3:Y:S03]  /*25430*/  LDL.LU R120, [R1+0x2f8] ;  /* 0x0002f80001787983 */ /* 0x000ee60000300800 */
[----:B------:R-:W-:Y:S01]  /*25440*/  F2FP.SATFINITE.E4M3.F32.PACK_AB_MERGE_C R22, RZ, R22, RZ ;  /* 0x00000016ff16723e */ /* 0x000fe200048070ff */
[----:B------:R-:W4:Y:S04]  /*25450*/  LDL.LU R124, [R1+0x2fc] ;  /* 0x0002fc00017c7983 */ /* 0x000f280000300800 */
[----:B------:R0:W-:Y:S01]  /*25460*/  @!P6 STG.E.U8 desc[UR48][R56.64+0x39], R22 ;  /* 0x000039163800e986 */ /* 0x0001e2000c101130 */
[----:B------:R-:W-:-:S02]  /*25470*/  LOP3.LUT R30, R30, 0xfff7ffff, RZ, 0xc0, !PT ;  /* 0xfff7ffff1e1e7812 */ /* 0x000fc400078ec0ff */
[----:B------:R-:W-:Y:S01]  /*25480*/  LOP3.LUT R0, R0, 0xffefffff, RZ, 0xc0, !PT ;  /* 0xffefffff00007812 */ /* 0x000fe200078ec0ff */
[----:B------:R-:W4:Y:S01]  /*25490*/  LDL.LU R125, [R1+0x300] ;  /* 0x00030000017d7983 */ /* 0x000f220000300800 */
[----:B0-----:R-:W0:Y:S02]  /*254a0*/  @!P4 LDC.64 R22, c[0x0][0x5c0] ;  /* 0x00017000ff16cb82 */ /* 0x001e240000000a00 */
[----:B0-----:R-:W-:Y:S02]  /*254b0*/  @!P4 IADD3 R22, P3, R32, R22, RZ ;  /* 0x000000162016c210 */ /* 0x001fe40007f7e0ff */
[----:B------:R-:W-:-:S06]  /*254c0*/  PRMT R32, RZ, 0x7610, R32 ;  /* 0x00007610ff207816 */ /* 0x000fcc0000000020 */
[----:B------:R-:W2:Y:S01]  /*254d0*/  @!P4 LDG.E.U8 R32, desc[UR48][R16.64+0x38] ;  /* 0x000038301020c981 */ /* 0x000ea2000c1e1100 */
[----:B------:R-:W-:Y:S01]  /*254e0*/  @P2 LOP3.LUT R30, R30, 0x80000, RZ, 0xfc, !PT ;  /* 0x000800001e1e2812 */ /* 0x000fe200078efcff */
[----:B------:R-:W-:-:S03]  /*254f0*/  @!P4 IMAD.X R23, R33, 0x1, R23, P3 ;  /* 0x000000012117c824 */ /* 0x000fc600018e0617 */
[----:B------:R-:W-:Y:S02]  /*25500*/  LOP3.LUT R30, R30, 0xfffdffff, RZ, 0xc0, !PT ;  /* 0xfffdffff1e1e7812 */ /* 0x000fe400078ec0ff */
[----:B------:R-:W-:Y:S02]  /*25510*/  ISETP.LT.OR P3, PT, R29, 0x3a, !P1 ;  /* 0x0000003a1d00780c */ /* 0x000fe40004f61670 */
[----:B------:R-:W-:Y:S02]  /*25520*/  @P1 LOP3.LUT R30, R30, 0x20000, RZ, 0xfc, !PT ;  /* 0x000200001e1e1812 */ /* 0x000fe400078efcff */
[----:B------:R-:W-:-:S04]  /*25530*/  ISETP.GE.AND P1, PT, R28, 0x81, PT ;  /* 0x000000811c00780c */ /* 0x000fc80003f26270 */
[----:B------:R-:W-:-:S05]  /*25540*/  ISETP.LT.OR P2, PT, R29, 0x61, !P1 ;  /* 0x000000611d00780c */ /* 0x000fca0004f41670 */
        /* <DEDUP_REMOVED lines=42> */
[----:B----4-:R-:W-:Y:S02]  /*257f0*/  FFMA R32, R124, UR41, R22 ;  /* 0x000000297c207c23 */ /* 0x010fe40008000016 */
[----:B------:R-:W0:Y:S01]  /*25800*/  @!P5 LDC.64 R22, c[0x0][0x5c0] ;  /* 0x00017000ff16db82 */ /* 0x000e220000000a00 */
[----:B------:R-:W-:Y:S01]  /*25810*/  LOP3.LUT R0, R0, 0xffdfffff, RZ, 0xc0, !PT ;  /* 0xffdfffff00007812 */ /* 0x000fe200078ec0ff */
[----:B------:R-:W2:Y:S01]  /*25820*/  LDL.LU R124, [R1+0x304] ;  /* 0x00030400017c7983 */ /* 0x000ea20000300800 */
        /* <DEDUP_REMOVED lines=8> */
[----:B------:R-:W3:Y:S01]  /*258b0*/  @!P2 LDG.E.U8 R22, desc[UR48][R18.64+0x21] ;  /* 0x000021301216a981 */ /* 0x000ee2000c1e1100 */
[----:B------:R-:W-:Y:S02]  /*258c0*/  @!P5 IADD3.X R133, R31, R23, R6, P3, P4 ;  /* 0x000000171f85d210 */ /* 0x000fe40001fe8406 */
[----:B------:R-:W-:Y:S02]  /*258d0*/  ISETP.LT.OR P4, PT, R29, 0x21, !P0 ;  /* 0x000000211d00780c */ /* 0x000fe40004781670 */
[----:B------:R-:W-:-:S11]  /*258e0*/  @P5 LOP3.LUT R0, R0, 0x200000, RZ, 0xfc, !PT ;  /* 0x0020000000005812 */ /* 0x000fd600078efcff */
[----:B-1----:R-:W-:-:S04]  /*258f0*/  @!P4 IADD3 R32, P3, P5, R3, R24, R9 ;  /* 0x000000180320c210 */ /* 0x002fc80007d7e009 */
[----:B------:R-:W-:Y:S02]  /*25900*/  @!P4 IADD3.X R33, R4, R31, R8, P3, P5 ;  /* 0x0000001f0421c210 */ /* 0x000fe40001fea408 */
[----:B---3--:R-:W-:-:S04]  /*25910*/  LOP3.LUT R22, R22, 0xff, RZ, 0xc0, !PT ;  /* 0x000000ff16167812 */ /* 0x008fc800078ec0ff */
[----:B------:R-:W-:-:S05]  /*25920*/  F2FP.F16.E4M3.UNPACK_B R22, R22 ;  /* 0x00000016ff16723e */ /* 0x000fca00020006ff */
[----:B------:R-:W-:-:S05]  /*25930*/  HADD2.F32 R22, -RZ, R22.H0_H0 ;  /* 0x20000016ff167230 */ /* 0x000fca0000004100 */
[----:B------:R-:W-:-:S04]  /*25940*/  FMUL R22, R22, UR40 ;  /* 0x0000002816167c20 */ /* 0x000fc80008400000 */
[----:B------:R-:W-:Y:S02]  /*25950*/  FFMA R22, R125, UR41, R22 ;  /* 0x000000297d167c23 */ /* 0x000fe40008000016 */
[----:B------:R-:W3:Y:S03]  /*25960*/  LDL.LU R125, [R1+0x308] ;  /* 0x00030800017d7983 */ /* 0x000ee60000300800 */
[----:B------:R-:W-:-:S05]  /*25970*/  F2FP.SATFINITE.E4M3.F32.PACK_AB_MERGE_C R22, RZ, R22, RZ ;  /* 0x00000016ff16723e */ /* 0x000fca00048070ff */
[----:B------:R0:W-:Y:S02]  /*25980*/  @!P2 STG.E.U8 desc[UR48][R36.64+0x21], R22 ;  /* 0x000021162400a986 */ /* 0x0001e4000c101130 */
[----:B0-----:R-:W0:Y:S02]  /*25990*/  @!P4 LDC.64 R22, c[0x0][0x5c0] ;  /* 0x00017000ff16cb82 */ /* 0x001e240000000a00 */
[----:B0-----:R-:W-:Y:S02]  /*259a0*/  @!P4 IADD3 R22, P3, R32, R22, RZ ;  /* 0x000000162016c210 */ /* 0x001fe40007f7e0ff */
[----:B------:R-:W-:-:S06]  /*259b0*/  PRMT R32, RZ, 0x7610, R32 ;  /* 0x00007610ff207816 */ /* 0x000fcc0000000020 */
[----:B------:R-:W4:Y:S01]  /*259c0*/  @!P4 LDG.E.U8 R32, desc[UR48][R20.64+0x20] ;  /* 0x000020301420c981 */ /* 0x000f22000c1e1100 */
[----:B------:R-:W-:Y:S01]  /*259d0*/  ISETP.LT.OR P2, PT, R29, 0x71, !P1 ;  /* 0x000000711d00780c */ /* 0x000fe20004f41670 */
        /* <DEDUP_REMOVED lines=8> */
[----:B--2---:R-:W-:Y:S02]  /*25a60*/  FFMA R32, R124, UR41, R32 ;  /* 0x000000297c207c23 */ /* 0x004fe40008000020 */
[----:B------:R-:W2:Y:S03]  /*25a70*/  LDL.LU R124, [R1+0x30c] ;  /* 0x00030c00017c7983 */ /* 0x000ea60000300800 */
        /* <DEDUP_REMOVED lines=16> */
[----:B---3--:R-:W-:Y:S01]  /*25b80*/  FFMA R22, R125, UR41, R22 ;  /* 0x000000297d167c23 */ /* 0x008fe20008000016 */
[----:B------:R-:W-:Y:S01]  /*25b90*/  LOP3.LUT R5, R5, 0xfffffbff, RZ, 0xc0, !PT ;  /* 0xfffffbff05057812 */ /* 0x000fe200078ec0ff */
[----:B------:R-:W3:Y:S03]  /*25ba0*/  LDL.LU R125, [R1+0x310] ;  /* 0x00031000017d7983 */ /* 0x000ee60000300800 */
[----:B------:R-:W-:-:S05]  /*25bb0*/  F2FP.SATFINITE.E4M3.F32.PACK_AB_MERGE_C R22, RZ, R22, RZ ;  /* 0x00000016ff16723e */ /* 0x000fca00048070ff */
[----:B------:R0:W-:Y:S02]  /*25bc0*/  @!P3 STG.E.U8 desc[UR48][R32.64+0x21], R22 ;  /* 0x000021162000b986 */ /* 0x0001e4000c101130 */
[----:B0-----:R-:W0:Y:S02]  /*25bd0*/  @!P5 LDC.64 R22, c[0x0][0x5c0] ;  /* 0x00017000ff16db82 */ /* 0x001e240000000a00 */
[----:B0-----:R-:W-:Y:S02]  /*25be0*/  @!P5 IADD3 R136, P3, P4, R24, R22, R7 ;  /* 0x000000161888d210 */ /* 0x001fe40007c7e007 */
[----:B------:R-:W-:-:S06]  /*25bf0*/  PRMT R22, RZ, 0x7610, R22 ;  /* 0x00007610ff167816 */ /* 0x000fcc0000000016 */
[----:B------:R-:W4:Y:S01]  /*25c00*/  @!P6 LDG.E.U8 R22, desc[UR48][R18.64+0x28] ;  /* 0x000028301216e981 */ /* 0x000f22000c1e1100 */
        /* <DEDUP_REMOVED lines=8> */
[----:B----4-:R-:W-:-:S04]  /*25c90*/  LOP3.LUT R22, R22, 0xff, RZ, 0xc0, !PT ;  /* 0x000000ff16167812 */ /* 0x010fc800078ec0ff */
[----:B------:R-:W-:-:S05]  /*25ca0*/  F2FP.F16.E4M3.UNPACK_B R22, R22 ;  /* 0x00000016ff16723e */ /* 0x000fca00020006ff */
[----:B------:R-:W-:-:S05]  /*25cb0*/  HADD2.F32 R22, -RZ, R22.H0_H0 ;  /* 0x20000016ff167230 */ /* 0x000fca0000004100 */
[----:B------:R-:W-:-:S04]  /*25cc0*/  FMUL R22, R22, UR40 ;  /* 0x0000002816167c20 */ /* 0x000fc80008400000 */
[----:B--2---:R-:W-:Y:S02]  /*25cd0*/  FFMA R32, R124, UR41, R22 ;  /* 0x000000297c207c23 */ /* 0x004fe40008000016 */
        /* <DEDUP_REMOVED lines=11> */
[----:B------:R-:W4:Y:S01]  /*25d90*/  @!P2 LDG.E.U8 R22, desc[UR48][R18.64+0x29] ;  /* 0x000029301216a981 */ /* 0x000f22000c1e1100 */
[----:B------:R-:W-:Y:S02]  /*25da0*/  @!P5 IADD3.X R145, R31, R23, R6, P3, P4 ;  /* 0x000000171f91d210 */ /* 0x000fe40001fe8406 */
[----:B------:R-:W-:Y:S02]  /*25db0*/  ISETP.LT.OR P4, PT, R29, 0x29, !P0 ;  /* 0x000000291d00780c */ /* 0x000fe40004781670 */
[----:B------:R-:W-:-:S11]  /*25dc0*/  @P5 LOP3.LUT R0, R0, 0x400000, RZ, 0xfc, !PT ;  /* 0x0040000000005812 */ /* 0x000fd600078efcff */
[----:B-1----:R-:W-:-:S04]  /*25dd0*/  @!P4 IADD3 R32, P3, P5, R3, R24, R9 ;  /* 0x000000180320c210 */ /* 0x002fc80007d7e009 */
[----:B------:R-:W-:Y:S02]  /*25de0*/  @!P4 IADD3.X R33, R4, R31, R8, P3, P5 ;  /* 0x0000001f0421c210 */ /* 0x000fe40001fea408 */
        /* <DEDUP_REMOVED lines=10> */
[----:B0-----:R-:W-:Y:S02]  /*25e90*/  @!P4 IADD3 R22, P3, R32, R22, RZ ;  /* 0x000000162016c210 */ /* 0x001fe40007f7e0ff */
[----:B------:R-:W-:-:S06]  /*25ea0*/  PRMT R32, RZ, 0x7610, R32 ;  /* 0x00007610ff207816 */ /* 0x000fcc0000000020 */
[----:B------:R-:W4:Y:S01]  /*25eb0*/  @!P4 LDG.E.U8 R32, desc[UR48][R20.64+0x28] ;  /* 0x000028301420c981 */ /* 0x000f22000c1e1100 */
[----:B------:R-:W-:Y:S02]  /*25ec0*/  @P1 LOP3.LUT R30, R30, 0x100000, RZ, 0xfc, !PT ;  /* 0x001000001e1e1812 */ /* 0x000fe400078efcff */
[----:B------:R-:W-:-:S04]  /*25ed0*/  ISETP.GE.AND P1, PT, R28, 0x101, PT ;  /* 0x000001011c00780c */ /* 0x000fc80003f26270 */
        /* <DEDUP_REMOVED lines=71> */
[----:B------:R-:W-:Y:S01]  /*26350*/  ISETP.LT.OR P1, PT, R29, 0x71, !P1 ;  /* 0x000000711d00780c */ /* 0x000fe20004f21670 */
[----:B------:R-:W3:Y:S03]  /*26360*/  LDL.LU R125, [R1+0x328] ;  /* 0x00032800017d7983 */ /* 0x000ee60000300800 */
[----:B------:R-:W-:-:S05]  /*26370*/  F2FP.SATFINITE.E4M3.F32.PACK_AB_MERGE_C R22, RZ, R22, RZ ;  /* 0x00000016ff16723e */ /* 0x000fca00048070ff */
[----:B------:R0:W-:Y:S02]  /*26380*/  @!P2 STG.E.U8 desc[UR48][R40.64+0x31], R22 ;  /* 0x000031162800a986 */ /* 0x0001e4000c101130 */
[----:B0-----:R-:W0:Y:S02]  /*26390*/  @!P4 LDC.64 R22, c[0x0][0x5c0] ;  /* 0x00017000ff16cb82 */ /* 0x001e240000000a00 */
        /* <DEDUP_REMOVED lines=22> */
[----:B------:R-:W-:Y:S02]  /*26500*/  ISETP.GE.AND P5, PT, R28, 0x101, PT ;  /* 0x000001011c00780c */ /* 0x000fe40003fa6270 */
[----:B------:R-:W-:Y:S02]  /*26510*/  @P1 LOP3.LUT R10, R10, 0x4, RZ, 0xfc, !PT ;  /* 0x000000040a0a1812 */ /* 0x000fe400078efcff */
        /* <DEDUP_REMOVED lines=17> */
[----:B------:R-:W-:Y:S02]  /*26630*/  @P1 LOP3.LUT R10, R10, 0x2, RZ, 0xfc, !PT ;  /* 0x000000020a0a1812 */ /* 0x000fe400078efcff */
[----:B------:R-:W-:Y:S02]  /*26640*/  @!P1 IADD3.X R163, R31, R23, R8, P3, P4 ;  /* 0x000000171fa39210 */ /* 0x000fe40001fe8408 */
[C---:B------:R-:W-:Y:S02]  /*26650*/  ISETP.LT.OR P1, PT, R29.reuse, 0x79, !P5 ;  /* 0x000000791d00780c */ /* 0x040fe40006f21670 */
[----:B------:R-:W-:Y:S02]  /*26660*/  ISETP.LT.OR P5, PT, R29, 0x7a, !P5 ;  /* 0x0000007a1d00780c */ /* 0x000fe40006fa1670 */
        /* <DEDUP_REMOVED lines=19> */
[----:B------:R-:W-:-:S04]  /*267a0*/  @P1 LOP3.LUT R10, R10, 0x200, RZ, 0xfc, !PT ;  /* 0x000002000a0a1812 */ /* 0x000fc800078efcff */
[----:B------:R-:W-:-:S04]  /*267b0*/  LOP3.LUT R10, R10, 0xfffffeff, RZ, 0xc0, !PT ;  /* 0xfffffeff0a0a7812 */ /* 0x000fc800078ec0ff */
[----:B------:R-:W-:-:S03]  /*267c0*/  @P5 LOP3.LUT R10, R10, 0x100, RZ, 0xfc, !PT ;  /* 0x000001000a0a5812 */ /* 0x000fc600078efcff */
[----:B-1----:R-:W-:-:S04]  /*267d0*/  @!P4 IADD3 R32, P3, P5, R3, R24, R9 ;  /* 0x000000180320c210 */ /* 0x002fc80007d7e009 */
[----:B------:R-:W-:Y:S02]  /*267e0*/  @!P4 IADD3.X R33, R4, R31, R8, P3, P5 ;  /* 0x0000001f0421c210 */ /* 0x000fe40001fea408 */
[----:B----4-:R-:W-:-:S04]  /*267f0*/  LOP3.LUT R22, R22, 0xff, RZ, 0xc0, !PT ;  /* 0x000000ff16167812 */ /* 0x010fc800078ec0ff */
[----:B------:R-:W-:-:S05]  /*26800*/  F2FP.F16.E4M3.UNPACK_B R22, R22 ;  /* 0x00000016ff16723e */ /* 0x000fca00020006ff */
[----:B------:R-:W-:-:S05]  /*26810*/  HADD2.F32 R22, -RZ, R22.H0_H0 ;  /* 0x20000016ff167230 */ /* 0x000fca0000004100 */
[----:B------:R-:W-:-:S04]  /*26820*/  FMUL R22, R22, UR40 ;  /* 0x0000002816167c20 */ /* 0x000fc80008400000 */
[----:B---3--:R-:W-:Y:S01]  /*26830*/  FFMA R22, R125, UR41, R22 ;  /* 0x000000297d167c23 */ /* 0x008fe20008000016 */
[----:B------:R-:W-:Y:S01]  /*26840*/  LOP3.LUT P1, RZ, R30, 0x100000, RZ, 0xc0, !PT ;  /* 0x001000001eff7812 */ /* 0x000fe2000782c0ff */
[----:B------:R-:W3:Y:S03]  /*26850*/  LDL.LU R125, [R1+0x338] ;  /* 0x00033800017d7983 */ /* 0x000ee60000300800 */
[----:B------:R-:W-:-:S05]  /*26860*/  F2FP.SATFINITE.E4M3.F32.PACK_AB_MERGE_C R22, RZ, R22, RZ ;  /* 0x00000016ff16723e */ /* 0x000fca00048070ff */
[----:B------:R0:W-:Y:S02]  /*26870*/  @!P6 STG.E.U8 desc[UR48][R50.64+0x39], R22 ;  /* 0x000039163200e986 */ /* 0x0001e4000c101130 */
[----:B0-----:R-:W0:Y:S02]  /*26880*/  @!P4 LDC.64 R22, c[0x0][0x5c0] ;  /* 0x00017000ff16cb82 */ /* 0x001e240000000a00 */
[----:B0-----:R-:W-:Y:S02]  /*26890*/  @!P4 IADD3 R22, P3, R32, R22, RZ ;  /* 0x000000162016c210 */ /* 0x001fe40007f7e0ff */
[----:B------:R-:W-:-:S06]  /*268a0*/  PRMT R32, RZ, 0x7610, R32 ;  /* 0x00007610ff207816 */ /* 0x000fcc0000000020 */
[----:B------:R-:W4:Y:S01]  /*268b0*/  @!P4 LDG.E.U8 R32, desc[UR48][R20.64+0x38] ;  /* 0x000038301420c981 */ /* 0x000f22000c1e1100 */
[C---:B------:R-:W-:Y:S02]  /*268c0*/  LOP3.LUT P2, RZ, R30.reuse, 0x80000, RZ, 0xc0, !PT ;  /* 0x000800001eff7812 */ /* 0x040fe4000784c0ff */
[----:B------:R-:W-:Y:S01]  /*268d0*/  LOP3.LUT R30, R30, 0xffff7fff, RZ, 0xc0, !PT ;  /* 0xffff7fff1e1e7812 */ /* 0x000fe200078ec0ff */
[----:B------:R-:W-:Y:S01]  /*268e0*/  @!P4 IMAD.X R23, R33, 0x1, R23, P3 ;  /* 0x000000012117c824 */ /* 0x000fe200018e0617 */
[C---:B------:R-:W-:Y:S02]  /*268f0*/  ISETP.LT.OR P3, PT, R29.reuse, 0x3a, !P0 ;  /* 0x0000003a1d00780c */ /* 0x040fe40004761670 */
[----:B------:R-:W-:Y:S02]  /*26900*/  @P0 LOP3.LUT R30, R30, 0x8000, RZ, 0xfc, !PT ;  /* 0x000080001e1e0812 */ /* 0x000fe400078efcff */
[----:B------:R-:W-:-:S09]  /*26910*/  ISETP.LT.OR P0, PT, R29, 0x81, !P2 ;  /* 0x000000811d00780c */ /* 0x000fd20005701670 */
        /* <DEDUP_REMOVED lines=20> */
[----:B------:R-:W-:Y:S02]  /*26a60*/  @P0 LOP3.LUT R10, R10, 0x40000, RZ, 0xfc, !PT ;  /* 0x000400000a0a0812 */ /* 0x000fe400078efcff */
[----:B------:R-:W-:Y:S02]  /*26a70*/  ISETP.GE.AND P0, PT, R28, 0x1, PT ;  /* 0x000000011c00780c */ /* 0x000fe40003f06270 */
[----:B----4-:R-:W-:-:S04]  /*26a80*/  LOP3.LUT R22, R22, 0xff, RZ, 0xc0, !PT ;  /* 0x000000ff16167812 */ /* 0x010fc800078ec0ff */
[----:B------:R-:W-:-:S05]  /*26a90*/  F2FP.F16.E4M3.UNPACK_B R22, R22 ;  /* 0x00000016ff16723e */ /* 0x000fca00020006ff */
[----:B------:R-:W-:-:S05]  /*26aa0*/  HADD2.F32 R22, -RZ, R22.H0_H0 ;  /* 0x20000016ff167230 */ /* 0x000fca0000004100 */
[----:B------:R-:W-:-:S04]  /*26ab0*/  FMUL R22, R22, UR40 ;  /* 0x0000002816167c20 */ /* 0x000fc80008400000 */
[----:B---3--:R-:W-:Y:S02]  /*26ac0*/  FFMA R22, R125, UR41, R22 ;  /* 0x000000297d167c23 */ /* 0x008fe40008000016 */
[----:B------:R-:W3:Y:S03]  /*26ad0*/  LDL.LU R125, [R1+0x340] ;  /* 0x00034000017d7983 */ /* 0x000ee60000300800 */
[----:B------:R-:W-:-:S05]  /*26ae0*/  F2FP.SATFINITE.E4M3.F32.PACK_AB_MERGE_C R22, RZ, R22, RZ ;  /* 0x00000016ff16723e */ /* 0x000fca00048070ff */
[----:B------:R0:W-:Y:S02]  /*26af0*/  @!P3 STG.E.U8 desc[UR48][R32.64+0x39], R22 ;  /* 0x000039162000b986 */ /* 0x0001e4000c101130 */
[----:B0-----:R-:W0:Y:S02]  /*26b00*/  @!P6 LDC.64 R22, c[0x0][0x5c0] ;  /* 0x00017000ff16eb82 */ /* 0x001e240000000a00 */
[----:B0-----:R-:W-:-:S04]  /*26b10*/  @!P6 IADD3 R178, P3, P4, R24, R22, R3 ;  /* 0x0000001618b2e210 */ /* 0x001fc80007c7e003 */
[----:B------:R-:W-:Y:S02]  /*26b20*/  @!P6 IADD3.X R179, R31, R23, R4, P3, P4 ;  /* 0x000000171fb3e210 */ /* 0x000fe40001fe8404 */
[----:B------:R-:W-:Y:S02]  /*26b30*/  ISETP.LT.OR P3, PT, R29, 0x41, !P0 ;  /* 0x000000411d00780c */ /* 0x000fe40004761670 */
[----:B------:R-:W-:-:S11]  /*26b40*/  PRMT R22, RZ, 0x7610, R22 ;  /* 0x00007610ff167816 */ /* 0x000fd60000000016 */
[----:B------:R-:W4:Y:S02]  /*26b50*/  @!P3 LDG.E.U8 R22, desc[UR48][R26.64+0x40] ;  /* 0x000040301a16b981 */ /* 0x000f24000c1e1100 */
[----:B----4-:R-:W-:-:S04]  /*26b60*/  LOP3.LUT R22, R22, 0xff, RZ, 0xc0, !PT ;  /* 0x000000ff16167812 */ /* 0x010fc800078ec0ff */
[----:B------:R-:W-:-:S05]  /*26b70*/  F2FP.F16.E4M3.UNPACK_B R22, R22 ;  /* 0x00000016ff16723e */ /* 0x000fca00020006ff */
[----:B------:R-:W-:-:S05]  /*26b80*/  HADD2.F32 R22, -RZ, R22.H0_H0 ;  /* 0x20000016ff167230 */ /* 0x000fca0000004100 */
[----:B------:R-:W-:-:S04]  /*26b90*/  FMUL R22, R22, UR40 ;  /* 0x0000002816167c20 */ /* 0x000fc80008400000 */
[----:B--2---:R-:W-:Y:S02]  /*26ba0*/  FFMA R32, R124, UR41, R22 ;  /* 0x000000297c207c23 */ /* 0x004fe40008000016 */
[----:B------:R-:W0:Y:S01]  /*26bb0*/  @!P3 LDC.64 R22, c[0x0][0x5c0] ;  /* 0x00017000ff16bb82 */ /* 0x000e220000000a00 */
[----:B------:R-:W-:Y:S01]  /*26bc0*/  ISETP.LT.OR P5, PT, R29, 0x89, !P2 ;  /* 0x000000891d00780c */ /* 0x000fe200057a1670 */
[----:B------:R-:W2:Y:S01]  /*26bd0*/  LDL.LU R124, [R1+0x344] ;  /* 0x00034400017c7983 */ /* 0x000ea20000300800 */
[----:B------:R-:W-:Y:S02]  /*26be0*/  F2FP.SATFINITE.E4M3.F32.PACK_AB_MERGE_C R32, RZ, R32, RZ ;  /* 0x00000020ff20723e */ /* 0x000fe400048070ff */
[----:B0-----:R-:W-:-:S05]  /*26bf0*/  @!P3 IADD3 R22, P4, R24, R22, RZ ;  /* 0x000000161816b210 */ /* 0x001fca0007f9e0ff */
[----:B------:R-:W-:-:S05]  /*26c00*/  @!P3 IMAD.X R23, R31, 0x1, R23, P4 ;  /* 0x000000011f17b824 */ /* 0x000fca00020e0617 */
[----:B------:R0:W-:Y:S01]  /*26c10*/  @!P3 STG.E.U8 desc[UR48][R22.64+0x40], R32 ;  /* 0x000040201600b986 */ /* 0x0001e2000c101130 */
[----:B------:R-:W-:Y:S02]  /*26c20*/  ISETP.LT.OR P3, PT, R29, 0x42, !P0 ;  /* 0x000000421d00780c */ /* 0x000fe40004761670 */
[----:B0-----:R-:W-:-:S11]  /*26c30*/  PRMT R32, RZ, 0x7610, R32 ;  /* 0x00007610ff207816 */ /* 0x001fd60000000020 */
[----:B------:R-:W0:Y:S01]  /*26c40*/  @!P3 LDC.64 R22, c[0x0][0x5c0] ;  /* 0x00017000ff16bb82 */ /* 0x000e220000000a00 */
[----:B------:R-:W4:Y:S01]  /*26c50*/  @!P3 LDG.E.U8 R32, desc[UR48][R26.64+0x41] ;  /* 0x000041301a20b981 */ /* 0x000f22000c1e1100 */
[----:B0-----:R-:W-:-:S05]  /*26c60*/  @!P3 IADD3 R22, P4, R24, R22, RZ ;  /* 0x000000161816b210 */ /* 0x001fca0007f9e0ff */
[----:B------:R-:W-:Y:S01]  /*26c70*/  @!P3 IMAD.X R23, R31, 0x1, R23, P4 ;  /* 0x000000011f17b824 */ /* 0x000fe200020e0617 */
[----:B------:R-:W-:-:S04]  /*26c80*/  LOP3.LUT R10, R10, 0xfffdffff, RZ, 0xc0, !PT ;  /* 0xfffdffff0a0a7812 */ /* 0x000fc800078ec0ff */
[----:B------:R-:W-:Y:S02]  /*26c90*/  @P6 LOP3.LUT R10, R10, 0x20000, RZ, 0xfc, !PT ;  /* 0x000200000a0a6812 */ /* 0x000fe400078efcff */
[----:B------:R-:W-:Y:S02]  /*26ca0*/  ISETP.LT.OR P6, PT, R29, 0x41, !P2 ;  /* 0x000000411d00780c */ /* 0x000fe400057c1670 */
        /* <DEDUP_REMOVED lines=15> */
[----:B------:R-:W-:Y:S02]  /*26da0*/  ISETP.LT.OR P5, PT, R29, 0x8a, !P2 ;  /* 0x0000008a1d00780c */ /* 0x000fe400057a1670 */
[----:B------:R-:W-:-:S11]  /*26db0*/  LOP3.LUT R10, R10, 0xffffbfff, RZ, 0xc0, !PT ;  /* 0xffffbfff0a0a7812 */ /* 0x000fd600078ec0ff */
[----:B------:R-:W-:Y:S02]  /*26dc0*/  @P5 LOP3.LUT R10, R10, 0x4000, RZ, 0xfc, !PT ;  /* 0x000040000a0a5812 */ /* 0x000fe400078efcff */
        /* <DEDUP_REMOVED lines=13> */
[----:B------:R-:W-:Y:S01]  /*26ea0*/  @!P6 STG.E.U8 desc[UR48][R86.64+0x40], R32 ;  /* 0x000040205600e986 */ /* 0x000fe2000c101130 */
[----:B------:R-:W-:Y:S02]  /*26eb0*/  ISETP.LT.OR P6, PT, R29, 0x42, !P2 ;  /* 0x000000421d00780c */ /* 0x000fe400057c1670 */
[----:B0-----:R-:W-:Y:S02]  /*26ec0*/  @!P5 IADD3 R190, P3, P4, R24, R22, R3 ;  /* 0x0000001618bed210 */ /* 0x001fe40007c7e003 */
[----:B------:R-:W-:-:S09]  /*26ed0*/  PRMT R22, RZ, 0x7610, R22 ;  /* 0x00007610ff167816 */ /* 0x000fd20000000016 */
[----:B------:R-:W4:Y:S01]  /*26ee0*/  @!P6 LDG.E.U8 R22, desc[UR48][R12.64+0x41] ;  /* 0x000041300c16e981 */ /* 0x000f22000c1e1100 */
[----:B------:R-:W-:Y:S02]  /*26ef0*/  @P5 LOP3.LUT R10, R10, 0x8000, RZ, 0xfc, !PT ;  /* 0x000080000a0a5812 */ /* 0x000fe400078efcff */
[----:B------:R-:W-:Y:S02]  /*26f00*/  @!P5 IADD3.X R191, R31, R23, R4, P3, P4 ;  /* 0x000000171fbfd210 */ /* 0x000fe40001fe8404 */
[----:B------:R-:W-:Y:S02]  /*26f10*/  ISETP.LT.OR P5, PT, R29, 0x92, !P2 ;  /* 0x000000921d00780c */ /* 0x000fe400057a1670 */
        /* <DEDUP_REMOVED lines=30> */
[----:B------:R-:W-:Y:S02]  /*27100*/  @P0 LOP3.LUT R30, R30, 0x40000, RZ, 0xfc, !PT ;  /* 0x000400001e1e0812 */ /* 0x000fe400078efcff */
[----:B------:R-:W-:Y:S02]  /*27110*/  ISETP.LT.OR P0, PT, R29, 0x99, !P2 ;  /* 0x000000991d00780c */ /* 0x000fe40005701670 */
        /* <DEDUP_REMOVED lines=21> */
[----:B------:R-:W-:-:S04]  /*27270*/  LOP3.LUT R30, R30, 0xfffeffff, RZ, 0xc0, !PT ;  /* 0xfffeffff1e1e7812 */ /* 0x000fc800078ec0ff */
[----:B------:R-:W-:Y:S02]  /*27280*/  @P2 LOP3.LUT R30, R30, 0x10000, RZ, 0xfc, !PT ;  /* 0x000100001e1e2812 */ /* 0x000fe400078efcff */
        /* <DEDUP_REMOVED lines=14> */
[----:B------:R-:W-:Y:S01]  /*27370*/  @!P5 STG.E.U8 desc[UR48][R88.64+0x48], R32 ;  /* 0x000048205800d986 */ /* 0x000fe2000c101130 */
        /* <DEDUP_REMOVED lines=8> */
[----:B------:R-:W-:Y:S02]  /*27400*/  LOP3.LUT P0, RZ, R30, 0x40000, RZ, 0xc0, !PT ;  /* 0x000400001eff7812 */ /* 0x000fe4000780c0ff */
        /* <DEDUP_REMOVED lines=94> */
[----:B------:R-:W-:Y:S01]  /*279f0*/  LOP3.LUT P6, RZ, R0, 0x40000000, RZ, 0xc0, !PT ;  /* 0x4000000000ff7812 */ /* 0x000fe200078cc0ff */
        /* <DEDUP_REMOVED lines=9> */
[----:B------:R-:W-:Y:S02]  /*27a90*/  ISETP.LT.OR P0, PT, R29, 0x99, !P1 ;  /* 0x000000991d00780c */ /* 0x000fe40004f01670 */
[----:B0-----:R-:W-:-:S05]  /*27aa0*/  @!P3 IADD3 R22, P4, R24, R22, RZ ;  /* 0x000000161816b210 */ /* 0x001fca0007f9e0ff */
[----:B------:R-:W-:Y:S01]  /*27ab0*/  @!P3 IMAD.X R23, R31, 0x1, R23, P4 ;  /* 0x000000011f17b824 */ /* 0x000fe200020e0617 */
        /* <DEDUP_REMOVED lines=10> */
[----:B0-----:R-:W-:Y:S02]  /*27b60*/  @!P0 IADD3 R214, P3, P4, R24, R22, R7 ;  /* 0x0000001618d68210 */ /* 0x001fe40007c7e007 */
[----:B------:R-:W-:-:S06]  /*27b70*/  PRMT R22, RZ, 0x7610, R22 ;  /* 0x00007610ff167816 */ /* 0x000fcc0000000016 */
[----:B------:R-:W4:Y:S01]  /*27b80*/  @!P6 LDG.E.U8 R22, desc[UR48][R12.64+0x58] ;  /* 0x000058300c16e981 */ /* 0x000f22000c1e1100 */
[----:B------:R-:W-:Y:S02]  /*27b90*/  LOP3.LUT R10, R10, 0xfffffff7, RZ, 0xc0, !PT ;  /* 0xfffffff70a0a7812 */ /* 0x000fe400078ec0ff */
[----:B------:R-:W-:Y:S02]  /*27ba0*/  @!P0 IADD3.X R215, R31, R23, R6, P3, P4 ;  /* 0x000000171fd78210 */ /* 0x000fe40001fe8406 */
[----:B------:R-:W-:-:S04]  /*27bb0*/  @P2 LOP3.LUT R10, R10, 0x8, RZ, 0xfc, !PT ;  /* 0x000000080a0a2812 */ /* 0x000fc800078efcff */
[----:B------:R-:W-:-:S04]  /*27bc0*/  LOP3.LUT R10, R10, 0xfffffffe, RZ, 0xc0, !PT ;  /* 0xfffffffe0a0a7812 */ /* 0x000fc800078ec0ff */
[----:B------:R-:W-:Y:S02]  /*27bd0*/  @P0 LOP3.LUT R10, R10, 0x1, RZ, 0xfc, !PT ;  /* 0x000000010a0a0812 */ /* 0x000fe400078efcff */
[----:B------:R-:W-:Y:S02]  /*27be0*/  ISETP.GE.AND P0, PT, R28, 0x101, PT ;  /* 0x000001011c00780c */ /* 0x000fe40003f06270 */
[----:B------:R-:W-:Y:S02]  /*27bf0*/  LOP3.LUT P2, RZ, R0, 0x20000000, RZ, 0xc0, !PT ;  /* 0x2000000000ff7812 */ /* 0x000fe4000784c0ff */
        /* <DEDUP_REMOVED lines=8> */
[----:B------:R-:W-:-:S05]  /*27c80*/  F2FP.SATFINITE.E4M3.F32.PACK_AB_MERGE_C R32, RZ, R32, RZ ;  /* 0x00000020ff20723e */ /* 0x000fca00048070ff */
[----:B------:R-:W-:Y:S01]  /*27c90*/  @!P6 STG.E.U8 desc[UR48][R92.64+0x58], R32 ;  /* 0x000058205c00e986 */ /* 0x000fe2000c101130 */
[----:B------:R-:W-:Y:S02]  /*27ca0*/  ISETP.LT.OR P6, PT, R29, 0x81, !P0 ;  /* 0x000000811d00780c */ /* 0x000fe400047c1670 */
[----:B0-----:R-:W-:-:S04]  /*27cb0*/  @!P1 IADD3 R212, P3, P4, R24, R22, R7 ;  /* 0x0000001618d49210 */ /* 0x001fc80007c7e007 */
[----:B------:R-:W-:-:S07]  /*27cc0*/  @!P1 IADD3.X R213, R31, R23, R6, P3, P4 ;  /* 0x000000171fd59210 */ /* 0x000fce0001fe8406 */
[----:B------:R-:W0:Y:S02]  /*27cd0*/  @!P6 LDC.64 R22, c[0x0][0x5c0] ;  /* 0x00017000ff16eb82 */ /* 0x000e240000000a00 */
[----:B0-----:R-:W-:Y:S02]  /*27ce0*/  @!P6 IADD3 R220, P3, P4, R24, R22, R9 ;  /* 0x0000001618dce210 */ /* 0x001fe40007c7e009 */
[----:B------:R-:W-:-:S06]  /*27cf0*/  PRMT R22, RZ, 0x7610, R22 ;  /* 0x00007610ff167816 */ /* 0x000fcc0000000016 */
[----:B------:R-:W4:Y:S01]  /*27d00*/  @!P2 LDG.E.U8 R22, desc[UR48][R12.64+0x59] ;  /* 0x000059300c16a981 */ /* 0x000f22000c1e1100 */
        /* <DEDUP_REMOVED lines=9> */
[----:B------:R0:W-:Y:S01]  /*27da0*/  @!P2 STG.E.U8 desc[UR48][R94.64+0x59], R22 ;  /* 0x000059165e00a986 */ /* 0x0001e2000c101130 */
[----:B------:R-:W-:-:S13]  /*27db0*/  ISETP.LT.OR P2, PT, R29, 0x82, !P0 ;  /* 0x000000821d00780c */ /* 0x000fda0004741670 */
[----:B0-----:R-:W0:Y:S02]  /*27dc0*/  @!P2 LDC.64 R22, c[0x0][0x5c0] ;  /* 0x00017000ff16ab82 */ /* 0x001e240000000a00 */
[----:B0-----:R-:W-:Y:S02]  /*27dd0*/  @!P2 IADD3 R218, P3, P4, R24, R22, R9 ;  /* 0x0000001618daa210 */ /* 0x001fe40007c7e009 */
[----:B------:R-:W-:-:S06]  /*27de0*/  PRMT R22, RZ, 0x7610, R22 ;  /* 0x00007610ff167816 */ /* 0x000fcc0000000016 */
[----:B------:R-:W4:Y:S01]  /*27df0*/  @!P5 LDG.E.U8 R22, desc[UR48][R14.64+0x40] ;  /* 0x000040300e16d981 */ /* 0x000f22000c1e1100 */
[----:B------:R-:W-:-:S04]  /*27e00*/  @P1 LOP3.LUT R5, R5, 0x80000000, RZ, 0xfc, !PT ;  /* 0x8000000005051812 */ /* 0x000fc800078efcff */
[----:B------:R-:W-:-:S04]  /*27e10*/  LOP3.LUT R5, R5, 0xbfffffff, RZ, 0xc0, !PT ;  /* 0xbfffffff05057812 */ /* 0x000fc800078ec0ff */
        /* <DEDUP_REMOVED lines=26> */
[----:B------:R-:W-:-:S13]  /*27fc0*/  ISETP.LT.OR P4, PT, R29, 0x41, !P1 ;  /* 0x000000411d00780c */ /* 0x000fda0004f81670 */
        /* <DEDUP_REMOVED lines=129> */
[----:B------:R-:W3:Y:S01]  /*287e0*/  @!P6 LDG.E.U8 R22, desc[UR48][R14.64+0x50] ;  /* 0x000050300e16e981 */ /* 0x000ee2000c1e1100 */
[----:B------:R-:W-:-:S04]  /*287f0*/  LOP3.LUT R5, R5, 0xfff7ffff, RZ, 0xc0, !PT ;  /* 0xfff7ffff05057812 */ /* 0x000fc800078ec0ff */
[----:B------:R-:W-:Y:S02]  /*28800*/  @P0 LOP3.LUT R5, R5, 0x80000, RZ, 0xfc, !PT ;  /* 0x0008000005050812 */ /* 0x000fe400078efcff */
[----:B------:R-:W-:Y:S02]  /*28810*/  @!P5 IADD3.X R35, R31, R23, R4, P3, P4 ;  /* 0x000000171f23d210 */ /* 0x000fe40001fe8404 */
[----:B------:R-:W-:Y:S01]  /*28820*/  LOP3.LUT R5, R5, 0xfffeffff, RZ, 0xc0, !PT ;  /* 0xfffeffff05057812 */ /* 0x000fe200078ec0ff */
[----:B------:R-:W-:Y:S03]  /*28830*/  @!P0 STL.64 [R1+0x8], R36 ;  /* 0x0000082401008387 */ /* 0x000fe60000100a00 */
[----:B------:R-:W-:Y:S01]  /*28840*/  @P5 LOP3.LUT R5, R5, 0x10000, RZ, 0xfc, !PT ;  /* 0x0001000005055812 */ /* 0x000fe200078efcff */
[----:B------:R-:W4:Y:S04]  /*28850*/  LDL.LU R125, [R1+0x3a0] ;  /* 0x0003a000017d7983 */ /* 0x000f280000300800 */
[----:B------:R-:W-:Y:S01]  /*28860*/  @!P5 STL.64 [R1], R34 ;  /* 0x000000220100d387 */ /* 0x000fe20000100a00 */
[----:B------:R-:W-:-:S02]  /*28870*/  ISETP.LT.OR P5, PT, R29, 0xa9, !P2 ;  /* 0x000000a91d00780c */ /* 0x000fc400057a1670 */
[----:B------:R-:W-:-:S11]  /*28880*/  LOP3.LUT R5, R5, 0xfffdffff, RZ, 0xc0, !PT ;  /* 0xfffdffff05057812 */ /* 0x000fd600078ec0ff */
[----:B------:R-:W-:Y:S02]  /*28890*/  @P5 LOP3.LUT R5, R5, 0x20000, RZ, 0xfc, !PT ;  /* 0x0002000005055812 */ /* 0x000fe400078efcff */
[----:B------:R-:W-:Y:S02]  /*288a0*/  LOP3.LUT P0, RZ, R0, 0x4000, RZ, 0xc0, !PT ;  /* 0x0000400000ff7812 */ /* 0x000fe4000780c0ff */
[----:B---3--:R-:W-:-:S04]  /*288b0*/  LOP3.LUT R22, R22, 0xff, RZ, 0xc0, !PT ;  /* 0x000000ff16167812 */ /* 0x008fc800078ec0ff */
        /* <DEDUP_REMOVED lines=25> */
[----:B----4-:R-:W-:Y:S02]  /*28a50*/  FFMA R22, R125, UR41, R22 ;  /* 0x000000297d167c23 */ /* 0x010fe40008000016 */
        /* <DEDUP_REMOVED lines=26> */
[----:B------:R-:W-:Y:S02]  /*28c00*/  @P0 LOP3.LUT R5, R5, 0x4000, RZ, 0xfc, !PT ;  /* 0x0000400005050812 */ /* 0x000fe400078efcff */
        /* <DEDUP_REMOVED lines=59> */
[----:B------:R-:W-:-:S04]  /*28fc0*/  LOP3.LUT R30, R30, 0xffffbfff, RZ, 0xc0, !PT ;  /* 0xffffbfff1e1e7812 */ /* 0x000fc800078ec0ff */
        /* <DEDUP_REMOVED lines=85> */
[----:B------:R-:W-:Y:S01]  /*29520*/  @!P3 IADD3.X R35, R4, R31, R8, P5, P6 ;  /* 0x0000001f0423b210 */ /* 0x000fe20002fec408 */
[----:B------:R-:W-:Y:S04]  /*29530*/  STL [R1+0x720], R168 ;  /* 0x000720a801007387 */ /* 0x000fe80000100800 */
[----:B------:R-:W-:Y:S04]  /*29540*/  STL [R1+0x71c], R169 ;  /* 0x00071ca901007387 */ /* 0x000fe80000100800 */
[----:B------:R-:W-:Y:S04]  /*29550*/  STL [R1+0x724], R167 ;  /* 0x000724a701007387 */ /* 0x000fe80000100800 */
[----:B------:R-:W4:Y:S01]  /*29560*/  LDL.LU R125, [R1+0x3c8] ;  /* 0x0003c800017d7983 */ /* 0x000f220000300800 */
[----:B---3--:R-:W-:-:S04]  /*29570*/  LOP3.LUT R32, R32, 0xff, RZ, 0xc0, !PT ;  /* 0x000000ff20207812 */ /* 0x008fc800078ec0ff */
        /* <DEDUP_REMOVED lines=21> */
[----:B----4-:R-:W-:Y:S01]  /*296d0*/  FFMA R22, R125, UR41, R22 ;  /* 0x000000297d167c23 */ /* 0x010fe20008000016 */
        /* <DEDUP_REMOVED lines=12> */
[C---:B------:R-:W-:Y:S02]  /*297a0*/  ISETP.LT.OR P5, PT, R29.reuse, 0xb9, !P1 ;  /* 0x000000b91d00780c */ /* 0x040fe40004fa1670 */
[----:B------:R-:W-:Y:S02]  /*297b0*/  ISETP.LT.OR P1, PT, R29, 0xba, !P1 ;  /* 0x000000ba1d00780c */ /* 0x000fe40004f21670 */
[----:B------:R-:W-:-:S02]  /*297c0*/  LOP3.LUT P2, RZ, R0, 0x40, RZ, 0xc0, !PT ;  /* 0x0000004000ff7812 */ /* 0x000fc4000784c0ff */
        /* <DEDUP_REMOVED lines=19> */
[----:B------:R-:W-:-:S04]  /*29900*/  @!P4 IADD3 R33, P3, P5, R3, R24, R9 ;  /* 0x000000180321c210 */ /* 0x000fc80007d7e009 */
[----:B-1----:R-:W-:Y:S02]  /*29910*/  @!P4 IADD3.X R32, R4, R31, R8, P3, P5 ;  /* 0x0000001f0420c210 */ /* 0x002fe40001fea408 */
        /* <DEDUP_REMOVED lines=10> */
[----:B0-----:R-:W-:-:S05]  /*299c0*/  @!P4 IADD3 R22, P3, R33, R22, RZ ;  /* 0x000000162116c210 */ /* 0x001fca0007f7e0ff */
[----:B------:R-:W-:Y:S01]  /*299d0*/  @!P4 IMAD.X R23, R32, 0x1, R23, P3 ;  /* 0x000000012017c824 */ /* 0x000fe200018e0617 */
[----:B------:R-:W-:-:S06]  /*299e0*/  PRMT R32, RZ, 0x7610, R32 ;  /* 0x00007610ff207816 */ /* 0x000fcc0000000020 */
[----:B------:R-:W4:Y:S01]  /*299f0*/  @!P4 LDG.E.U8 R32, desc[UR48][R20.64+0x48] ;  /* 0x000048301420c981 */ /* 0x000f22000c1e1100 */
[----:B------:R-:W-:Y:S02]  /*29a00*/  ISETP.GE.AND P2, PT, R28, 0x101, PT ;  /* 0x000001011c00780c */ /* 0x000fe40003f46270 */
[----:B------:R-:W-:Y:S02]  /*29a10*/  @P1 LOP3.LUT R2, R2, 0x20000000, RZ, 0xfc, !PT ;  /* 0x2000000002021812 */ /* 0x000fe400078efcff */
[C---:B------:R-:W-:Y:S02]  /*29a20*/  ISETP.LT.OR P1, PT, R29.reuse, 0xa1, !P2 ;  /* 0x000000a11d00780c */ /* 0x040fe40005721670 */
        /* <DEDUP_REMOVED lines=35> */
[----:B------:R-:W3:Y:S01]  /*29c60*/  @!P6 LDG.E.U8 R22, desc[UR48][R18.64+0x50] ;  /* 0x000050301216e981 */ /* 0x000ee2000c1e1100 */
[----:B------:R-:W-:Y:S02]  /*29c70*/  LOP3.LUT R2, R2, 0xf7ffffff, RZ, 0xc0, !PT ;  /* 0xf7ffffff02027812 */ /* 0x000fe400078ec0ff */
[----:B------:R-:W-:Y:S02]  /*29c80*/  @!P5 IADD3.X R135, R31, R23, R8, P3, P4 ;  /* 0x000000171f87d210 */ /* 0x000fe40001fe8408 */
[----:B------:R-:W-:Y:S02]  /*29c90*/  @P5 LOP3.LUT R2, R2, 0x8000000, RZ, 0xfc, !PT ;  /* 0x0800000002025812 */ /* 0x000fe400078efcff */
[----:B------:R-:W-:Y:S02]  /*29ca0*/  ISETP.LT.OR P5, PT, R29, 0xa9, !P2 ;  /* 0x000000a91d00780c */ /* 0x000fe400057a1670 */
        /* <DEDUP_REMOVED lines=23> */
[----:B-1----:R-:W-:Y:S02]  /*29e20*/  @!P4 IADD3.X R32, R4, R31, R8, P3, P5 ;  /* 0x0000001f0420c210 */ /* 0x002fe40001fea408 */
[----:B--2---:R-:W-:-:S04]  /*29e30*/  LOP3.LUT R22, R22, 0xff, RZ, 0xc0, !PT ;  /* 0x000000ff16167812 */ /* 0x004fc800078ec0ff */
[----:B------:R-:W-:-:S05]  /*29e40*/  F2FP.F16.E4M3.UNPACK_B R22, R22 ;  /* 0x00000016ff16723e */ /* 0x000fca00020006ff */
[----:B------:R-:W-:-:S05]  /*29e50*/  HADD2.F32 R22, -RZ, R22.H0_H0 ;  /* 0x20000016ff167230 */ /* 0x000fca0000004100 */
[----:B------:R-:W-:-:S04]  /*29e60*/  FMUL R22, R22, UR40 ;  /* 0x0000002816167c20 */ /* 0x000fc80008400000 */
[----:B----4-:R-:W-:Y:S02]  /*29e70*/  FFMA R22, R72, UR41, R22 ;  /* 0x0000002948167c23 */ /* 0x010fe40008000016 */
[----:B------:R-:W2:Y:S03]  /*29e80*/  LDL.LU R72, [R1+0x3e8] ;  /* 0x0003e80001487983 */ /* 0x000ea60000300800 */
[----:B------:R-:W-:-:S05]  /*29e90*/  F2FP.SATFINITE.E4M3.F32.PACK_AB_MERGE_C R22, RZ, R22, RZ ;  /* 0x00000016ff16723e */ /* 0x000fca00048070ff */
[----:B------:R0:W-:Y:S02]  /*29ea0*/  @!P1 STG.E.U8 desc[UR48][R42.64+0x51], R22 ;  /* 0x000051162a009986 */ /* 0x0001e4000c101130 */
[----:B0-----:R-:W0:Y:S02]  /*29eb0*/  @!P4 LDC.64 R22, c[0x0][0x5c0] ;  /* 0x00017000ff16cb82 */ /* 0x001e240000000a00 */
[----:B0-----:R-:W-:-:S05]  /*29ec0*/  @!P4 IADD3 R22, P3, R33, R22, RZ ;  /* 0x000000162116c210 */ /* 0x001fca0007f7e0ff */
[----:B------:R-:W-:Y:S01]  /*29ed0*/  @!P4 IMAD.X R23, R32, 0x1, R23, P3 ;  /* 0x000000012017c824 */ /* 0x000fe200018e0617 */
[----:B------:R-:W-:-:S06]  /*29ee0*/  PRMT R32, RZ, 0x7610, R32 ;  /* 0x00007610ff207816 */ /* 0x000fcc0000000020 */
[----:B------:R-:W3:Y:S01]  /*29ef0*/  @!P4 LDG.E.U8 R32, desc[UR48][R20.64+0x50] ;  /* 0x000050301420c981 */ /* 0x000ee2000c1e1100 */
[C---:B------:R-:W-:Y:S02]  /*29f00*/  ISETP.LT.OR P1, PT, R29.reuse, 0xb1, !P2 ;  /* 0x000000b11d00780c */ /* 0x040fe40005721670 */
        /* <DEDUP_REMOVED lines=64> */
[----:B-1----:R-:W-:Y:S02]  /*2a310*/  @!P4 IADD3.X R32, R4, R31, R8, P3, P5 ;  /* 0x0000001f0420c210 */ /* 0x002fe40001fea408 */
[----:B--2---:R-:W-:-:S04]  /*2a320*/  LOP3.LUT R22, R22, 0xff, RZ, 0xc0, !PT ;  /* 0x000000ff16167812 */ /* 0x004fc800078ec0ff */
[----:B------:R-:W-:-:S05]  /*2a330*/  F2FP.F16.E4M3.UNPACK_B R22, R22 ;  /* 0x00000016ff16723e */ /* 0x000fca00020006ff */
[----:B------:R-:W-:-:S05]  /*2a340*/  HADD2.F32 R22, -RZ, R22.H0_H0 ;  /* 0x20000016ff167230 */ /* 0x000fca0000004100 */
[----:B------:R-:W-:-:S04]  /*2a350*/  FMUL R22, R22, UR40 ;  /* 0x0000002816167c20 */ /* 0x000fc80008400000 */
[----:B----4-:R-:W-:Y:S01]  /*2a360*/  FFMA R22, R38, UR41, R22 ;  /* 0x0000002926167c23 */ /* 0x010fe20008000016 */
[----:B------:R-:W-:Y:S01]  /*2a370*/  LOP3.LUT P2, RZ, R30, 0x4000, RZ, 0xc0, !PT ;  /* 0x000040001eff7812 */ /* 0x000fe2000784c0ff */
        /* <DEDUP_REMOVED lines=27> */
[----:B------:R-:W-:Y:S02]  /*2a530*/  ISETP.LT.OR P0, PT, R29, 0xc2, !P2 ;  /* 0x000000c21d00780c */ /* 0x000fe40005701670 */
[----:B-1----:R-:W-:-:S05]  /*2a540*/  @!P3 IADD3 R32, P4, R35, R32, RZ ;  /* 0x000000202320b210 */ /* 0x002fca0007f9e0ff */
[----:B------:R-:W-:Y:S01]  /*2a550*/  @!P3 IMAD.X R33, R34, 0x1, R33, P4 ;  /* 0x000000012221b824 */ /* 0x000fe200020e0621 */
[----:B------:R-:W-:Y:S02]  /*2a560*/  @!P1 IADD3.X R65, R31, R23, R4, P5, P6 ;  /* 0x000000171f419210 */ /* 0x000fe40002fec404 */
[----:B------:R-:W-:Y:S02]  /*2a570*/  ISETP.GE.AND P6, PT, R28, 0x1, PT ;  /* 0x000000011c00780c */ /* 0x000fe40003fc6270 */
        /* <DEDUP_REMOVED lines=18> */
[----:B---3--:R-:W-:Y:S02]  /*2a6a0*/  FFMA R32, R39, UR41, R22 ;  /* 0x0000002927207c23 */ /* 0x008fe40008000016 */
[----:B------:R-:W0:Y:S01]  /*2a6b0*/  @!P3 LDC.64 R22, c[0x0][0x5c0] ;  /* 0x00017000ff16bb82 */ /* 0x000e220000000a00 */
[----:B------:R-:W-:Y:S01]  /*2a6c0*/  LOP3.LUT R2, R2, 0xffefffff, RZ, 0xc0, !PT ;  /* 0xffefffff02027812 */ /* 0x000fe200078ec0ff */
[----:B------:R-:W3:Y:S01]  /*2a6d0*/  LDL.LU R39, [R1+0x404] ;  /* 0x0004040001277983 */ /* 0x000ee20000300800 */
        /* <DEDUP_REMOVED lines=8> */
[----:B------:R-:W-:-:S04]  /*2a760*/  @P1 LOP3.LUT R2, R2, 0x100000, RZ, 0xfc, !PT ;  /* 0x0010000002021812 */ /* 0x000fc800078efcff */
[----:B------:R-:W-:-:S04]  /*2a770*/  LOP3.LUT R2, R2, 0xfff7ffff, RZ, 0xc0, !PT ;  /* 0xfff7ffff02027812 */ /* 0x000fc800078ec0ff */
[----:B------:R-:W-:Y:S02]  /*2a780*/  @P0 LOP3.LUT R2, R2, 0x80000, RZ, 0xfc, !PT ;  /* 0x0008000002020812 */ /* 0x000fe400078efcff */
[----:B------:R-:W-:Y:S02]  /*2a790*/  ISETP.LT.OR P0, PT, R29, 0xc9, !P2 ;  /* 0x000000c91d00780c */ /* 0x000fe40005701670 */
[----:B0-----:R-:W-:-:S05]  /*2a7a0*/  @!P3 IADD3 R22, P4, R24, R22, RZ ;  /* 0x000000161816b210 */ /* 0x001fca0007f9e0ff */
[----:B------:R-:W-:Y:S01]  /*2a7b0*/  @!P3 IMAD.X R23, R31, 0x1, R23, P4 ;  /* 0x000000011f17b824 */ /* 0x000fe200020e0617 */
[----:B------:R-:W-:Y:S02]  /*2a7c0*/  ISETP.LT.OR P1, PT, R29, 0x61, !P2 ;  /* 0x000000611d00780c */ /* 0x000fe40005721670 */
        /* <DEDUP_REMOVED lines=59> */
[----:B------:R-:W-:Y:S01]  /*2ab80*/  ISETP.LT.OR P5, PT, R29, 0xd9, !P2 ;  /* 0x000000d91d00780c */ /* 0x000fe200057a1670 */
        /* <DEDUP_REMOVED lines=27> */
[----:B------:R-:W-:Y:S02]  /*2ad40*/  @!P5 IADD3.X R49, R31, R23, R4, P3, P4 ;  /* 0x000000171f31d210 */ /* 0x000fe40001fe8404 */
[----:B------:R-:W-:Y:S02]  /*2ad50*/  ISETP.LT.OR P4, PT, R29, 0xda, !P2 ;  /* 0x000000da1d00780c */ /* 0x000fe40005781670 */
[----:B------:R-:W-:Y:S02]  /*2ad60*/  @P5 LOP3.LUT R2, R2, 0x4000, RZ, 0xfc, !PT ;  /* 0x0000400002025812 */ /* 0x000fe400078efcff */
[----:B------:R-:W-:Y:S02]  /*2ad70*/  ISETP.GE.AND P5, PT, R28, 0x81, PT ;  /* 0x000000811c00780c */ /* 0x000fe40003fa6270 */
[----:B------:R-:W-:Y:S02]  /*2ad80*/  LOP3.LUT P1, RZ, R0, 0x80000, RZ, 0xc0, !PT ;  /* 0x0008000000ff7812 */ /* 0x000fe4000782c0ff */
        /* <DEDUP_REMOVED lines=39> */
[----:B------:R-:W-:Y:S02]  /*2b000*/  FMUL R32, R22, UR40 ;  /* 0x0000002816207c20 */ /* 0x000fe40008400000 */
[----:B------:R-:W0:Y:S02]  /*2b010*/  @!P2 LDC.64 R22, c[0x0][0x5c0] ;  /* 0x00017000ff16ab82 */ /* 0x000e240000000a00 */
[----:B---3--:R-:W-:Y:S01]  /*2b020*/  FFMA R32, R39, UR41, R32 ;  /* 0x0000002927207c23 */ /* 0x008fe20008000020 */
[----:B------:R-:W-:Y:S01]  /*2b030*/  ISETP.LT.OR P1, PT, R29, 0xc9, !P5 ;  /* 0x000000c91d00780c */ /* 0x000fe20006f21670 */
[----:B------:R-:W3:Y:S03]  /*2b040*/  LDL.LU R39, [R1+0x424] ;  /* 0x0004240001277983 */ /* 0x000ee60000300800 */
[----:B------:R-:W-:Y:S01]  /*2b050*/  F2FP.SATFINITE.E4M3.F32.PACK_AB_MERGE_C R32, RZ, R32, RZ ;  /* 0x00000020ff20723e */ /* 0x000fe200048070ff */
[----:B------:R-:W4:Y:S01]  /*2b060*/  LDL.LU R79, [R1+0x428] ;  /* 0x00042800014f7983 */ /* 0x000f220000300800 */
[----:B------:R-:W-:-:S03]  /*2b070*/  LOP3.LUT R2, R2, 0xfffff7ff, RZ, 0xc0, !PT ;  /* 0xfffff7ff02027812 */ /* 0x000fc600078ec0ff */
[----:B------:R-:W4:Y:S01]  /*2b080*/  LDL.LU R78, [R1+0x42c] ;  /* 0x00042c00014e7983 */ /* 0x000f220000300800 */
        /* <DEDUP_REMOVED lines=30> */
[----:B------:R-:W-:Y:S02]  /*2b270*/  FMUL R32, R22, UR40 ;  /* 0x0000002816207c20 */ /* 0x000fe40008400000 */
[----:B------:R-:W0:Y:S02]  /*2b280*/  @!P1 LDC.64 R22, c[0x0][0x5c0] ;  /* 0x00017000ff169b82 */ /* 0x000e240000000a00 */
[----:B---3--:R-:W-:-:S05]  /*2b290*/  FFMA R32, R39, UR41, R32 ;  /* 0x0000002927207c23 */ /* 0x008fca0008000020 */
        /* <DEDUP_REMOVED lines=10> */
[----:B--2---:R-:W-:-:S04]  /*2b340*/  LOP3.LUT R22, R22, 0xff, RZ, 0xc0, !PT ;  /* 0x000000ff16167812 */ /* 0x004fc800078ec0ff */
[----:B------:R-:W-:-:S05]  /*2b350*/  F2FP.F16.E4M3.UNPACK_B R22, R22 ;  /* 0x00000016ff16723e */ /* 0x000fca00020006ff */
[----:B------:R-:W-:-:S05]  /*2b360*/  HADD2.F32 R22, -RZ, R22.H0_H0 ;  /* 0x20000016ff167230 */ /* 0x000fca0000004100 */
[----:B------:R-:W-:-:S04]  /*2b370*/  FMUL R22, R22, UR40 ;  /* 0x0000002816167c20 */ /* 0x000fc80008400000 */
[----:B----4-:R-:W-:Y:S02]  /*2b380*/  FFMA R22, R79, UR41, R22 ;  /* 0x000000294f167c23 */ /* 0x010fe40008000016 */
[----:B------:R-:W2:Y:S03]  /*2b390*/  LDL.LU R79, [R1+0x430] ;  /* 0x00043000014f7983 */ /* 0x000ea60000300800 */
[----:B------:R-:W-:-:S05]  /*2b3a0*/  F2FP.SATFINITE.E4M3.F32.PACK_AB_MERGE_C R22, RZ, R22, RZ ;  /* 0x00000016ff16723e */ /* 0x000fca00048070ff */
[----:B------:R0:W-:Y:S01]  /*2b3b0*/  @!P0 STG.E.U8 desc[UR48][R116.64+0x71], R22 ;  /* 0x0000711674008986 */ /* 0x0001e2000c101130 */
[----:B------:R-:W-:-:S13]  /*2b3c0*/  ISETP.LT.OR P0, PT, R29, 0xd2, !P5 ;  /* 0x000000d21d00780c */ /* 0x000fda0006f01670 */
[----:B0-----:R-:W0:Y:S02]  /*2b3d0*/  @!P0 LDC.64 R22, c[0x0][0x5c0] ;  /* 0x00017000ff168b82 */ /* 0x001e240000000a00 */
[----:B0-----:R-:W-:-:S04]  /*2b3e0*/  @!P0 IADD3 R34, P2, P3, R24, R22, R7 ;  /* 0x0000001618228210 */ /* 0x001fc80007b5e007 */
[----:B------:R-:W-:Y:S02]  /*2b3f0*/  @!P0 IADD3.X R35, R31, R23, R6, P2, P3 ;  /* 0x000000171f238210 */ /* 0x000fe400017e6406 */
[----:B------:R-:W-:Y:S02]  /*2b400*/  ISETP.LT.OR P2, PT, R29, 0x79, !P6 ;  /* 0x000000791d00780c */ /* 0x000fe40007741670 */
[----:B------:R-:W-:-:S11]  /*2b410*/  PRMT R22, RZ, 0x7610, R22 ;  /* 0x00007610ff167816 */ /* 0x000fd60000000016 */
[----:B------:R-:W3:Y:S02]  /*2b420*/  @!P2 LDG.E.U8 R22, desc[UR48][R26.64+0x78] ;  /* 0x000078301a16a981 */ /* 0x000ee4000c1e1100 */
[----:B---3--:R-:W-:-:S04]  /*2b430*/  LOP3.LUT R22, R22, 0xff, RZ, 0xc0, !PT ;  /* 0x000000ff16167812 */ /* 0x008fc800078ec0ff */
[----:B------:R-:W-:-:S05]  /*2b440*/  F2FP.F16.E4M3.UNPACK_B R22, R22 ;  /* 0x00000016ff16723e */ /* 0x000fca00020006ff */
[----:B------:R-:W-:-:S05]  /*2b450*/  HADD2.F32 R22, -RZ, R22.H0_H0 ;  /* 0x20000016ff167230 */ /* 0x000fca0000004100 */
[----:B------:R-:W-:Y:S02]  /*2b460*/  FMUL R32, R22, UR40 ;  /* 0x0000002816207c20 */ /* 0x000fe40008400000 */
[----:B------:R-:W0:Y:S02]  /*2b470*/  @!P2 LDC.64 R22, c[0x0][0x5c0] ;  /* 0x00017000ff16ab82 */ /* 0x000e240000000a00 */
[----:B------:R-:W-:Y:S01]  /*2b480*/  FFMA R32, R78, UR41, R32 ;  /* 0x000000294e207c23 */ /* 0x000fe20008000020 */
[----:B------:R-:W-:Y:S01]  /*2b490*/  LOP3.LUT R2, R2, 0xfffffdff, RZ, 0xc0, !PT ;  /* 0xfffffdff02027812 */ /* 0x000fe200078ec0ff */
[----:B------:R-:W3:Y:S03]  /*2b4a0*/  LDL.LU R78, [R1+0x434] ;  /* 0x00043400014e7983 */ /* 0x000ee60000300800 */
        /* <DEDUP_REMOVED lines=14> */
[----:B------:R-:W-:-:S04]  /*2b590*/  LOP3.LUT R2, R2, 0xffffff7f, RZ, 0xc0, !PT ;  /* 0xffffff7f02027812 */ /* 0x000fc800078ec0ff */
[----:B------:R-:W-:Y:S02]  /*2b5a0*/  @P0 LOP3.LUT R2, R2, 0x80, RZ, 0xfc, !PT ;  /* 0x0000008002020812 */ /* 0x000fe400078efcff */
[----:B------:R-:W-:Y:S02]  /*2b5b0*/  LOP3.LUT P0, RZ, R5, 0x8, RZ, 0xc0, !PT ;  /* 0x0000000805ff7812 */ /* 0x000fe4000780c0ff */
[----:B----4-:R-:W-:-:S04]  /*2b5c0*/  LOP3.LUT R32, R32, 0xff, RZ, 0xc0, !PT ;  /* 0x000000ff20207812 */ /* 0x010fc800078ec0ff */
[----:B------:R-:W-:-:S05]  /*2b5d0*/  F2FP.F16.E4M3.UNPACK_B R32, R32 ;  /* 0x00000020ff20723e */ /* 0x000fca00020006ff */
[----:B------:R-:W-:-:S05]  /*2b5e0*/  HADD2.F32 R32, -RZ, R32.H0_H0 ;  /* 0x20000020ff207230 */ /* 0x000fca0000004100 */
[----:B------:R-:W-:-:S04]  /*2b5f0*/  FMUL R32, R32, UR40 ;  /* 0x0000002820207c20 */ /* 0x000fc80008400000 */
[----:B--2---:R-:W-:Y:S01]  /*2b600*/  FFMA R32, R79, UR41, R32 ;  /* 0x000000294f207c23 */ /* 0x004fe20008000020 */
[----:B------:R-:W-:Y:S01]  /*2b610*/  LOP3.LUT P6, RZ, R5, 0x4, RZ, 0xc0, !PT ;  /* 0x0000000405ff7812 */ /* 0x000fe200078cc0ff */
[----:B------:R-:W2:Y:S03]  /*2b620*/  LDL.LU R79, [R1+0x438] ;  /* 0x00043800014f7983 */ /* 0x000ea60000300800 */
[----:B------:R-:W-:-:S05]  /*2b630*/  F2FP.SATFINITE.E4M3.F32.PACK_AB_MERGE_C R32, RZ, R32, RZ ;  /* 0x00000020ff20723e */ /* 0x000fca00048070ff */
[----:B------:R0:W-:Y:S02]  /*2b640*/  @!P2 STG.E.U8 desc[UR48][R22.64+0x79], R32 ;  /* 0x000079201600a986 */ /* 0x0001e4000c101130 */
[----:B0-----:R-:W0:Y:S02]  /*2b650*/  @!P4 LDC.64 R22, c[0x0][0x5c0] ;  /* 0x00017000ff16cb82 */ /* 0x001e240000000a00 */
[----:B0-----:R-:W-:Y:S02]  /*2b660*/  @!P4 IADD3 R32, P2, P3, R24, R22, R7 ;  /* 0x000000161820c210 */ /* 0x001fe40007b5e007 */
[----:B------:R-:W-:-:S06]  /*2b670*/  PRMT R22, RZ, 0x7610, R22 ;  /* 0x00007610ff167816 */ /* 0x000fcc0000000016 */
[----:B------:R-:W4:Y:S02]  /*2b680*/  @!P0 LDG.E.U8 R22, desc[UR48][R12.64+0x78] ;  /* 0x000078300c168981 */ /* 0x000f24000c1e1100 */
        /* <DEDUP_REMOVED lines=9> */
[----:B0-----:R-:W-:-:S06]  /*2b720*/  PRMT R22, RZ, 0x7610, R22 ;  /* 0x00007610ff167816 */ /* 0x001fcc0000000016 */
[----:B------:R-:W4:Y:S01]  /*2b730*/  @!P6 LDG.E.U8 R22, desc[UR48][R12.64+0x79] ;  /* 0x000079300c16e981 */ /* 0x000f22000c1e1100 */
[----:B------:R-:W-:Y:S02]  /*2b740*/  @!P4 IADD3.X R33, R31, R23, R6, P2, P3 ;  /* 0x000000171f21c210 */ /* 0x000fe400017e6406 */
[----:B------:R-:W-:Y:S02]  /*2b750*/  ISETP.LT.OR P3, PT, R29, 0x61, !P1 ;  /* 0x000000611d00780c */ /* 0x000fe40004f61670 */
[----:B------:R-:W-:Y:S02]  /*2b760*/  LOP3.LUT R2, R2, 0xffffffbf, RZ, 0xc0, !PT ;  /* 0xffffffbf02027812 */ /* 0x000fe400078ec0ff */
[----:B------:R-:W-:Y:S02]  /*2b770*/  LOP3.LUT R30, R30, 0xffffefff, RZ, 0xc0, !PT ;  /* 0xffffefff1e1e7812 */ /* 0x000fe400078ec0ff */
[----:B------:R-:W-:-:S07]  /*2b780*/  @P4 LOP3.LUT R2, R2, 0x40, RZ, 0xfc, !PT ;  /* 0x0000004002024812 */ /* 0x000fce00078efcff */
[----:B------:R-:W-:Y:S02]  /*2b790*/  @!P3 IADD3 R60, P2, P4, R3, R24, R7 ;  /* 0x00000018033cb210 */ /* 0x000fe40007c5e007 */
[----:B------:R-:W-:Y:S02]  /*2b7a0*/  @P3 LOP3.LUT R30, R30, 0x1000, RZ, 0xfc, !PT ;  /* 0x000010001e1e3812 */ /* 0x000fe400078efcff */
[----:B------:R-:W-:Y:S02]  /*2b7b0*/  @!P3 IADD3.X R61, R4, R31, R6, P2, P4 ;  /* 0x0000001f043db210 */ /* 0x000fe400017e8406 */
        /* <DEDUP_REMOVED lines=10> */
[----:B0-----:R-:W-:-:S06]  /*2b860*/  PRMT R22, RZ, 0x7610, R22 ;  /* 0x00007610ff167816 */ /* 0x001fcc0000000016 */
[----:B------:R-:W4:Y:S01]  /*2b870*/  @!P3 LDG.E.U8 R22, desc[UR48][R14.64+0x60] ;  /* 0x000060300e16b981 */ /* 0x000f22000c1e1100 */
[----:B------:R-:W-:Y:S02]  /*2b880*/  ISETP.LT.OR P2, PT, R29, 0x62, !P1 ;  /* 0x000000621d00780c */ /* 0x000fe40004f41670 */
[----:B----4-:R-:W-:-:S04]  /*2b890*/  LOP3.LUT R22, R22, 0xff, RZ, 0xc0, !PT ;  /* 0x000000ff16167812 */ /* 0x010fc800078ec0ff */
[----:B------:R-:W-:-:S05]  /*2b8a0*/  F2FP.F16.E4M3.UNPACK_B R22, R22 ;  /* 0x00000016ff16723e */ /* 0x000fca00020006ff */
[----:B------:R-:W-:-:S05]  /*2b8b0*/  HADD2.F32 R22, -RZ, R22.H0_H0 ;  /* 0x20000016ff167230 */ /* 0x000fca0000004100 */
[----:B------:R-:W-:-:S04]  /*2b8c0*/  FMUL R22, R22, UR40 ;  /* 0x0000002816167c20 */ /* 0x000fc80008400000 */
[----:B---3--:R-:W-:Y:S01]  /*2b8d0*/  FFMA R22, R78, UR41, R22 ;  /* 0x000000294e167c23 */ /* 0x008fe20008000016 */
[----:B------:R-:W-:Y:S01]  /*2b8e0*/  @!P2 IADD3 R66, P4, P5, R3, R24, R7 ;  /* 0x000000180342a210 */ /* 0x000fe20007d9e007 */
[----:B------:R-:W3:Y:S03]  /*2b8f0*/  LDL.LU R78, [R1+0x444] ;  /* 0x00044400014e7983 */ /* 0x000ee60000300800 */
[----:B------:R-:W-:Y:S01]  /*2b900*/  F2FP.SATFINITE.E4M3.F32.PACK_AB_MERGE_C R22, RZ, R22, RZ ;  /* 0x00000016ff16723e */ /* 0x000fe200048070ff */
[----:B------:R-:W4:Y:S04]  /*2b910*/  LDL.LU R82, [R1+0x448] ;  /* 0x0004480001527983 */ /* 0x000f280000300800 */
[----:B------:R0:W-:Y:S02]  /*2b920*/  @!P3 STG.E.U8 desc[UR48][R76.64+0x60], R22 ;  /* 0x000060164c00b986 */ /* 0x0001e4000c101130 */
[----:B0-----:R-:W-:-:S06]  /*2b930*/  PRMT R22, RZ, 0x7610, R22 ;  /* 0x00007610ff167816 */ /* 0x001fcc0000000016 */
[----:B------:R-:W2:Y:S01]  /*2b940*/  @!P0 LDG.E.U8 R22, desc[UR48][R14.64+0x61] ;  /* 0x000061300e168981 */ /* 0x000ea2000c1e1100 */
[----:B------:R-:W-:Y:S02]  /*2b950*/  @!P2 IADD3.X R67, R4, R31, R6, P4, P5 ;  /* 0x0000001f0443a210 */ /* 0x000fe400027ea406 */
[C---:B------:R-:W-:Y:S02]  /*2b960*/  ISETP.LT.OR P4, PT, R29.reuse, 0x69, !P1 ;  /* 0x000000691d00780c */ /* 0x040fe40004f81670 */
[----:B------:R-:W-:-:S11]  /*2b970*/  ISETP.LT.OR P3, PT, R29, 0x71, !P1 ;  /* 0x000000711d00780c */ /* 0x000fd60004f61670 */
[----:B------:R-:W-:-:S04]  /*2b980*/  @!P4 IADD3 R62, P5, P6, R3, R24, R7 ;  /* 0x00000018033ec210 */ /* 0x000fc80007ebe007 */
[----:B------:R-:W-:Y:S02]  /*2b990*/  @!P4 IADD3.X R68, R4, R31, R6, P5, P6 ;  /* 0x0000001f0444c210 */ /* 0x000fe40002fec406 */
[----:B------:R-:W-:Y:S02]  /*2b9a0*/  ISETP.LT.OR P5, PT, R29, 0x6a, !P1 ;  /* 0x0000006a1d00780c */ /* 0x000fe40004fa1670 */
[----:B------:R-:W-:-:S04]  /*2b9b0*/  LOP3.LUT R30, R30, 0xfffffbff, RZ, 0xc0, !PT ;  /* 0xfffffbff1e1e7812 */ /* 0x000fc800078ec0ff */
[----:B------:R-:W-:-:S07]  /*2b9c0*/  @P4 LOP3.LUT R30, R30, 0x400, RZ, 0xfc, !PT ;  /* 0x000004001e1e4812 */ /* 0x000fce00078efcff */
[----:B------:R-:W-:-:S04]  /*2b9d0*/  @!P5 IADD3 R63, P4, P6, R3, R24, R7 ;  /* 0x00000018033fd210 */ /* 0x000fc80007e9e007 */
[----:B------:R-:W-:Y:S02]  /*2b9e0*/  @!P5 IADD3.X R69, R4, R31, R6, P4, P6 ;  /* 0x0000001f0445d210 */ /* 0x000fe400027ec406 */
[----:B------:R-:W-:-:S04]  /*2b9f0*/  @!P3 IADD3 R71, P4, P6, R3, R24, R7 ;  /* 0x000000180347b210 */ /* 0x000fc80007e9e007 */
[----:B------:R-:W-:Y:S02]  /*2ba00*/  @!P3 IADD3.X R76, R4, R31, R6, P4, P6 ;  /* 0x0000001f044cb210 */ /* 0x000fe400027ec406 */
[----:B------:R-:W-:Y:S02]  /*2ba10*/  LOP3.LUT P3, RZ, R30, 0x1000, RZ, 0xc0, !PT ;  /* 0x000010001eff7812 */ /* 0x000fe4000786c0ff */
[----:B------:R-:W-:Y:S02]  /*2ba20*/  ISETP.LT.OR P4, PT, R29, 0x72, !P1 ;  /* 0x000000721d00780c */ /* 0x000fe40004f81670 */
        /* <DEDUP_REMOVED lines=13> */
[----:B------:R-:W-:Y:S01]  /*2bb00*/  @!P3 IMAD.X R23, R61, 0x1, R23, P6 ;  /* 0x000000013d17b824 */ /* 0x000fe200030e0617 */
[----:B--2---:R-:W-:-:S04]  /*2bb10*/  LOP3.LUT R60, R60, 0xff, RZ, 0xc0, !PT ;  /* 0x000000ff3c3c7812 */ /* 0x004fc800078ec0ff */
[----:B------:R-:W-:-:S05]  /*2bb20*/  F2FP.F16.E4M3.UNPACK_B R60, R60 ;  /* 0x0000003cff3c723e */ /* 0x000fca00020006ff */
[----:B------:R-:W-:-:S05]  /*2bb30*/  HADD2.F32 R60, -RZ, R60.H0_H0 ;  /* 0x2000003cff3c7230 */ /* 0x000fca0000004100 */
[----:B------:R-:W-:-:S04]  /*2bb40*/  FMUL R60, R60, UR40 ;  /* 0x000000283c3c7c20 */ /* 0x000fc80008400000 */
[----:B---3--:R-:W-:Y:S01]  /*2bb50*/  FFMA R60, R78, UR41, R60 ;  /* 0x000000294e3c7c23 */ /* 0x008fe2000800003c */
[----:B------:R-:W-:Y:S01]  /*2bb60*/  ISETP.LT.OR P4, PT, R29, 0x79, !P1 ;  /* 0x000000791d00780c */ /* 0x000fe20004f81670 */
[----:B------:R-:W2:Y:S03]  /*2bb70*/  LDL.LU R78, [R1+0x44c] ;  /* 0x00044c00014e7983 */ /* 0x000ea60000300800 */
[----:B------:R-:W-:-:S05]  /*2bb80*/  F2FP.SATFINITE.E4M3.F32.PACK_AB_MERGE_C R60, RZ, R60, RZ ;  /* 0x0000003cff3c723e */ /* 0x000fca00048070ff */
[----:B------:R0:W-:Y:S02]  /*2bb90*/  @!P3 STG.E.U8 desc[UR48][R22.64+0x60], R60 ;  /* 0x0000603c1600b986 */ /* 0x0001e4000c101130 */
[----:B0-----:R-:W-:Y:S01]  /*2bba0*/  PRMT R60, RZ, 0x7610, R60 ;  /* 0x00007610ff3c7816 */ /* 0x001fe2000000003c */
[----:B------:R-:W0:Y:S05]  /*2bbb0*/  @!P2 LDC.64 R22, c[0x0][0x5c0] ;  /* 0x00017000ff16ab82 */ /* 0x000e2a0000000a00 */
[----:B------:R-:W3:Y:S01]  /*2bbc0*/  @!P2 LDG.E.U8 R60, desc[UR48][R16.64+0x61] ;  /* 0x00006130103ca981 */ /* 0x000ee2000c1e1100 */
[----:B------:R-:W-:-:S04]  /*2bbd0*/  @!P4 IADD3 R80, P0, P6, R3, R24, R7 ;  /* 0x000000180350c210 */ /* 0x000fc80007e1e007 */
[----:B------:R-:W-:Y:S02]  /*2bbe0*/  @!P4 IADD3.X R81, R4, R31, R6, P0, P6 ;  /* 0x0000001f0451c210 */ /* 0x000fe400007ec406 */
[----:B------:R-:W-:Y:S02]  /*2bbf0*/  ISETP.LT.OR P0, PT, R29, 0x7a, !P1 ;  /* 0x0000007a1d00780c */ /* 0x000fe40004f01670 */
[----:B------:R-:W-:-:S04]  /*2bc00*/  LOP3.LUT R0, R0, 0xffffffef, RZ, 0xc0, !PT ;  /* 0xffffffef00007812 */ /* 0x000fc800078ec0ff */
[----:B------:R-:W-:Y:S02]  /*2bc10*/  @P4 LOP3.LUT R0, R0, 0x10, RZ, 0xfc, !PT ;  /* 0x0000001000004812 */ /* 0x000fe400078efcff */
[----:B0-----:R-:W-:-:S05]  /*2bc20*/  @!P2 IADD3 R22, P4, R66, R22, RZ ;  /* 0x000000164216a210 */ /* 0x001fca0007f9e0ff */
[----:B------:R-:W-:-:S04]  /*2bc30*/  @!P0 IADD3 R83, P6, P3, R3, R24, R7 ;  /* 0x0000001803538210 */ /* 0x000fc80007bde007 */
[----:B------:R-:W-:Y:S01]  /*2bc40*/  @!P0 IADD3.X R86, R4, R31, R6, P6, P3 ;  /* 0x0000001f04568210 */ /* 0x000fe200037e6406 */
        /* <DEDUP_REMOVED lines=9> */
[----:B------:R-:W-:Y:S01]  /*2bce0*/  F2FP.SATFINITE.E4M3.F32.PACK_AB_MERGE_C R60, RZ, R60, RZ ;  /* 0x0000003cff3c723e */ /* 0x000fe200048070ff */
[----:B------:R-:W4:Y:S04]  /*2bcf0*/  LDL.LU R91, [R1+0x454] ;  /* 0x00045400015b7983 */ /* 0x000f280000300800 */
[----:B------:R0:W-:Y:S01]  /*2bd00*/  @!P2 STG.E.U8 desc[UR48][R22.64+0x61], R60 ;  /* 0x0000613c1600a986 */ /* 0x0001e2000c101130 */
[----:B------:R-:W-:-:S02]  /*2bd10*/  @P1 LOP3.LUT R30, R30, 0x200, RZ, 0xfc, !PT ;  /* 0x000002001e1e1812 */ /* 0x000fc400078efcff */
[----:B------:R-:W-:Y:S01]  /*2bd20*/  PRMT R61, RZ, 0x7610, R61 ;  /* 0x00007610ff3d7816 */ /* 0x000fe2000000003d */
[----:B------:R-:W4:Y:S01]  /*2bd30*/  LDL.LU R90, [R1+0x458] ;  /* 0x00045800015a7983 */ /* 0x000f220000300800 */
[----:B0-----:R-:W-:-:S06]  /*2bd40*/  PRMT R22, RZ, 0x7610, R22 ;  /* 0x00007610ff167816 */ /* 0x001fcc0000000016 */
[----:B------:R-:W2:Y:S01]  /*2bd50*/  @!P6 LDG.E.U8 R22, desc[UR48][R14.64+0x68] ;  /* 0x000068300e16e981 */ /* 0x000ea2000c1e1100 */
        /* <DEDUP_REMOVED lines=8> */
[----:B0-----:R-:W-:-:S06]  /*2bde0*/  PRMT R22, RZ, 0x7610, R22 ;  /* 0x00007610ff167816 */ /* 0x001fcc0000000016 */
[----:B------:R-:W2:Y:S01]  /*2bdf0*/  @!P1 LDG.E.U8 R22, desc[UR48][R14.64+0x69] ;  /* 0x000069300e169981 */ /* 0x000ea2000c1e1100 */
[----:B------:R-:W-:-:S04]  /*2be00*/  LOP3.LUT R0, R0, 0xfffffff7, RZ, 0xc0, !PT ;  /* 0xfffffff700007812 */ /* 0x000fc800078ec0ff */
[----:B------:R-:W-:Y:S02]  /*2be10*/  @P0 LOP3.LUT R0, R0, 0x8, RZ, 0xfc, !PT ;  /* 0x0000000800000812 */ /* 0x000fe400078efcff */
[----:B------:R-:W-:-:S04]  /*2be20*/  LOP3.LUT P0, RZ, R30, 0x800, RZ, 0xc0, !PT ;  /* 0x000008001eff7812 */ /* 0x000fc8000780c0ff */
[----:B------:R-:W-:-:S13]  /*2be30*/  ISETP.LT.OR P4, PT, R29, 0x61, !P0 ;  /* 0x000000611d00780c */ /* 0x000fda0004781670 */
[----:B------:R-:W-:-:S04]  /*2be40*/  @!P4 IADD3 R75, P3, P2, R3, R24, R9 ;  /* 0x00000018034bc210 */ /* 0x000fc80007a7e009 */
[----:B------:R-:W-:Y:S02]  /*2be50*/  @!P4 IADD3.X R85, R4, R31, R8, P3, P2 ;  /* 0x0000001f0455c210 */ /* 0x000fe40001fe4408 */
[----:B------:R-:W-:-:S13]  /*2be60*/  ISETP.LT.OR P4, PT, R29, 0x62, !P0 ;  /* 0x000000621d00780c */ /* 0x000fda0004781670 */
[----:B------:R-:W-:-:S04]  /*2be70*/  @!P4 IADD3 R60, P3, P2, R3, R24, R9 ;  /* 0x00000018033cc210 */ /* 0x000fc80007a7e009 */
[----:B------:R-:W-:Y:S02]  /*2be80*/  @!P4 IADD3.X R78, R4, R31, R8, P3, P2 ;  /* 0x0000001f044ec210 */ /* 0x000fe40001fe4408 */
[----:B------:R-:W-:Y:S02]  /*2be90*/  LOP3.LUT P4, RZ, R30, 0x400, RZ, 0xc0, !PT ;  /* 0x000004001eff7812 */ /* 0x000fe4000788c0ff */
[----:B--2---:R-:W-:-:S04]  /*2bea0*/  LOP3.LUT R22, R22, 0xff, RZ, 0xc0, !PT ;  /* 0x000000ff16167812 */ /* 0x004fc800078ec0ff */
[----:B------:R-:W-:-:S05]  /*2beb0*/  F2FP.F16.E4M3.UNPACK_B R22, R22 ;  /* 0x00000016ff16723e */ /* 0x000fca00020006ff */
[----:B------:R-:W-:-:S05]  /*2bec0*/  HADD2.F32 R22, -RZ, R22.H0_H0 ;  /* 0x20000016ff167230 */ /* 0x000fca0000004100 */
[----:B------:R-:W-:-:S04]  /*2bed0*/  FMUL R22, R22, UR40 ;  /* 0x0000002816167c20 */ /* 0x000fc80008400000 */
[----:B---3--:R-:W-:-:S05]  /*2bee0*/  FFMA R22, R82, UR41, R22 ;  /* 0x0000002952167c23 */ /* 0x008fca0008000016 */
[----:B------:R-:W-:-:S05]  /*2bef0*/  F2FP.SATFINITE.E4M3.F32.PACK_AB_MERGE_C R22, RZ, R22, RZ ;  /* 0x00000016ff16723e */ /* 0x000fca00048070ff */
[----:B------:R0:W-:Y:S04]  /*2bf00*/  @!P1 STG.E.U8 desc[UR48][R132.64+0x69], R22 ;  /* 0x0000691684009986 */ /* 0x0001e8000c101130 */
[----:B------:R-:W2:Y:S01]  /*2bf10*/  @!P4 LDG.E.U8 R61, desc[UR48][R16.64+0x68] ;  /* 0x00006830103dc981 */ /* 0x000ea2000c1e1100 */
[----:B------:R-:W-:Y:S01]  /*2bf20*/  ISETP.LT.OR P6, PT, R29, 0x69, !P0 ;  /* 0x000000691d00780c */ /* 0x000fe200047c1670 */
[----:B0-----:R-:W0:-:S12]  /*2bf30*/  @!P4 LDC.64 R22, c[0x0][0x5c0] ;  /* 0x00017000ff16cb82 */ /* 0x001e180000000a00 */
[----:B------:R-:W-:-:S04]  /*2bf40*/  @!P6 IADD3 R84, P3, P2, R3, R24, R9 ;  /* 0x000000180354e210 */ /* 0x000fc80007a7e009 */
[----:B------:R-:W-:Y:S02]  /*2bf50*/  @!P6 IADD3.X R87, R4, R31, R8, P3, P2 ;  /* 0x0000001f0457e210 */ /* 0x000fe40001fe4408 */
[----:B------:R-:W-:Y:S02]  /*2bf60*/  ISETP.LT.OR P2, PT, R29, 0x6a, !P0 ;  /* 0x0000006a1d00780c */ /* 0x000fe40004741670 */
[----:B------:R-:W-:-:S04]  /*2bf70*/  LOP3.LUT R0, R0, 0xfffffffe, RZ, 0xc0, !PT ;  /* 0xfffffffe00007812 */ /* 0x000fc800078ec0ff */
[----:B------:R-:W-:-:S07]  /*2bf80*/  @P6 LOP3.LUT R0, R0, 0x1, RZ, 0xfc, !PT ;  /* 0x0000000100006812 */ /* 0x000fce00078efcff */
[----:B------:R-:W-:-:S04]  /*2bf90*/  @!P2 IADD3 R74, P6, P3, R3, R24, R9 ;  /* 0x00000018034aa210 */ /* 0x000fc80007bde009 */
[----:B------:R-:W-:Y:S02]  /*2bfa0*/  @!P2 IADD3.X R82, R4, R31, R8, P6, P3 ;  /* 0x0000001f0452a210 */ /* 0x000fe400037e6408 */
[----:B0-----:R-:W-:-:S05]  /*2bfb0*/  @!P4 IADD3 R22, P3, R62, R22, RZ ;  /* 0x000000163e16c210 */ /* 0x001fca0007f7e0ff */
[----:B------:R-:W-:Y:S01]  /*2bfc0*/  @!P4 IMAD.X R23, R68, 0x1, R23, P3 ;  /* 0x000000014417c824 */ /* 0x000fe200018e0617 */
[----:B--2---:R-:W-:-:S04]  /*2bfd0*/  LOP3.LUT R61, R61, 0xff, RZ, 0xc0, !PT ;  /* 0x000000ff3d3d7812 */ /* 0x004fc800078ec0ff */
[----:B------:R-:W-:-:S05]  /*2bfe0*/  F2FP.F16.E4M3.UNPACK_B R61, R61 ;  /* 0x0000003dff3d723e */ /* 0x000fca00020006ff */
[----:B------:R-:W-:-:S05]  /*2bff0*/  HADD2.F32 R61, -RZ, R61.H0_H0 ;  /* 0x2000003dff3d7230 */ /* 0x000fca0000004100 */
[----:B------:R-:W-:-:S04]  /*2c000*/  FMUL R61, R61, UR40 ;  /* 0x000000283d3d7c20 */ /* 0x000fc80008400000 */
[----:B----4-:R-:W-:Y:S01]  /*2c010*/  FFMA R61, R91, UR41, R61 ;  /* 0x000000295b3d7c23 */ /* 0x010fe2000800003d */
[----:B------:R-:W-:Y:S01]  /*2c020*/  ISETP.LT.OR P3, PT, R29, 0x71, !P0 ;  /* 0x000000711d00780c */ /* 0x000fe20004761670 */
[----:B------:R-:W2:Y:S03]  /*2c030*/  LDL.LU R91, [R1+0x45c] ;  /* 0x00045c00015b7983 */ /* 0x000ea60000300800 */
[----:B------:R-:W-:-:S05]  /*2c040*/  F2FP.SATFINITE.E4M3.F32.PACK_AB_MERGE_C R61, RZ, R61, RZ ;  /* 0x0000003dff3d723e */ /* 0x000fca00048070ff */
[----:B------:R0:W-:Y:S02]  /*2c050*/  @!P4 STG.E.U8 desc[UR48][R22.64+0x68], R61 ;  /* 0x0000683d1600c986 */ /* 0x0001e4000c101130 */
[----:B0-----:R-:W-:Y:S01]  /*2c060*/  PRMT R61, RZ, 0x7610, R61 ;  /* 0x00007610ff3d7816 */ /* 0x001fe2000000003d */
[----:B------:R-:W0:Y:S05]  /*2c070*/  @!P5 LDC.64 R22, c[0x0][0x5c0] ;  /* 0x00017000ff16db82 */ /* 0x000e2a0000000a00 */
[----:B------:R-:W3:Y:S01]  /*2c080*/  @!P5 LDG.E.U8 R61, desc[UR48][R16.64+0x69] ;  /* 0x00006930103dd981 */ /* 0x000ee2000c1e1100 */
[----:B------:R-:W-:-:S04]  /*2c090*/  LOP3.LUT R30, R30, 0xffffffdf, RZ, 0xc0, !PT ;  /* 0xffffffdf1e1e7812 */ /* 0x000fc800078ec0ff */
[----:B------:R-:W-:Y:S02]  /*2c0a0*/  @P2 LOP3.LUT R30, R30, 0x20, RZ, 0xfc, !PT ;  /* 0x000000201e1e2812 */ /* 0x000fe400078efcff */
[----:B------:R-:W-:Y:S02]  /*2c0b0*/  @!P3 IADD3 R66, P1, P6, R3, R24, R9 ;  /* 0x000000180342b210 */ /* 0x000fe40007e3e009 */
[----:B------:R-:W-:Y:S02]  /*2c0c0*/  LOP3.LUT R30, R30, 0xfffffffb, RZ, 0xc0, !PT ;  /* 0xfffffffb1e1e7812 */ /* 0x000fe400078ec0ff */
[----:B------:R-:W-:Y:S02]  /*2c0d0*/  @!P3 IADD3.X R70, R4, R31, R8, P1, P6 ;  /* 0x0000001f0446b210 */ /* 0x000fe40000fec408 */
[----:B------:R-:W-:Y:S02]  /*2c0e0*/  @P3 LOP3.LUT R30, R30, 0x4, RZ, 0xfc, !PT ;  /* 0x000000041e1e3812 */ /* 0x000fe400078efcff */
[----:B------:R-:W-:-:S02]  /*2c0f0*/  LOP3.LUT P3, RZ, R5, 0x400, RZ, 0xc0, !PT ;  /* 0x0000040005ff7812 */ /* 0x000fc4000786c0ff */
[----:B0-----:R-:W-:-:S05]  /*2c100*/  @!P5 IADD3 R22, P2, R63, R22, RZ ;  /* 0x000000163f16d210 */ /* 0x001fca0007f5e0ff */
[----:B------:R-:W-:Y:S01]  /*2c110*/  @!P5 IMAD.X R23, R69, 0x1, R23, P2 ;  /* 0x000000014517d824 */ /* 0x000fe200010e0617 */
[----:B---3--:R-:W-:-:S04]  /*2c120*/  LOP3.LUT R61, R61, 0xff, RZ, 0xc0, !PT ;  /* 0x000000ff3d3d7812 */ /* 0x008fc800078ec0ff */
[----:B------:R-:W-:-:S05]  /*2c130*/  F2FP.F16.E4M3.UNPACK_B R61, R61 ;  /* 0x0000003dff3d723e */ /* 0x000fca00020006ff */
[----:B------:R-:W-:-:S05]  /*2c140*/  HADD2.F32 R61, -RZ, R61.H0_H0 ;  /* 0x2000003dff3d7230 */ /* 0x000fca0000004100 */
[----:B------:R-:W-:-:S04]  /*2c150*/  FMUL R61, R61, UR40 ;  /* 0x000000283d3d7c20 */ /* 0x000fc80008400000 */
[----:B------:R-:W-:Y:S01]  /*2c160*/  FFMA R61, R90, UR41, R61 ;  /* 0x000000295a3d7c23 */ /* 0x000fe2000800003d */
[----:B------:R-:W-:Y:S01]  /*2c170*/  LOP3.LUT P2, RZ, R5, 0x200, RZ, 0xc0, !PT ;  /* 0x0000020005ff7812 */ /* 0x000fe2000784c0ff */
[----:B------:R-:W3:Y:S03]  /*2c180*/  LDL.LU R90, [R1+0x460] ;  /* 0x00046000015a7983 */ /* 0x000ee60000300800 */
[----:B------:R-:W-:-:S05]  /*2c190*/  F2FP.SATFINITE.E4M3.F32.PACK_AB_MERGE_C R61, RZ, R61, RZ ;  /* 0x0000003dff3d723e */ /* 0x000fca00048070ff */
[----:B------:R0:W-:Y:S02]  /*2c1a0*/  @!P5 STG.E.U8 desc[UR48][R22.64+0x69], R61 ;  /* 0x0000693d1600d986 */ /* 0x0001e4000c101130 */
[----:B0-----:R-:W-:-:S06]  /*2c1b0*/  PRMT R22, RZ, 0x7610, R22 ;  /* 0x00007610ff167816 */ /* 0x001fcc0000000016 */
[----:B------:R-:W4:Y:S01]  /*2c1c0*/  @!P3 LDG.E.U8 R22, desc[UR48][R14.64+0x70] ;  /* 0x000070300e16b981 */ /* 0x000f22000c1e1100 */
[C---:B------:R-:W-:Y:S02]  /*2c1d0*/  ISETP.LT.OR P4, PT, R29.reuse, 0x72, !P0 ;  /* 0x000000721d00780c */ /* 0x040fe40004781670 */
[----:B------:R-:W-:Y:S02]  /*2c1e0*/  ISETP.LT.OR P5, PT, R29, 0x79, !P0 ;  /* 0x000000791d00780c */ /* 0x000fe400047a1670 */
[----:B----4-:R-:W-:-:S04]  /*2c1f0*/  LOP3.LUT R22, R22, 0xff, RZ, 0xc0, !PT ;  /* 0x000000ff16167812 */ /* 0x010fc800078ec0ff */
[----:B------:R-:W-:-:S05]  /*2c200*/  F2FP.F16.E4M3.UNPACK_B R22, R22 ;  /* 0x00000016ff16723e */ /* 0x000fca00020006ff */
[----:B------:R-:W-:-:S05]  /*2c210*/  HADD2.F32 R22, -RZ, R22.H0_H0 ;  /* 0x20000016ff167230 */ /* 0x000fca0000004100 */
[----:B------:R-:W-:-:S04]  /*2c220*/  FMUL R22, R22, UR40 ;  /* 0x0000002816167c20 */ /* 0x000fc80008400000 */
[----:B--2---:R-:W-:Y:S01]  /*2c230*/  FFMA R22, R91, UR41, R22 ;  /* 0x000000295b167c23 */ /* 0x004fe20008000016 */
[----:B------:R-:W-:Y:S01]  /*2c240*/  @!P4 IADD3 R62, P1, P6, R3, R24, R9 ;  /* 0x00000018033ec210 */ /* 0x000fe20007e3e009 */
[----:B------:R-:W2:Y:S03]  /*2c250*/  LDL.LU R91, [R1+0x464] ;  /* 0x00046400015b7983 */ /* 0x000ea60000300800 */
[----:B------:R-:W-:-:S05]  /*2c260*/  F2FP.SATFINITE.E4M3.F32.PACK_AB_MERGE_C R22, RZ, R22, RZ ;  /* 0x00000016ff16723e */ /* 0x000fca00048070ff */
[----:B------:R0:W-:Y:S02]  /*2c270*/  @!P3 STG.E.U8 desc[UR48][R140.64+0x70], R22 ;  /* 0x000070168c00b986 */ /* 0x0001e4000c101130 */
[----:B0-----:R-:W-:-:S06]  /*2c280*/  PRMT R22, RZ, 0x7610, R22 ;  /* 0x00007610ff167816 */ /* 0x001fcc0000000016 */
[----:B------:R-:W4:Y:S01]  /*2c290*/  @!P2 LDG.E.U8 R22, desc[UR48][R14.64+0x71] ;  /* 0x000071300e16a981 */ /* 0x000f22000c1e1100 */
[----:B------:R-:W-:Y:S02]  /*2c2a0*/  @!P4 IADD3.X R68, R4, R31, R8, P1, P6 ;  /* 0x0000001f0444c210 */ /* 0x000fe40000fec408 */
[C---:B------:R-:W-:Y:S02]  /*2c2b0*/  LOP3.LUT P1, RZ, R30.reuse, 0x200, RZ, 0xc0, !PT ;  /* 0x000002001eff7812 */ /* 0x040fe4000782c0ff */
[----:B------:R-:W-:-:S04]  /*2c2c0*/  LOP3.LUT R30, R30, 0xfffffff7, RZ, 0xc0, !PT ;  /* 0xfffffff71e1e7812 */ /* 0x000fc800078ec0ff */
[----:B------:R-:W-:Y:S02]  /*2c2d0*/  @P4 LOP3.LUT R30, R30, 0x8, RZ, 0xfc, !PT ;  /* 0x000000081e1e4812 */ /* 0x000fe400078efcff */
[----:B------:R-:W-:-:S04]  /*2c2e0*/  @!P5 IADD3 R61, P4, P6, R3, R24, R9 ;  /* 0x00000018033dd210 */ /* 0x000fc80007e9e009 */
[----:B------:R-:W-:Y:S02]  /*2c2f0*/  @!P5 IADD3.X R63, R4, R31, R8, P4, P6 ;  /* 0x0000001f043fd210 */ /* 0x000fe400027ec408 */
[----:B------:R-:W-:Y:S02]  /*2c300*/  ISETP.LT.OR P6, PT, R29, 0x7a, !P0 ;  /* 0x0000007a1d00780c */ /* 0x000fe400047c1670 */
[----:B------:R-:W-:-:S04]  /*2c310*/  LOP3.LUT R11, R11, 0xbfffffff, RZ, 0xc0, !PT ;  /* 0xbfffffff0b0b7812 */ /* 0x000fc800078ec0ff */
[----:B------:R-:W-:-:S07]  /*2c320*/  @P5 LOP3.LUT R11, R11, 0x40000000, RZ, 0xfc, !PT ;  /* 0x400000000b0b5812 */ /* 0x000fce00078efcff */
[----:B------:R-:W-:-:S04]  /*2c330*/  @!P6 IADD3 R67, P4, P5, R3, R24, R9 ;  /* 0x000000180343e210 */ /* 0x000fc80007d9e009 */
[----:B------:R-:W-:Y:S02]  /*2c340*/  @!P6 IADD3.X R69, R4, R31, R8, P4, P5 ;  /* 0x0000001f0445e210 */ /* 0x000fe400027ea408 */
[----:B------:R-:W-:Y:S02]  /*2c350*/  ISETP.LT.OR P4, PT, R29, 0x81, !P1 ;  /* 0x000000811d00780c */ /* 0x000fe40004f81670 */
[----:B------:R-:W-:-:S04]  /*2c360*/  LOP3.LUT R30, R30, 0xfffffeff, RZ, 0xc0, !PT ;  /* 0xfffffeff1e1e7812 */ /* 0x000fc800078ec0ff */
[----:B------:R-:W-:-:S07]  /*2c370*/  @P0 LOP3.LUT R30, R30, 0x100, RZ, 0xfc, !PT ;  /* 0x000001001e1e0812 */ /* 0x000fce00078efcff */
[----:B------:R-:W-:-:S04]  /*2c380*/  @!P4 IADD3 R116, P0, P3, R3, R24, R7 ;  /* 0x000000180374c210 */ /* 0x000fc80007b1e007 */
[----:B------:R-:W-:Y:S02]  /*2c390*/  @!P4 IADD3.X R117, R4, R31, R6, P0, P3 ;  /* 0x0000001f0475c210 */ /* 0x000fe400007e6406 */
[C---:B------:R-:W-:Y:S02]  /*2c3a0*/  ISETP.LT.OR P3, PT, R29.reuse, 0x71, !P1 ;  /* 0x000000711d00780c */ /* 0x040fe40004f61670 */
        /* <DEDUP_REMOVED lines=9> */
[----:B0-----:R-:W0:Y:S01]  /*2c440*/  @!P3 LDC.64 R22, c[0x0][0x5c0] ;  /* 0x00017000ff16bb82 */ /* 0x001e220000000a00 */
[----:B------:R-:W-:-:S04]  /*2c450*/  @!P4 IADD3 R118, P0, P2, R3, R24, R7 ;  /* 0x000000180376c210 */ /* 0x000fc80007a1e007 */
[----:B------:R-:W-:Y:S02]  /*2c460*/  @!P4 IADD3.X R120, R4, R31, R6, P0, P2 ;  /* 0x0000001f0478c210 */ /* 0x000fe400007e4406 */
[----:B0-----:R-:W-:Y:S02]  /*2c470*/  @!P3 IADD3 R22, P0, R71, R22, RZ ;  /* 0x000000164716b210 */ /* 0x001fe40007f1e0ff */
[----:B------:R-:W-:-:S06]  /*2c480*/  PRMT R71, RZ, 0x7610, R71 ;  /* 0x00007610ff477816 */ /* 0x000fcc0000000047 */
[----:B------:R-:W4:Y:S01]  /*2c490*/  @!P3 LDG.E.U8 R71, desc[UR48][R16.64+0x70] ;  /* 0x000070301047b981 */ /* 0x000f22000c1e1100 */
[----:B------:R-:W-:Y:S01]  /*2c4a0*/  ISETP.LT.OR P2, PT, R29, 0x72, !P1 ;  /* 0x000000721d00780c */ /* 0x000fe20004f41670 */
[----:B------:R-:W-:Y:S01]  /*2c4b0*/  @!P3 IMAD.X R23, R76, 0x1, R23, P0 ;  /* 0x000000014c17b824 */ /* 0x000fe200000e0617 */
        /* <DEDUP_REMOVED lines=9> */
[----:B0-----:R-:W-:Y:S01]  /*2c550*/  PRMT R71, RZ, 0x7610, R71 ;  /* 0x00007610ff477816 */ /* 0x001fe20000000047 */
[----:B------:R-:W0:Y:S05]  /*2c560*/  @!P2 LDC.64 R22, c[0x0][0x5c0] ;  /* 0x00017000ff16ab82 */ /* 0x000e2a0000000a00 */
[----:B------:R-:W4:Y:S01]  /*2c570*/  @!P2 LDG.E.U8 R71, desc[UR48][R16.64+0x71] ;  /* 0x000071301047a981 */ /* 0x000f22000c1e1100 */
[----:B------:R-:W-:Y:S02]  /*2c580*/  @P6 LOP3.LUT R11, R11, 0x80000000, RZ, 0xfc, !PT ;  /* 0x800000000b0b6812 */ /* 0x000fe400078efcff */
[----:B------:R-:W-:-:S02]  /*2c590*/  ISETP.LT.OR P6, PT, R29, 0x89, !P1 ;  /* 0x000000891d00780c */ /* 0x000fc40004fc1670 */
[----:B------:R-:W-:-:S11]  /*2c5a0*/  LOP3.LUT P4, RZ, R5, 0x40000, RZ, 0xc0, !PT ;  /* 0x0004000005ff7812 */ /* 0x000fd6000788c0ff */
[----:B------:R-:W-:-:S04]  /*2c5b0*/  @!P6 IADD3 R121, P0, P5, R3, R24, R7 ;  /* 0x000000180379e210 */ /* 0x000fc80007d1e007 */
[----:B------:R-:W-:Y:S02]  /*2c5c0*/  @!P6 IADD3.X R122, R4, R31, R6, P0, P5 ;  /* 0x0000001f047ae210 */ /* 0x000fe400007ea406 */
        /* <DEDUP_REMOVED lines=11> */
[----:B0-----:R-:W-:-:S06]  /*2c680*/  PRMT R22, RZ, 0x7610, R22 ;  /* 0x00007610ff167816 */ /* 0x001fcc0000000016 */
[----:B------:R-:W4:Y:S01]  /*2c690*/  @!P4 LDG.E.U8 R22, desc[UR48][R14.64+0x78] ;  /* 0x000078300e16c981 */ /* 0x000f22000c1e1100 */
[----:B------:R-:W-:-:S04]  /*2c6a0*/  @!P6 IADD3 R123, P3, P5, R3, R24, R7 ;  /* 0x00000018037be210 */ /* 0x000fc80007d7e007 */
[----:B------:R-:W-:Y:S02]  /*2c6b0*/  @!P6 IADD3.X R126, R4, R31, R6, P3, P5 ;  /* 0x0000001f047ee210 */ /* 0x000fe40001fea406 */
[----:B------:R-:W-:Y:S02]  /*2c6c0*/  LOP3.LUT P3, RZ, R0, 0x400000, RZ, 0xc0, !PT ;  /* 0x0040000000ff7812 */ /* 0x000fe4000786c0ff */
[----:B----4-:R-:W-:-:S04]  /*2c6d0*/  LOP3.LUT R22, R22, 0xff, RZ, 0xc0, !PT ;  /* 0x000000ff16167812 */ /* 0x010fc800078ec0ff */
[----:B------:R-:W-:-:S05]  /*2c6e0*/  F2FP.F16.E4M3.UNPACK_B R22, R22 ;  /* 0x00000016ff16723e */ /* 0x000fca00020006ff */
[----:B------:R-:W-:-:S05]  /*2c6f0*/  HADD2.F32 R22, -RZ, R22.H0_H0 ;  /* 0x20000016ff167230 */ /* 0x000fca0000004100 */
[----:B------:R-:W-:-:S04]  /*2c700*/  FMUL R22, R22, UR40 ;  /* 0x0000002816167c20 */ /* 0x000fc80008400000 */
[----:B--2---:R-:W-:Y:S01]  /*2c710*/  FFMA R22, R91, UR41, R22 ;  /* 0x000000295b167c23 */ /* 0x004fe20008000016 */
[----:B------:R-:W-:Y:S01]  /*2c720*/  ISETP.LT.OR P5, PT, R29, 0x91, !P1 ;  /* 0x000000911d00780c */ /* 0x000fe20004fa1670 */
[----:B------:R-:W2:Y:S03]  /*2c730*/  LDL.LU R91, [R1+0x474] ;  /* 0x00047400015b7983 */ /* 0x000ea60000300800 */
[----:B------:R-:W-:-:S05]  /*2c740*/  F2FP.SATFINITE.E4M3.F32.PACK_AB_MERGE_C R22, RZ, R22, RZ ;  /* 0x00000016ff16723e */ /* 0x000fca00048070ff */
[----:B------:R0:W-:Y:S02]  /*2c750*/  @!P4 STG.E.U8 desc[UR48][R142.64+0x78], R22 ;  /* 0x000078168e00c986 */ /* 0x0001e4000c101130 */
[----:B0-----:R-:W-:-:S06]  /*2c760*/  PRMT R22, RZ, 0x7610, R22 ;  /* 0x00007610ff167816 */ /* 0x001fcc0000000016 */
[----:B------:R-:W4:Y:S01]  /*2c770*/  @!P3 LDG.E.U8 R22, desc[UR48][R14.64+0x79] ;  /* 0x000079300e16b981 */ /* 0x000f22000c1e1100 */
[----:B------:R-:W-:-:S04]  /*2c780*/  @!P5 IADD3 R127, P0, P2, R3, R24, R7 ;  /* 0x00000018037fd210 */ /* 0x000fc80007a1e007 */
[----:B------:R-:W-:Y:S02]  /*2c790*/  @!P5 IADD3.X R130, R4, R31, R6, P0, P2 ;  /* 0x0000001f0482d210 */ /* 0x000fe400007e4406 */
[----:B------:R-:W-:Y:S02]  /*2c7a0*/  LOP3.LUT P2, RZ, R0, 0x10, RZ, 0xc0, !PT ;  /* 0x0000001000ff7812 */ /* 0x000fe4000784c0ff */
[----:B------:R-:W-:Y:S02]  /*2c7b0*/  PRMT R71, RZ, 0x7610, R71 ;  /* 0x00007610ff477816 */ /* 0x000fe40000000047 */
        /* <DEDUP_REMOVED lines=8> */
[----:B------:R0:W-:Y:S04]  /*2c840*/  @!P3 STG.E.U8 desc[UR48][R144.64+0x79], R22 ;  /* 0x000079169000b986 */ /* 0x0001e8000c101130 */
[----:B------:R-:W4:Y:S01]  /*2c850*/  @!P2 LDG.E.U8 R71, desc[UR48][R16.64+0x78] ;  /* 0x000078301047a981 */ /* 0x000f22000c1e1100 */
[----:B------:R-:W-:Y:S01]  /*2c860*/  @!P0 IADD3 R131, P5, P6, R3, R24, R7 ;  /* 0x0000001803838210 */ /* 0x000fe20007ebe007 */
[----:B0-----:R-:W0:Y:S03]  /*2c870*/  @!P2 LDC.64 R22, c[0x0][0x5c0] ;  /* 0x00017000ff16ab82 */ /* 0x001e260000000a00 */
[----:B------:R-:W-:Y:S02]  /*2c880*/  @!P0 IADD3.X R132, R4, R31, R6, P5, P6 ;  /* 0x0000001f04848210 */ /* 0x000fe40002fec406 */
[----:B------:R-:W-:-:S02]  /*2c890*/  ISETP.LT.OR P6, PT, R29, 0x99, !P1 ;  /* 0x000000991d00780c */ /* 0x000fc40004fc1670 */
[C---:B------:R-:W-:Y:S02]  /*2c8a0*/  LOP3.LUT P0, RZ, R30.reuse, 0x100, RZ, 0xc0, !PT ;  /* 0x000001001eff7812 */ /* 0x040fe4000780c0ff */
[----:B------:R-:W-:-:S04]  /*2c8b0*/  LOP3.LUT R30, R30, 0xffffffbf, RZ, 0xc0, !PT ;  /* 0xffffffbf1e1e7812 */ /* 0x000fc800078ec0ff */
[----:B------:R-:W-:-:S05]  /*2c8c0*/  @P1 LOP3.LUT R30, R30, 0x40, RZ, 0xfc, !PT ;  /* 0x000000401e1e1812 */ /* 0x000fca00078efcff */
[----:B------:R-:W-:-:S04]  /*2c8d0*/  @!P6 IADD3 R136, P4, P5, R3, R24, R7 ;  /* 0x000000180388e210 */ /* 0x000fc80007d9e007 */
[----:B------:R-:W-:Y:S02]  /*2c8e0*/  @!P6 IADD3.X R137, R4, R31, R6, P4, P5 ;  /* 0x0000001f0489e210 */ /* 0x000fe400027ea406 */
[----:B------:R-:W-:Y:S02]  /*2c8f0*/  ISETP.LT.OR P6, PT, R29, 0x9a, !P1 ;  /* 0x0000009a1d00780c */ /* 0x000fe40004fc1670 */
[----:B0-----:R-:W-:Y:S02]  /*2c900*/  @!P2 IADD3 R22, P1, R80, R22, RZ ;  /* 0x000000165016a210 */ /* 0x001fe40007f3e0ff */
[----:B------:R-:W-:-:S03]  /*2c910*/  LOP3.LUT P4, RZ, R0, 0x8, RZ, 0xc0, !PT ;  /* 0x0000000800ff7812 */ /* 0x000fc6000788c0ff */
[----:B------:R-:W-:Y:S01]  /*2c920*/  @!P2 IMAD.X R23, R81, 0x1, R23, P1 ;  /* 0x000000015117a824 */ /* 0x000fe200008e0617 */
        /* <DEDUP_REMOVED lines=9> */
[----:B0-----:R-:W-:Y:S01]  /*2c9c0*/  PRMT R71, RZ, 0x7610, R71 ;  /* 0x00007610ff477816 */ /* 0x001fe20000000047 */
[----:B------:R-:W0:Y:S05]  /*2c9d0*/  @!P4 LDC.64 R22, c[0x0][0x5c0] ;  /* 0x00017000ff16cb82 */ /* 0x000e2a0000000a00 */
[----:B------:R-:W4:Y:S01]  /*2c9e0*/  @!P4 LDG.E.U8 R71, desc[UR48][R16.64+0x79] ;  /* 0x000079301047c981 */ /* 0x000f22000c1e1100 */
[----:B------:R-:W-:Y:S02]  /*2c9f0*/  @!P6 IADD3.X R141, R4, R31, R6, P3, P5 ;  /* 0x0000001f048de210 */ /* 0x000fe40001fea406 */
[----:B------:R-:W-:-:S02]  /*2ca00*/  LOP3.LUT P3, RZ, R5, 0x1000000, RZ, 0xc0, !PT ;  /* 0x0100000005ff7812 */ /* 0x000fc4000786c0ff */
[----:B------:R-:W-:Y:S02]  /*2ca10*/  ISETP.LT.OR P5, PT, R29, 0x81, !P0 ;  /* 0x000000811d00780c */ /* 0x000fe400047a1670 */
[----:B------:R-:W-:-:S09]  /*2ca20*/  LOP3.LUT R30, R30, 0xffffff7f, RZ, 0xc0, !PT ;  /* 0xffffff7f1e1e7812 */ /* 0x000fd200078ec0ff */
[----:B------:R-:W-:Y:S02]  /*2ca30*/  @P3 LOP3.LUT R30, R30, 0x80, RZ, 0xfc, !PT ;  /* 0x000000801e1e3812 */ /* 0x000fe400078efcff */
[----:B------:R-:W-:-:S04]  /*2ca40*/  @!P5 IADD3 R142, P1, P3, R3, R24, R9 ;  /* 0x00000018038ed210 */ /* 0x000fc80007b3e009 */
[----:B------:R-:W-:Y:S02]  /*2ca50*/  @!P5 IADD3.X R143, R4, R31, R8, P1, P3 ;  /* 0x0000001f048fd210 */ /* 0x000fe40000fe6408 */
[----:B------:R-:W-:Y:S02]  /*2ca60*/  ISETP.LT.OR P3, PT, R29, 0x82, !P0 ;  /* 0x000000821d00780c */ /* 0x000fe40004761670 */
[----:B------:R-:W-:-:S04]  /*2ca70*/  LOP3.LUT R0, R0, 0xfffffdff, RZ, 0xc0, !PT ;  /* 0xfffffdff00007812 */ /* 0x000fc800078ec0ff */
[----:B------:R-:W-:Y:S02]  /*2ca80*/  @P5 LOP3.LUT R0, R0, 0x200, RZ, 0xfc, !PT ;  /* 0x0000020000005812 */ /* 0x000fe400078efcff */
[----:B0-----:R-:W-:Y:S02]  /*2ca90*/  @!P4 IADD3 R22, P1, R83, R22, RZ ;  /* 0x000000165316c210 */ /* 0x001fe40007f3e0ff */
[----:B------:R-:W-:-:S03]  /*2caa0*/  LOP3.LUT R0, R0, 0xfffffeff, RZ, 0xc0, !PT ;  /* 0xfffffeff00007812 */ /* 0x000fc600078ec0ff */
[----:B------:R-:W-:Y:S02]  /*2cab0*/  @!P3 IADD3 R144, P5, P6, R3, R24, R9 ;  /* 0x000000180390b210 */ /* 0x000fe40007ebe009 */
[----:B------:R-:W-:Y:S02]  /*2cac0*/  @P3 LOP3.LUT R0, R0, 0x100, RZ, 0xfc, !PT ;  /* 0x0000010000003812 */ /* 0x000fe400078efcff */
[----:B------:R-:W-:Y:S01]  /*2cad0*/  @!P3 IADD3.X R145, R4, R31, R8, P5, P6 ;  /* 0x0000001f0491b210 */ /* 0x000fe20002fec408 */
[----:B------:R-:W-:Y:S01]  /*2cae0*/  @!P4 IMAD.X R23, R86, 0x1, R23, P1 ;  /* 0x000000015617c824 */ /* 0x000fe200008e0617 */
[----:B------:R-:W-:Y:S02]  /*2caf0*/  LOP3.LUT P3, RZ, R30, 0x80, RZ, 0xc0, !PT ;  /* 0x000000801eff7812 */ /* 0x000fe4000786c0ff */
        /* <DEDUP_REMOVED lines=21> */
[----:B------:R0:W-:Y:S02]  /*2cc50*/  @!P3 STG.E.U8 desc[UR48][R154.64+0x60], R22 ;  /* 0x000060169a00b986 */ /* 0x0001e4000c101130 */
[----:B0-----:R-:W-:-:S06]  /*2cc60*/  PRMT R22, RZ, 0x7610, R22 ;  /* 0x00007610ff167816 */ /* 0x001fcc0000000016 */
[----:B------:R-:W3:Y:S01]  /*2cc70*/  @!P2 LDG.E.U8 R22, desc[UR48][R18.64+0x61] ;  /* 0x000061301216a981 */ /* 0x000ee2000c1e1100 */
[----:B------:R-:W-:Y:S02]  /*2cc80*/  @!P5 IADD3 R112, P1, P4, R3, R24, R9 ;  /* 0x000000180370d210 */ /* 0x000fe40007c3e009 */
[----:B------:R-:W-:Y:S02]  /*2cc90*/  @P5 LOP3.LUT R0, R0, 0x80, RZ, 0xfc, !PT ;  /* 0x0000008000005812 */ /* 0x000fe400078efcff */
[----:B------:R-:W-:Y:S02]  /*2cca0*/  @!P5 IADD3.X R119, R4, R31, R8, P1, P4 ;  /* 0x0000001f0477d210 */ /* 0x000fe40000fe8408 */
[----:B------:R-:W-:-:S13]  /*2ccb0*/  ISETP.LT.OR P5, PT, R29, 0x8a, !P0 ;  /* 0x0000008a1d00780c */ /* 0x000fda00047a1670 */
[----:B------:R-:W-:-:S04]  /*2ccc0*/  @!P5 IADD3 R108, P1, P4, R3, R24, R9 ;  /* 0x00000018036cd210 */ /* 0x000fc80007c3e009 */
[----:B------:R-:W-:Y:S02]  /*2ccd0*/  @!P5 IADD3.X R111, R4, R31, R8, P1, P4 ;  /* 0x0000001f046fd210 */ /* 0x000fe40000fe8408 */
[----:B------:R-:W-:-:S13]  /*2cce0*/  ISETP.LT.OR P4, PT, R29, 0x91, !P0 ;  /* 0x000000911d00780c */ /* 0x000fda0004781670 */
[----:B------:R-:W-:-:S04]  /*2ccf0*/  @!P4 IADD3 R110, P1, P3, R3, R24, R9 ;  /* 0x00000018036ec210 */ /* 0x000fc80007b3e009 */
[----:B------:R-:W-:Y:S02]  /*2cd00*/  @!P4 IADD3.X R115, R4, R31, R8, P1, P3 ;  /* 0x0000001f0473c210 */ /* 0x000fe40000fe6408 */
[----:B------:R-:W-:Y:S02]  /*2cd10*/  ISETP.LT.OR P3, PT, R29, 0x61, !P0 ;  /* 0x000000611d00780c */ /* 0x000fe40004761670 */
[----:B------:R-:W-:Y:S02]  /*2cd20*/  PRMT R71, RZ, 0x7610, R71 ;  /* 0x00007610ff477816 */ /* 0x000fe40000000047 */
        /* <DEDUP_REMOVED lines=8> */
[----:B------:R0:W-:Y:S04]  /*2cdb0*/  @!P2 STG.E.U8 desc[UR48][R150.64+0x61], R22 ;  /* 0x000061169600a986 */ /* 0x0001e8000c101130 */
[----:B------:R-:W2:Y:S01]  /*2cdc0*/  @!P3 LDG.E.U8 R71, desc[UR48][R20.64+0x60] ;  /* 0x000060301447b981 */ /* 0x000ea2000c1e1100 */
[----:B------:R-:W-:-:S04]  /*2cdd0*/  @P5 LOP3.LUT R0, R0, 0x40, RZ, 0xfc, !PT ;  /* 0x0000004000005812 */ /* 0x000fc800078efcff */
[----:B------:R-:W-:Y:S01]  /*2cde0*/  LOP3.LUT R0, R0, 0xffffffdf, RZ, 0xc0, !PT ;  /* 0xffffffdf00007812 */ /* 0x000fe200078ec0ff */
[----:B0-----:R-:W0:Y:S03]  /*2cdf0*/  @!P3 LDC.64 R22, c[0x0][0x5c0] ;  /* 0x00017000ff16bb82 */ /* 0x001e260000000a00 */
[----:B------:R-:W-:Y:S02]  /*2ce00*/  @P4 LOP3.LUT R0, R0, 0x20, RZ, 0xfc, !PT ;  /* 0x0000002000004812 */ /* 0x000fe400078efcff */
[----:B------:R-:W-:-:S13]  /*2ce10*/  ISETP.LT.OR P4, PT, R29, 0x92, !P0 ;  /* 0x000000921d00780c */ /* 0x000fda0004781670 */
[----:B------:R-:W-:-:S04]  /*2ce20*/  @!P4 IADD3 R79, P1, P2, R3, R24, R9 ;  /* 0x00000018034fc210 */ /* 0x000fc80007a3e009 */
[----:B------:R-:W-:Y:S02]  /*2ce30*/  @!P4 IADD3.X R107, R4, R31, R8, P1, P2 ;  /* 0x0000001f046bc210 */ /* 0x000fe40000fe4408 */
[----:B------:R-:W-:Y:S02]  /*2ce40*/  ISETP.LT.OR P2, PT, R29, 0x62, !P0 ;  /* 0x000000621d00780c */ /* 0x000fe40004741670 */
[----:B0-----:R-:W-:-:S05]  /*2ce50*/  @!P3 IADD3 R22, P1, R75, R22, RZ ;  /* 0x000000164b16b210 */ /* 0x001fca0007f3e0ff */
[----:B------:R-:W-:Y:S01]  /*2ce60*/  @!P3 IMAD.X R23, R85, 0x1, R23, P1 ;  /* 0x000000015517b824 */ /* 0x000fe200008e0617 */
[----:B--2---:R-:W-:-:S04]  /*2ce70*/  LOP3.LUT R71, R71, 0xff, RZ, 0xc0, !PT ;  /* 0x000000ff47477812 */ /* 0x004fc800078ec0ff */
[----:B------:R-:W-:-:S05]  /*2ce80*/  F2FP.F16.E4M3.UNPACK_B R71, R71 ;  /* 0x00000047ff47723e */ /* 0x000fca00020006ff */
[----:B------:R-:W-:-:S05]  /*2ce90*/  HADD2.F32 R71, -RZ, R71.H0_H0 ;  /* 0x20000047ff477230 */ /* 0x000fca0000004100 */
[----:B------:R-:W-:-:S04]  /*2cea0*/  FMUL R71, R71, UR40 ;  /* 0x0000002847477c20 */ /* 0x000fc80008400000 */
[----:B------:R-:W-:Y:S01]  /*2ceb0*/  FFMA R71, R91, UR41, R71 ;  /* 0x000000295b477c23 */ /* 0x000fe20008000047 */
[----:B------:R-:W-:Y:S01]  /*2cec0*/  LOP3.LUT P5, RZ, R5, 0x20000000, RZ, 0xc0, !PT ;  /* 0x2000000005ff7812 */ /* 0x000fe200078ac0ff */
[----:B------:R-:W2:Y:S03]  /*2ced0*/  LDL.LU R91, [R1+0x490] ;  /* 0x00049000015b7983 */ /* 0x000ea60000300800 */
[----:B------:R-:W-:-:S05]  /*2cee0*/  F2FP.SATFINITE.E4M3.F32.PACK_AB_MERGE_C R71, RZ, R71, RZ ;  /* 0x00000047ff47723e */ /* 0x000fca00048070ff */
[----:B------:R0:W-:Y:S02]  /*2cef0*/  @!P3 STG.E.U8 desc[UR48][R22.64+0x60], R71 ;  /* 0x000060471600b986 */ /* 0x0001e4000c101130 */
[----:B0-----:R-:W0:Y:S02]  /*2cf00*/  @!P2 LDC.64 R22, c[0x0][0x5c0] ;  /* 0x00017000ff16ab82 */ /* 0x001e240000000a00 */
[----:B0-----:R-:W-:Y:S02]  /*2cf10*/  @!P2 IADD3 R22, P3, R60, R22, RZ ;  /* 0x000000163c16a210 */ /* 0x001fe40007f7e0ff */
[----:B------:R-:W-:-:S06]  /*2cf20*/  PRMT R60, RZ, 0x7610, R60 ;  /* 0x00007610ff3c7816 */ /* 0x000fcc000000003c */
[----:B------:R-:W4:Y:S01]  /*2cf30*/  @!P2 LDG.E.U8 R60, desc[UR48][R20.64+0x61] ;  /* 0x00006130143ca981 */ /* 0x000f22000c1e1100 */
[----:B------:R-:W-:Y:S01]  /*2cf40*/  @!P2 IMAD.X R23, R78, 0x1, R23, P3 ;  /* 0x000000014e17a824 */ /* 0x000fe200018e0617 */
[----:B----4-:R-:W-:-:S04]  /*2cf50*/  LOP3.LUT R60, R60, 0xff, RZ, 0xc0, !PT ;  /* 0x000000ff3c3c7812 */ /* 0x010fc800078ec0ff */
[----:B------:R-:W-:-:S05]  /*2cf60*/  F2FP.F16.E4M3.UNPACK_B R60, R60 ;  /* 0x0000003cff3c723e */ /* 0x000fca00020006ff */
[----:B------:R-:W-:-:S05]  /*2cf70*/  HADD2.F32 R60, -RZ, R60.H0_H0 ;  /* 0x2000003cff3c7230 */ /* 0x000fca0000004100 */
[----:B------:R-:W-:-:S04]  /*2cf80*/  FMUL R60, R60, UR40 ;  /* 0x000000283c3c7c20 */ /* 0x000fc80008400000 */
[----:B------:R-:W-:-:S05]  /*2cf90*/  FFMA R60, R93, UR41, R60 ;  /* 0x000000295d3c7c23 */ /* 0x000fca000800003c */
[----:B------:R-:W-:-:S05]  /*2cfa0*/  F2FP.SATFINITE.E4M3.F32.PACK_AB_MERGE_C R60, RZ, R60, RZ ;  /* 0x0000003cff3c723e */ /* 0x000fca00048070ff */
[----:B------:R0:W-:Y:S02]  /*2cfb0*/  @!P2 STG.E.U8 desc[UR48][R22.64+0x61], R60 ;  /* 0x0000613c1600a986 */ /* 0x0001e4000c101130 */
[----:B0-----:R-:W-:-:S06]  /*2cfc0*/  PRMT R22, RZ, 0x7610, R22 ;  /* 0x00007610ff167816 */ /* 0x001fcc0000000016 */
[----:B------:R-:W4:Y:S01]  /*2cfd0*/  @!P5 LDG.E.U8 R22, desc[UR48][R18.64+0x68] ;  /* 0x000068301216d981 */ /* 0x000f22000c1e1100 */
[----:B------:R-:W-:Y:S02]  /*2cfe0*/  ISETP.LT.OR P6, PT, R29, 0x99, !P0 ;  /* 0x000000991d00780c */ /* 0x000fe400047c1670 */
[----:B------:R-:W-:-:S04]  /*2cff0*/  LOP3.LUT R0, R0, 0xffffffef, RZ, 0xc0, !PT ;  /* 0xffffffef00007812 */ /* 0x000fc800078ec0ff */
[----:B------:R-:W-:-:S07]  /*2d000*/  @P4 LOP3.LUT R0, R0, 0x10, RZ, 0xfc, !PT ;  /* 0x0000001000004812 */ /* 0x000fce00078efcff */
[----:B------:R-:W-:-:S04]  /*2d010*/  @!P6 IADD3 R75, P1, P4, R3, R24, R9 ;  /* 0x00000018034be210 */ /* 0x000fc80007c3e009 */
[----:B------:R-:W-:Y:S02]  /*2d020*/  @!P6 IADD3.X R77, R4, R31, R8, P1, P4 ;  /* 0x0000001f044de210 */ /* 0x000fe40000fe8408 */
[----:B------:R-:W-:Y:S02]  /*2d030*/  ISETP.LT.OR P1, PT, R29, 0x9a, !P0 ;  /* 0x0000009a1d00780c */ /* 0x000fe40004721670 */
[----:B------:R-:W-:-:S04]  /*2d040*/  LOP3.LUT R0, R0, 0xfffffff7, RZ, 0xc0, !PT ;  /* 0xfffffff700007812 */ /* 0x000fc800078ec0ff */
[----:B------:R-:W-:-:S04]  /*2d050*/  @P6 LOP3.LUT R0, R0, 0x8, RZ, 0xfc, !PT ;  /* 0x0000000800006812 */ /* 0x000fc800078efcff */
[----:B------:R-:W-:-:S03]  /*2d060*/  LOP3.LUT R0, R0, 0xfffffffb, RZ, 0xc0, !PT ;  /* 0xfffffffb00007812 */ /* 0x000fc600078ec0ff */
        /* <DEDUP_REMOVED lines=15> */
[----:B------:R-:W-:Y:S02]  /*2d160*/  PRMT R60, RZ, 0x7610, R60 ;  /* 0x00007610ff3c7816 */ /* 0x000fe4000000003c */
[----:B------:R-:W-:-:S04]  /*2d170*/  LOP3.LUT R30, R30, 0xffffffef, RZ, 0xc0, !PT ;  /* 0xffffffef1e1e7812 */ /* 0x000fc800078ec0ff */
[----:B------:R-:W-:-:S04]  /*2d180*/  @P0 LOP3.LUT R30, R30, 0x10, RZ, 0xfc, !PT ;  /* 0x000000101e1e0812 */ /* 0x000fc800078efcff */
[----:B------:R-:W-:-:S04]  /*2d190*/  LOP3.LUT P1, RZ, R30, 0x40, RZ, 0xc0, !PT ;  /* 0x000000401eff7812 */ /* 0x000fc8000782c0ff */
        /* <DEDUP_REMOVED lines=8> */
[----:B------:R-:W-:Y:S01]  /*2d220*/  F2FP.SATFINITE.E4M3.F32.PACK_AB_MERGE_C R22, RZ, R22, RZ ;  /* 0x00000016ff16723e */ /* 0x000fe200048070ff */
[----:B------:R-:W4:Y:S04]  /*2d230*/  LDL.LU R93, [R1+0x49c] ;  /* 0x00049c00015d7983 */ /* 0x000f280000300800 */
[----:B------:R0:W-:Y:S04]  /*2d240*/  @!P4 STG.E.U8 desc[UR48][R160.64+0x69], R22 ;  /* 0x00006916a000c986 */ /* 0x0001e8000c101130 */
[----:B------:R-:W3:Y:S01]  /*2d250*/  @!P3 LDG.E.U8 R60, desc[UR48][R20.64+0x68] ;  /* 0x00006830143cb981 */ /* 0x000ee2000c1e1100 */
[----:B------:R-:W-:-:S02]  /*2d260*/  @!P6 IADD3.X R168, R4, R31, R6, P0, P2 ;  /* 0x0000001f04a8e210 */ /* 0x000fc400007e4406 */
[----:B------:R-:W-:Y:S01]  /*2d270*/  ISETP.LT.OR P2, PT, R29, 0xa2, !P1 ;  /* 0x000000a21d00780c */ /* 0x000fe20004f41670 */
[----:B0-----:R-:W0:-:S12]  /*2d280*/  @!P3 LDC.64 R22, c[0x0][0x5c0] ;  /* 0x00017000ff16bb82 */ /* 0x001e180000000a00 */
[----:B------:R-:W-:-:S04]  /*2d290*/  @!P2 IADD3 R155, P0, P6, R3, R24, R7 ;  /* 0x00000018039ba210 */ /* 0x000fc80007e1e007 */
[----:B------:R-:W-:Y:S02]  /*2d2a0*/  @!P2 IADD3.X R169, R4, R31, R6, P0, P6 ;  /* 0x0000001f04a9a210 */ /* 0x000fe400007ec406 */
[----:B------:R-:W-:-:S13]  /*2d2b0*/  ISETP.LT.OR P6, PT, R29, 0xa9, !P1 ;  /* 0x000000a91d00780c */ /* 0x000fda0004fc1670 */
[----:B------:R-:W-:-:S04]  /*2d2c0*/  @!P6 IADD3 R154, P0, P5, R3, R24, R7 ;  /* 0x00000018039ae210 */ /* 0x000fc80007d1e007 */
[----:B------:R-:W-:Y:S02]  /*2d2d0*/  @!P6 IADD3.X R158, R4, R31, R6, P0, P5 ;  /* 0x0000001f049ee210 */ /* 0x000fe400007ea406 */
[----:B------:R-:W-:Y:S02]  /*2d2e0*/  ISETP.LT.OR P5, PT, R29, 0xaa, !P1 ;  /* 0x000000aa1d00780c */ /* 0x000fe40004fa1670 */
[----:B------:R-:W-:-:S11]  /*2d2f0*/  LOP3.LUT P2, RZ, R30, 0x20, RZ, 0xc0, !PT ;  /* 0x000000201eff7812 */ /* 0x000fd6000784c0ff */
[----:B------:R-:W-:-:S04]  /*2d300*/  @!P5 IADD3 R150, P0, P4, R3, R24, R7 ;  /* 0x000000180396d210 */ /* 0x000fc80007c1e007 */
[----:B------:R-:W-:Y:S02]  /*2d310*/  @!P5 IADD3.X R151, R4, R31, R6, P0, P4 ;  /* 0x0000001f0497d210 */ /* 0x000fe400007e8406 */
        /* <DEDUP_REMOVED lines=9> */
[----:B------:R-:W-:Y:S01]  /*2d3b0*/  F2FP.SATFINITE.E4M3.F32.PACK_AB_MERGE_C R60, RZ, R60, RZ ;  /* 0x0000003cff3c723e */ /* 0x000fe200048070ff */
[----:B------:R-:W3:Y:S04]  /*2d3c0*/  LDL.LU R94, [R1+0x4a4] ;  /* 0x0004a400015e7983 */ /* 0x000ee80000300800 */
[----:B------:R0:W-:Y:S02]  /*2d3d0*/  @!P3 STG.E.U8 desc[UR48][R22.64+0x68], R60 ;  /* 0x0000683c1600b986 */ /* 0x0001e4000c101130 */
[----:B0-----:R-:W-:Y:S01]  /*2d3e0*/  PRMT R60, RZ, 0x7610, R60 ;  /* 0x00007610ff3c7816 */ /* 0x001fe2000000003c */
[----:B------:R-:W0:Y:S05]  /*2d3f0*/  @!P2 LDC.64 R22, c[0x0][0x5c0] ;  /* 0x00017000ff16ab82 */ /* 0x000e2a0000000a00 */
        /* <DEDUP_REMOVED lines=26> */
[----:B0-----:R-:W-:-:S06]  /*2d5a0*/  PRMT R22, RZ, 0x7610, R22 ;  /* 0x00007610ff167816 */ /* 0x001fcc0000000016 */
[----:B------:R-:W2:Y:S01]  /*2d5b0*/  @!P5 LDG.E.U8 R22, desc[UR48][R18.64+0x71] ;  /* 0x000071301216d981 */ /* 0x000ea2000c1e1100 */
[----:B------:R-:W-:-:S13]  /*2d5c0*/  ISETP.LT.OR P4, PT, R29, 0xb9, !P1 ;  /* 0x000000b91d00780c */ /* 0x000fda0004f81670 */
[----:B------:R-:W-:-:S04]  /*2d5d0*/  @!P4 IADD3 R91, P3, P2, R3, R24, R7 ;  /* 0x00000018035bc210 */ /* 0x000fc80007a7e007 */
[----:B------:R-:W-:Y:S02]  /*2d5e0*/  @!P4 IADD3.X R92, R4, R31, R6, P3, P2 ;  /* 0x0000001f045cc210 */ /* 0x000fe40001fe4406 */
[----:B------:R-:W-:Y:S02]  /*2d5f0*/  ISETP.LT.OR P3, PT, R29, 0xba, !P1 ;  /* 0x000000ba1d00780c */ /* 0x000fe40004f61670 */
[C---:B------:R-:W-:Y:S02]  /*2d600*/  LOP3.LUT P0, RZ, R30.reuse, 0x10, RZ, 0xc0, !PT ;  /* 0x000000101eff7812 */ /* 0x040fe4000780c0ff */
[C---:B------:R-:W-:Y:S02]  /*2d610*/  LOP3.LUT P4, RZ, R30.reuse, 0x8, RZ, 0xc0, !PT ;  /* 0x000000081eff7812 */ /* 0x040fe4000788c0ff */
[----:B------:R-:W-:-:S04]  /*2d620*/  LOP3.LUT R30, R30, 0xfffffffe, RZ, 0xc0, !PT ;  /* 0xfffffffe1e1e7812 */ /* 0x000fc800078ec0ff */
[----:B------:R-:W-:-:S03]  /*2d630*/  @P1 LOP3.LUT R30, R30, 0x1, RZ, 0xfc, !PT ;  /* 0x000000011e1e1812 */ /* 0x000fc600078efcff */
[----:B------:R-:W-:-:S04]  /*2d640*/  @!P3 IADD3 R93, P1, P2, R3, R24, R7 ;  /* 0x00000018035db210 */ /* 0x000fc80007a3e007 */
[----:B------:R-:W-:Y:S02]  /*2d650*/  @!P3 IADD3.X R103, R4, R31, R6, P1, P2 ;  /* 0x0000001f0467b210 */ /* 0x000fe40000fe4406 */
[----:B------:R-:W-:Y:S02]  /*2d660*/  LOP3.LUT P3, RZ, R30, 0x4, RZ, 0xc0, !PT ;  /* 0x000000041eff7812 */ /* 0x000fe4000786c0ff */
[----:B------:R-:W-:Y:S02]  /*2d670*/  PRMT R60, RZ, 0x7610, R60 ;  /* 0x00007610ff3c7816 */ /* 0x000fe4000000003c */
        /* <DEDUP_REMOVED lines=9> */
[----:B------:R0:W-:Y:S04]  /*2d710*/  @!P5 STG.E.U8 desc[UR48][R162.64+0x71], R22 ;  /* 0x00007116a200d986 */ /* 0x0001e8000c101130 */
[----:B------:R-:W4:Y:S01]  /*2d720*/  @!P3 LDG.E.U8 R60, desc[UR48][R20.64+0x70] ;  /* 0x00007030143cb981 */ /* 0x000f22000c1e1100 */
[----:B------:R-:W-:-:S02]  /*2d730*/  @!P6 IADD3 R95, P1, P2, R3, R24, R9 ;  /* 0x00000018035fe210 */ /* 0x000fc40007a3e009 */
[----:B------:R-:W-:Y:S01]  /*2d740*/  LOP3.LUT R0, R0, 0xfeffffff, RZ, 0xc0, !PT ;  /* 0xfeffffff00007812 */ /* 0x000fe200078ec0ff */
[----:B------:R-:W3:Y:S01]  /*2d750*/  LDL.LU R81, [R1+0x4b0] ;  /* 0x0004b00001517983 */ /* 0x000ee20000300800 */
[----:B------:R-:W-:Y:S02]  /*2d760*/  @!P6 IADD3.X R106, R4, R31, R8, P1, P2 ;  /* 0x0000001f046ae210 */ /* 0x000fe40000fe4408 */
[----:B------:R-:W-:Y:S01]  /*2d770*/  ISETP.LT.OR P2, PT, R29, 0xa2, !P0 ;  /* 0x000000a21d00780c */ /* 0x000fe20004741670 */
[----:B0-----:R-:W0:-:S12]  /*2d780*/  @!P3 LDC.64 R22, c[0x0][0x5c0] ;  /* 0x00017000ff16bb82 */ /* 0x001e180000000a00 */
[----:B------:R-:W-:-:S04]  /*2d790*/  @!P2 IADD3 R97, P1, P5, R3, R24, R9 ;  /* 0x000000180361a210 */ /* 0x000fc80007d3e009 */
[----:B------:R-:W-:Y:S02]  /*2d7a0*/  @!P2 IADD3.X R102, R4, R31, R8, P1, P5 ;  /* 0x0000001f0466a210 */ /* 0x000fe40000fea408 */
[----:B------:R-:W-:Y:S02]  /*2d7b0*/  LOP3.LUT P5, RZ, R10, 0x200, RZ, 0xc0, !PT ;  /* 0x000002000aff7812 */ /* 0x000fe400078ac0ff */
[----:B------:R-:W-:Y:S02]  /*2d7c0*/  @P6 LOP3.LUT R0, R0, 0x1000000, RZ, 0xfc, !PT ;  /* 0x0100000000006812 */ /* 0x000fe400078efcff */
[----:B------:R-:W-:Y:S02]  /*2d7d0*/  LOP3.LUT R30, R30, 0xfffffffd, RZ, 0xc0, !PT ;  /* 0xfffffffd1e1e7812 */ /* 0x000fe400078ec0ff */
[----:B------:R-:W-:Y:S02]  /*2d7e0*/  ISETP.LT.OR P6, PT, R29, 0xa9, !P0 ;  /* 0x000000a91d00780c */ /* 0x000fe400047c1670 */
[----:B0-----:R-:W-:-:S05]  /*2d7f0*/  @!P3 IADD3 R22, P1, R66, R22, RZ ;  /* 0x000000164216b210 */ /* 0x001fca0007f3e0ff */
[----:B------:R-:W-:Y:S02]  /*2d800*/  @P5 LOP3.LUT R30, R30, 0x2, RZ, 0xfc, !PT ;  /* 0x000000021e1e5812 */ /* 0x000fe400078efcff */
[----:B------:R-:W-:Y:S02]  /*2d810*/  ISETP.LT.OR P5, PT, R29, 0xaa, !P0 ;  /* 0x000000aa1d00780c */ /* 0x000fe400047a1670 */
[----:B------:R-:W-:Y:S02]  /*2d820*/  LOP3.LUT R11, R11, 0xdfffffff, RZ, 0xc0, !PT ;  /* 0xdfffffff0b0b7812 */ /* 0x000fe400078ec0ff */
[----:B------:R-:W-:Y:S01]  /*2d830*/  LOP3.LUT R0, R0, 0xefffffff, RZ, 0xc0, !PT ;  /* 0xefffffff00007812 */ /* 0x000fe200078ec0ff */
[----:B------:R-:W-:Y:S01]  /*2d840*/  @!P3 IMAD.X R23, R70, 0x1, R23, P1 ;  /* 0x000000014617b824 */ /* 0x000fe200008e0617 */
[----:B------:R-:W-:Y:S02]  /*2d850*/  @P2 LOP3.LUT R11, R11, 0x20000000, RZ, 0xfc, !PT ;  /* 0x200000000b0b2812 */ /* 0x000fe400078efcff */
[----:B------:R-:W-:-:S02]  /*2d860*/  @!P6 IADD3 R96, P1, P2, R3, R24, R9 ;  /* 0x000000180360e210 */ /* 0x000fc40007a3e009 */
[----:B------:R-:W-:Y:S02]  /*2d870*/  @P6 LOP3.LUT R0, R0, 0x10000000, RZ, 0xfc, !PT ;  /* 0x1000000000006812 */ /* 0x000fe400078efcff */
[----:B------:R-:W-:Y:S02]  /*2d880*/  @!P6 IADD3.X R99, R4, R31, R8, P1, P2 ;  /* 0x0000001f0463e210 */ /* 0x000fe40000fe4408 */
[----:B------:R-:W-:-:S04]  /*2d890*/  LOP3.LUT R0, R0, 0xf7ffffff, RZ, 0xc0, !PT ;  /* 0xf7ffffff00007812 */ /* 0x000fc800078ec0ff */
[----:B------:R-:W-:Y:S02]  /*2d8a0*/  @P5 LOP3.LUT R0, R0, 0x8000000, RZ, 0xfc, !PT ;  /* 0x0800000000005812 */ /* 0x000fe400078efcff */
[----:B----4-:R-:W-:-:S04]  /*2d8b0*/  LOP3.LUT R60, R60, 0xff, RZ, 0xc0, !PT ;  /* 0x000000ff3c3c7812 */ /* 0x010fc800078ec0ff */
[----:B------:R-:W-:-:S05]  /*2d8c0*/  F2FP.F16.E4M3.UNPACK_B R60, R60 ;  /* 0x0000003cff3c723e */ /* 0x000fca00020006ff */
[----:B------:R-:W-:-:S05]  /*2d8d0*/  HADD2.F32 R60, -RZ, R60.H0_H0 ;  /* 0x2000003cff3c7230 */ /* 0x000fca0000004100 */
[----:B------:R-:W-:-:S04]  /*2d8e0*/  FMUL R60, R60, UR40 ;  /* 0x000000283c3c7c20 */ /* 0x000fc80008400000 */
[----:B------:R-:W-:-:S05]  /*2d8f0*/  FFMA R60, R94, UR41, R60 ;  /* 0x000000295e3c7c23 */ /* 0x000fca000800003c */
[----:B------:R-:W-:-:S05]  /*2d900*/  F2FP.SATFINITE.E4M3.F32.PACK_AB_MERGE_C R60, RZ, R60, RZ ;  /* 0x0000003cff3c723e */ /* 0x000fca00048070ff */
[----:B------:R0:W-:Y:S01]  /*2d910*/  @!P3 STG.E.U8 desc[UR48][R22.64+0x70], R60 ;  /* 0x0000703c1600b986 */ /* 0x0001e2000c101130 */
[----:B------:R-:W-:-:S04]  /*2d920*/  @!P5 IADD3 R94, P1, P3, R3, R24, R9 ;  /* 0x00000018035ed210 */ /* 0x000fc80007b3e009 */
[----:B------:R-:W-:Y:S02]  /*2d930*/  @!P5 IADD3.X R98, R4, R31, R8, P1, P3 ;  /* 0x0000001f0462d210 */ /* 0x000fe40000fe6408 */
[C---:B------:R-:W-:Y:S02]  /*2d940*/  LOP3.LUT P5, RZ, R30.reuse, 0x2, RZ, 0xc0, !PT ;  /* 0x000000021eff7812 */ /* 0x040fe400078ac0ff */
[----:B------:R-:W-:Y:S02]  /*2d950*/  LOP3.LUT P1, RZ, R30, 0x1, RZ, 0xc0, !PT ;  /* 0x000000011eff7812 */ /* 0x000fe4000782c0ff */
[----:B------:R-:W-:Y:S01]  /*2d960*/  PRMT R30, RZ, 0x7610, R30 ;  /* 0x00007610ff1e7816 */ /* 0x000fe2000000001e */
[----:B0-----:R-:W0:Y:S05]  /*2d970*/  @!P4 LDC.64 R22, c[0x0][0x5c0] ;  /* 0x00017000ff16cb82 */ /* 0x001e2a0000000a00 */
[----:B------:R-:W4:Y:S01]  /*2d980*/  @!P4 LDG.E.U8 R30, desc[UR48][R20.64+0x71] ;  /* 0x00007130141ec981 */ /* 0x000f22000c1e1100 */
[----:B0-----:R-:W-:-:S05]  /*2d990*/  @!P4 IADD3 R22, P6, R62, R22, RZ ;  /* 0x000000163e16c210 */ /* 0x001fca0007fde0ff */
[----:B------:R-:W-:Y:S01]  /*2d9a0*/  @!P4 IMAD.X R23, R68, 0x1, R23, P6 ;  /* 0x000000014417c824 */ /* 0x000fe200030e0617 */
[----:B----4-:R-:W-:-:S04]  /*2d9b0*/  LOP3.LUT R30, R30, 0xff, RZ, 0xc0, !PT ;  /* 0x000000ff1e1e7812 */ /* 0x010fc800078ec0ff */
[----:B------:R-:W-:-:S05]  /*2d9c0*/  F2FP.F16.E4M3.UNPACK_B R30, R30 ;  /* 0x0000001eff1e723e */ /* 0x000fca00020006ff */
[----:B------:R-:W-:-:S05]  /*2d9d0*/  HADD2.F32 R30, -RZ, R30.H0_H0 ;  /* 0x2000001eff1e7230 */ /* 0x000fca0000004100 */
[----:B------:R-:W-:-:S04]  /*2d9e0*/  FMUL R30, R30, UR40 ;  /* 0x000000281e1e7c20 */ /* 0x000fc80008400000 */
[----:B--2---:R-:W-:-:S05]  /*2d9f0*/  FFMA R30, R90, UR41, R30 ;  /* 0x000000295a1e7c23 */ /* 0x004fca000800001e */
[----:B------:R-:W-:-:S05]  /*2da00*/  F2FP.SATFINITE.E4M3.F32.PACK_AB_MERGE_C R30, RZ, R30, RZ ;  /* 0x0000001eff1e723e */ /* 0x000fca00048070ff */
[----:B------:R0:W-:Y:S02]  /*2da10*/  @!P4 STG.E.U8 desc[UR48][R22.64+0x71], R30 ;  /* 0x0000711e1600c986 */ /* 0x0001e4000c101130 */
[----:B0-----:R-:W-:-:S06]  /*2da20*/  PRMT R22, RZ, 0x7610, R22 ;  /* 0x00007610ff167816 */ /* 0x001fcc0000000016 */
[----:B------:R-:W2:Y:S01]  /*2da30*/  @!P5 LDG.E.U8 R22, desc[UR48][R18.64+0x78] ;  /* 0x000078301216d981 */ /* 0x000ea2000c1e1100 */
[----:B------:R-:W-:Y:S02]  /*2da40*/  LOP3.LUT P2, RZ, R10, 0x100, RZ, 0xc0, !PT ;  /* 0x000001000aff7812 */ /* 0x000fe4000784c0ff */
        /* <DEDUP_REMOVED lines=10> */
[----:B------:R-:W-:-:S03]  /*2daf0*/  LOP3.LUT R0, R0, 0xfbffffff, RZ, 0xc0, !PT ;  /* 0xfbffffff00007812 */ /* 0x000fc600078ec0ff */
[----:B------:R-:W-:Y:S01]  /*2db00*/  @!P6 IADD3 R90, P4, P3, R3, R24, R9 ;  /* 0x00000018035ae210 */ /* 0x000fe20007b9e009 */
[----:B------:R-:W4:Y:S01]  /*2db10*/  LDL.LU R161, [R1+0x4bc] ;  /* 0x0004bc0001a17983 */ /* 0x000f220000300800 */
[----:B0-----:R-:W-:-:S06]  /*2db20*/  PRMT R22, RZ, 0x7610, R22 ;  /* 0x00007610ff167816 */ /* 0x001fcc0000000016 */
[----:B------:R-:W2:Y:S01]  /*2db30*/  @!P2 LDG.E.U8 R22, desc[UR48][R18.64+0x79] ;  /* 0x000079301216a981 */ /* 0x000ea2000c1e1100 */
[----:B------:R-:W-:Y:S02]  /*2db40*/  @P6 LOP3.LUT R0, R0, 0x4000000, RZ, 0xfc, !PT ;  /* 0x0400000000006812 */ /* 0x000fe400078efcff */
[----:B------:R-:W-:Y:S02]  /*2db50*/  @!P6 IADD3.X R87, R4, R31, R8, P4, P3 ;  /* 0x0000001f0457e210 */ /* 0x000fe400027e6408 */
[C---:B------:R-:W-:Y:S02]  /*2db60*/  ISETP.LT.OR P6, PT, R29.reuse, 0xb2, !P0 ;  /* 0x000000b21d00780c */ /* 0x040fe400047c1670 */
[----:B------:R-:W-:Y:S02]  /*2db70*/  ISETP.LT.OR P5, PT, R29, 0xb9, !P0 ;  /* 0x000000b91d00780c */ /* 0x000fe400047a1670 */
[----:B------:R-:W-:-:S09]  /*2db80*/  LOP3.LUT R0, R0, 0xdfffffff, RZ, 0xc0, !PT ;  /* 0xdfffffff00007812 */ /* 0x000fd200078ec0ff */
[CCC-:B------:R-:W-:Y:S02]  /*2db90*/  @!P6 IADD3 R86, P4, P3, R3.reuse, R24.reuse, R9.reuse ;  /* 0x000000180356e210 */ /* 0x1c0fe40007b9e009 */
[----:B------:R-:W-:Y:S02]  /*2dba0*/  @P6 LOP3.LUT R0, R0, 0x20000000, RZ, 0xfc, !PT ;  /* 0x2000000000006812 */ /* 0x000fe400078efcff */
[----:B------:R-:W-:Y:S02]  /*2dbb0*/  @!P6 IADD3.X R85, R4, R31, R8, P4, P3 ;  /* 0x0000001f0455e210 */ /* 0x000fe400027e6408 */
[----:B------:R-:W-:Y:S02]  /*2dbc0*/  LOP3.LUT R0, R0, 0xbfffffff, RZ, 0xc0, !PT ;  /* 0xbfffffff00007812 */ /* 0x000fe400078ec0ff */
[----:B------:R-:W-:Y:S02]  /*2dbd0*/  @!P5 IADD3 R84, P4, P3, R3, R24, R9 ;  /* 0x000000180354d210 */ /* 0x000fe40007b9e009 */
[----:B------:R-:W-:-:S02]  /*2dbe0*/  @P5 LOP3.LUT R0, R0, 0x40000000, RZ, 0xfc, !PT ;  /* 0x4000000000005812 */ /* 0x000fc400078efcff */
[----:B------:R-:W-:Y:S02]  /*2dbf0*/  @!P5 IADD3.X R83, R4, R31, R8, P4, P3 ;  /* 0x0000001f0453d210 */ /* 0x000fe400027e6408 */
[----:B------:R-:W-:Y:S02]  /*2dc00*/  LOP3.LUT P5, RZ, R11, 0x40000000, RZ, 0xc0, !PT ;  /* 0x400000000bff7812 */ /* 0x000fe400078ac0ff */
[----:B------:R-:W-:Y:S02]  /*2dc10*/  PRMT R30, RZ, 0x7610, R30 ;  /* 0x00007610ff1e7816 */ /* 0x000fe4000000001e */
[----:B--2---:R-:W-:-:S04]  /*2dc20*/  LOP3.LUT R22, R22, 0xff, RZ, 0xc0, !PT ;  /* 0x000000ff16167812 */ /* 0x004fc800078ec0ff */
[----:B------:R-:W-:-:S05]  /*2dc30*/  F2FP.F16.E4M3.UNPACK_B R22, R22 ;  /* 0x00000016ff16723e */ /* 0x000fca00020006ff */
[----:B------:R-:W-:-:S05]  /*2dc40*/  HADD2.F32 R22, -RZ, R22.H0_H0 ;  /* 0x20000016ff167230 */ /* 0x000fca0000004100 */
[----:B------:R-:W-:-:S04]  /*2dc50*/  FMUL R22, R22, UR40 ;  /* 0x0000002816167c20 */ /* 0x000fc80008400000 */
[----:B------:R-:W-:-:S05]  /*2dc60*/  FFMA R22, R81, UR41, R22 ;  /* 0x0000002951167c23 */ /* 0x000fca0008000016 */
[----:B------:R-:W-:-:S05]  /*2dc70*/  F2FP.SATFINITE.E4M3.F32.PACK_AB_MERGE_C R22, RZ, R22, RZ ;  /* 0x00000016ff16723e */ /* 0x000fca00048070ff */
[----:B------:R0:W-:Y:S04]  /*2dc80*/  @!P2 STG.E.U8 desc[UR48][R172.64+0x79], R22 ;  /* 0x00007916ac00a986 */ /* 0x0001e8000c101130 */
[----:B------:R-:W2:Y:S01]  /*2dc90*/  @!P5 LDG.E.U8 R30, desc[UR48][R20.64+0x78] ;  /* 0x00007830141ed981 */ /* 0x000ea2000c1e1100 */
[----:B------:R-:W-:Y:S01]  /*2dca0*/  ISETP.LT.OR P3, PT, R29, 0xba, !P0 ;  /* 0x000000ba1d00780c */ /* 0x000fe20004761670 */
[----:B0-----:R-:W0:-:S12]  /*2dcb0*/  @!P5 LDC.64 R22, c[0x0][0x5c0] ;  /* 0x00017000ff16db82 */ /* 0x001e180000000a00 */
[----:B------:R-:W-:-:S04]  /*2dcc0*/  @!P3 IADD3 R82, P2, P4, R3, R24, R9 ;  /* 0x000000180352b210 */ /* 0x000fc80007c5e009 */
[----:B------:R-:W-:Y:S02]  /*2dcd0*/  @!P3 IADD3.X R81, R4, R31, R8, P2, P4 ;  /* 0x0000001f0451b210 */ /* 0x000fe400017e8408 */
[----:B------:R-:W-:Y:S02]  /*2dce0*/  LOP3.LUT P6, RZ, R11, 0x80000000, RZ, 0xc0, !PT ;  /* 0x800000000bff7812 */ /* 0x000fe400078cc0ff */
        /* <DEDUP_REMOVED lines=9> */
[----:B0-----:R-:W-:Y:S01]  /*2dd80*/  PRMT R30, RZ, 0x7610, R30 ;  /* 0x00007610ff1e7816 */ /* 0x001fe2000000001e */
[----:B------:R-:W0:Y:S05]  /*2dd90*/  @!P6 LDC.64 R22, c[0x0][0x5c0] ;  /* 0x00017000ff16eb82 */ /* 0x000e2a0000000a00 */
[----:B------:R-:W2:Y:S01]  /*2dda0*/  @!P6 LDG.E.U8 R30, desc[UR48][R20.64+0x79] ;  /* 0x00007930141ee981 */ /* 0x000ea2000c1e1100 */
[----:B------:R-:W-:Y:S02]  /*2ddb0*/  ISETP.LT.OR P2, PT, R29, 0xc1, !P1 ;  /* 0x000000c11d00780c */ /* 0x000fe40004f41670 */
[----:B------:R-:W-:-:S04]  /*2ddc0*/  LOP3.LUT R11, R11, 0xfdffffff, RZ, 0xc0, !PT ;  /* 0xfdffffff0b0b7812 */ /* 0x000fc800078ec0ff */
[----:B------:R-:W-:-:S07]  /*2ddd0*/  @P0 LOP3.LUT R11, R11, 0x2000000, RZ, 0xfc, !PT ;  /* 0x020000000b0b0812 */ /* 0x000fce00078efcff */
[----:B------:R-:W-:-:S04]  /*2dde0*/  @!P2 IADD3 R80, P0, P4, R3, R24, R7 ;  /* 0x000000180350a210 */ /* 0x000fc80007c1e007 */
[----:B------:R-:W-:Y:S02]  /*2ddf0*/  @!P2 IADD3.X R78, R4, R31, R6, P0, P4 ;  /* 0x0000001f044ea210 */ /* 0x000fe400007e8406 */
[----:B0-----:R-:W-:Y:S02]  /*2de00*/  @!P6 IADD3 R22, P0, R67, R22, RZ ;  /* 0x000000164316e210 */ /* 0x001fe40007f1e0ff */
[----:B------:R-:W-:-:S03]  /*2de10*/  ISETP.LT.OR P2, PT, R29, 0xc2, !P1 ;  /* 0x000000c21d00780c */ /* 0x000fc60004f41670 */
[----:B------:R-:W-:Y:S01]  /*2de20*/  @!P6 IMAD.X R23, R69, 0x1, R23, P0 ;  /* 0x000000014517e824 */ /* 0x000fe200000e0617 */
[----:B------:R-:W-:-:S09]  /*2de30*/  ISETP.LT.OR P0, PT, R29, 0xc9, !P1 ;  /* 0x000000c91d00780c */ /* 0x000fd20004f01670 */
[----:B------:R-:W-:-:S04]  /*2de40*/  @!P2 IADD3 R74, P5, P4, R3, R24, R7 ;  /* 0x00000018034aa210 */ /* 0x000fc80007cbe007 */
[-CC-:B------:R-:W-:Y:S02]  /*2de50*/  @!P2 IADD3.X R70, R4, R31.reuse, R6.reuse, P5, P4 ;  /* 0x0000001f0446a210 */ /* 0x180fe40002fe8406 */
[----:B------:R-:W-:Y:S02]  /*2de60*/  @!P0 IADD3 R68, P5, P4, R3, R24, R7 ;  /* 0x0000001803448210 */ /* 0x000fe40007cbe007 */
[----:B------:R-:W-:Y:S02]  /*2de70*/  ISETP.GE.AND P2, PT, R28, 0x1, PT ;  /* 0x000000011c00780c */ /* 0x000fe40003f46270 */
[----:B------:R-:W-:Y:S02]  /*2de80*/  @!P0 IADD3.X R67, R4, R31, R6, P5, P4 ;  /* 0x0000001f04438210 */ /* 0x000fe40002fe8406 */
[----:B------:R-:W-:Y:S02]  /*2de90*/  ISETP.LT.OR P4, PT, R29, 0x81, !P2 ;  /* 0x000000811d00780c */ /* 0x000fe40005781670 */
[----:B--2---:R-:W-:-:S04]  /*2dea0*/  LOP3.LUT R30, R30, 0xff, RZ, 0xc0, !PT ;  /* 0x000000ff1e1e7812 */ /* 0x004fc800078ec0ff */
[----:B------:R-:W-:-:S05]  /*2deb0*/  F2FP.F16.E4M3.UNPACK_B R30, R30 ;  /* 0x0000001eff1e723e */ /* 0x000fca00020006ff */
[----:B------:R-:W-:-:S05]  /*2dec0*/  HADD2.F32 R30, -RZ, R30.H0_H0 ;  /* 0x2000001eff1e7230 */ /* 0x000fca0000004100 */
[----:B------:R-:W-:-:S04]  /*2ded0*/  FMUL R30, R30, UR40 ;  /* 0x000000281e1e7c20 */ /* 0x000fc80008400000 */
[----:B---3--:R-:W-:Y:S02]  /*2dee0*/  FFMA R30, R159, UR41, R30 ;  /* 0x000000299f1e7c23 */ /* 0x008fe4000800001e */
[----:B------:R-:W2:Y:S03]  /*2def0*/  LDL.LU R159, [R1+0x4c0] ;  /* 0x0004c000019f7983 */ /* 0x000ea60000300800 */
[----:B------:R-:W-:-:S05]  /*2df00*/  F2FP.SATFINITE.E4M3.F32.PACK_AB_MERGE_C R30, RZ, R30, RZ ;  /* 0x0000001eff1e723e */ /* 0x000fca00048070ff */
[----:B------:R0:W-:Y:S02]  /*2df10*/  @!P6 STG.E.U8 desc[UR48][R22.64+0x79], R30 ;  /* 0x0000791e1600e986 */ /* 0x0001e4000c101130 */
[----:B0-----:R-:W-:-:S06]  /*2df20*/  PRMT R22, RZ, 0x7610, R22 ;  /* 0x00007610ff167816 */ /* 0x001fcc0000000016 */
[----:B------:R-:W3:Y:S02]  /*2df30*/  @!P4 LDG.E.U8 R22, desc[UR48][R26.64+0x80] ;  /* 0x000080301a16c981 */ /* 0x000ee4000c1e1100 */
[----:B---3--:R-:W-:-:S04]  /*2df40*/  LOP3.LUT R22, R22, 0xff, RZ, 0xc0, !PT ;  /* 0x000000ff16167812 */ /* 0x008fc800078ec0ff */
[----:B------:R-:W-:-:S05]  /*2df50*/  F2FP.F16.E4M3.UNPACK_B R22, R22 ;  /* 0x00000016ff16723e */ /* 0x000fca00020006ff */
[----:B------:R-:W-:-:S05]  /*2df60*/  HADD2.F32 R22, -RZ, R22.H0_H0 ;  /* 0x20000016ff167230 */ /* 0x000fca0000004100 */
[----:B------:R-:W-:-:S04]  /*2df70*/  FMUL R22, R22, UR40 ;  /* 0x0000002816167c20 */ /* 0x000fc80008400000 */
[----:B----4-:R-:W-:Y:S02]  /*2df80*/  FFMA R30, R161, UR41, R22 ;  /* 0x00000029a11e7c23 */ /* 0x010fe40008000016 */
        /* <DEDUP_REMOVED lines=12> */
[----:B------:R-:W-:Y:S02]  /*2e050*/  LOP3.LUT P3, RZ, R10, 0x40000, RZ, 0xc0, !PT ;  /* 0x000400000aff7812 */ /* 0x000fe4000786c0ff */
[----:B0-----:R-:W-:-:S05]  /*2e060*/  @!P4 IADD3 R22, P5, R24, R22, RZ ;  /* 0x000000161816c210 */ /* 0x001fca0007fbe0ff */
[----:B------:R-:W-:Y:S01]  /*2e070*/  @!P4 IMAD.X R23, R31, 0x1, R23, P5 ;  /* 0x000000011f17c824 */ /* 0x000fe200028e0617 */
[----:B----4-:R-:W-:-:S04]  /*2e080*/  LOP3.LUT R30, R30, 0xff, RZ, 0xc0, !PT ;  /* 0x000000ff1e1e7812 */ /* 0x010fc800078ec0ff */
[----:B------:R-:W-:-:S05]  /*2e090*/  F2FP.F16.E4M3.UNPACK_B R30, R30 ;  /* 0x0000001eff1e723e */ /* 0x000fca00020006ff */
[----:B------:R-:W-:-:S05]  /*2e0a0*/  HADD2.F32 R30, -RZ, R30.H0_H0 ;  /* 0x2000001eff1e7230 */ /* 0x000fca0000004100 */
[----:B------:R-:W-:-:S04]  /*2e0b0*/  FMUL R30, R30, UR40 ;  /* 0x000000281e1e7c20 */ /* 0x000fc80008400000 */
[----:B--2---:R-:W-:Y:S01]  /*2e0c0*/  FFMA R30, R159, UR41, R30 ;  /* 0x000000299f1e7c23 */ /* 0x004fe2000800001e */
[----:B------:R-:W-:Y:S01]  /*2e0d0*/  LOP3.LUT P2, RZ, R10, 0x20000, RZ, 0xc0, !PT ;  /* 0x000200000aff7812 */ /* 0x000fe2000784c0ff */
[----:B------:R-:W2:Y:S03]  /*2e0e0*/  LDL.LU R159, [R1+0x4c8] ;  /* 0x0004c800019f7983 */ /* 0x000ea60000300800 */
[----:B------:R-:W-:Y:S01]  /*2e0f0*/  F2FP.SATFINITE.E4M3.F32.PACK_AB_MERGE_C R30, RZ, R30, RZ ;  /* 0x0000001eff1e723e */ /* 0x000fe200048070ff */
[----:B------:R-:W4:Y:S04]  /*2e100*/  LDL.LU R160, [R1+0x4cc] ;  /* 0x0004cc0001a07983 */ /* 0x000f280000300800 */
[----:B------:R0:W-:Y:S02]  /*2e110*/  @!P4 STG.E.U8 desc[UR48][R22.64+0x81], R30 ;  /* 0x0000811e1600c986 */ /* 0x0001e4000c101130 */
[----:B0-----:R-:W-:-:S06]  /*2e120*/  PRMT R22, RZ, 0x7610, R22 ;  /* 0x00007610ff167816 */ /* 0x001fcc0000000016 */
[----:B------:R-:W3:Y:S01]  /*2e130*/  @!P3 LDG.E.U8 R22, desc[UR48][R12.64+0x80] ;  /* 0x000080300c16b981 */ /* 0x000ee2000c1e1100 */
[----:B------:R-:W-:Y:S02]  /*2e140*/  ISETP.LT.OR P0, PT, R29, 0xca, !P1 ;  /* 0x000000ca1d00780c */ /* 0x000fe40004f01670 */
[----:B---3--:R-:W-:-:S04]  /*2e150*/  LOP3.LUT R22, R22, 0xff, RZ, 0xc0, !PT ;  /* 0x000000ff16167812 */ /* 0x008fc800078ec0ff */
[----:B------:R-:W-:-:S05]  /*2e160*/  F2FP.F16.E4M3.UNPACK_B R22, R22 ;  /* 0x00000016ff16723e */ /* 0x000fca00020006ff */
[----:B------:R-:W-:-:S05]  /*2e170*/  HADD2.F32 R22, -RZ, R22.H0_H0 ;  /* 0x20000016ff167230 */ /* 0x000fca0000004100 */
[----:B------:R-:W-:-:S04]  /*2e180*/  FMUL R22, R22, UR40 ;  /* 0x0000002816167c20 */ /* 0x000fc80008400000 */
[----:B------:R-:W-:Y:S01]  /*2e190*/  FFMA R22, R161, UR41, R22 ;  /* 0x00000029a1167c23 */ /* 0x000fe20008000016 */
[----:B------:R-:W-:Y:S01]  /*2e1a0*/  @!P0 IADD3 R66, P5, P4, R3, R24, R7 ;  /* 0x0000001803428210 */ /* 0x000fe20007cbe007 */
[----:B------:R-:W3:Y:S03]  /*2e1b0*/  LDL.LU R161, [R1+0x4d0] ;  /* 0x0004d00001a17983 */ /* 0x000ee60000300800 */
[----:B------:R-:W-:-:S05]  /*2e1c0*/  F2FP.SATFINITE.E4M3.F32.PACK_AB_MERGE_C R22, RZ, R22, RZ ;  /* 0x00000016ff16723e */ /* 0x000fca00048070ff */
[----:B------:R0:W-:Y:S02]  /*2e1d0*/  @!P3 STG.E.U8 desc[UR48][R180.64+0x80], R22 ;  /* 0x00008016b400b986 */ /* 0x0001e4000c101130 */
[----:B0-----:R-:W-:-:S06]  /*2e1e0*/  PRMT R22, RZ, 0x7610, R22 ;  /* 0x00007610ff167816 */ /* 0x001fcc0000000016 */
[----:B------:R-:W2:Y:S01]  /*2e1f0*/  @!P2 LDG.E.U8 R22, desc[UR48][R12.64+0x81] ;  /* 0x000081300c16a981 */ /* 0x000ea2000c1e1100 */
[----:B------:R-:W-:Y:S02]  /*2e200*/  @!P0 IADD3.X R63, R4, R31, R6, P5, P4 ;  /* 0x0000001f043f8210 */ /* 0x000fe40002fe8406 */
[----:B------:R-:W-:-:S13]  /*2e210*/  ISETP.LT.OR P5, PT, R29, 0xd1, !P1 ;  /* 0x000000d11d00780c */ /* 0x000fda0004fa1670 */
[----:B------:R-:W-:-:S04]  /*2e220*/  @!P5 IADD3 R62, P6, P4, R3, R24, R7 ;  /* 0x00000018033ed210 */ /* 0x000fc80007cde007 */
[----:B------:R-:W-:Y:S02]  /*2e230*/  @!P5 IADD3.X R61, R4, R31, R6, P6, P4 ;  /* 0x0000001f043dd210 */ /* 0x000fe400037e8406 */
[----:B------:R-:W-:Y:S02]  /*2e240*/  ISETP.LT.OR P4, PT, R29, 0xd2, !P1 ;  /* 0x000000d21d00780c */ /* 0x000fe40004f81670 */
[----:B------:R-:W-:-:S04]  /*2e250*/  LOP3.LUT R11, R11, 0xfbffffff, RZ, 0xc0, !PT ;  /* 0xfbffffff0b0b7812 */ /* 0x000fc800078ec0ff */
[----:B------:R-:W-:-:S07]  /*2e260*/  @P0 LOP3.LUT R11, R11, 0x4000000, RZ, 0xfc, !PT ;  /* 0x040000000b0b0812 */ /* 0x000fce00078efcff */
[----:B------:R-:W-:-:S04]  /*2e270*/  @!P4 IADD3 R60, P0, P6, R3, R24, R7 ;  /* 0x00000018033cc210 */ /* 0x000fc80007e1e007 */
[----:B------:R-:W-:Y:S02]  /*2e280*/  @!P4 IADD3.X R30, R4, R31, R6, P0, P6 ;  /* 0x0000001f041ec210 */ /* 0x000fe400007ec406 */
[----:B------:R-:W-:-:S04]  /*2e290*/  ISETP.GE.AND P0, PT, R28, 0x1, PT ;  /* 0x000000011c00780c */ /* 0x000fc80003f06270 */
[----:B------:R-:W-:Y:S02]  /*2e2a0*/  ISETP.LT.OR P6, PT, R29, 0x89, !P0 ;  /* 0x000000891d00780c */ /* 0x000fe400047c1670 */
[----:B------:R-:W-:Y:S02]  /*2e2b0*/  PRMT R69, RZ, 0x7610, R69 ;  /* 0x00007610ff457816 */ /* 0x000fe40000000045 */
        /* <DEDUP_REMOVED lines=8> */
[----:B------:R0:W-:Y:S04]  /*2e340*/  @!P2 STG.E.U8 desc[UR48][R178.64+0x81], R22 ;  /* 0x00008116b200a986 */ /* 0x0001e8000c101130 */
[----:B------:R-:W4:Y:S01]  /*2e350*/  @!P6 LDG.E.U8 R69, desc[UR48][R26.64+0x88] ;  /* 0x000088301a45e981 */ /* 0x000f22000c1e1100 */
[----:B0-----:R-:W0:Y:S02]  /*2e360*/  @!P6 LDC.64 R22, c[0x0][0x5c0] ;  /* 0x00017000ff16eb82 */ /* 0x001e240000000a00 */
[----:B0-----:R-:W-:-:S05]  /*2e370*/  @!P6 IADD3 R22, P2, R24, R22, RZ ;  /* 0x000000161816e210 */ /* 0x001fca0007f5e0ff */
[----:B------:R-:W-:Y:S01]  /*2e380*/  @!P6 IMAD.X R23, R31, 0x1, R23, P2 ;  /* 0x000000011f17e824 */ /* 0x000fe200010e0617 */
[----:B----4-:R-:W-:-:S04]  /*2e390*/  LOP3.LUT R69, R69, 0xff, RZ, 0xc0, !PT ;  /* 0x000000ff45457812 */ /* 0x010fc800078ec0ff */
[----:B------:R-:W-:-:S05]  /*2e3a0*/  F2FP.F16.E4M3.UNPACK_B R69, R69 ;  /* 0x00000045ff45723e */ /* 0x000fca00020006ff */
[----:B------:R-:W-:-:S05]  /*2e3b0*/  HADD2.F32 R69, -RZ, R69.H0_H0 ;  /* 0x20000045ff457230 */ /* 0x000fca0000004100 */
[----:B------:R-:W-:-:S04]  /*2e3c0*/  FMUL R69, R69, UR40 ;  /* 0x0000002845457c20 */ /* 0x000fc80008400000 */
[----:B------:R-:W-:Y:S01]  /*2e3d0*/  FFMA R69, R160, UR41, R69 ;  /* 0x00000029a0457c23 */ /* 0x000fe20008000045 */
[----:B------:R-:W-:Y:S01]  /*2e3e0*/  @P5 LOP3.LUT R11, R11, 0x10000000, RZ, 0xfc, !PT ;  /* 0x100000000b0b5812 */ /* 0x000fe200078efcff */
[----:B------:R-:W4:Y:S03]  /*2e3f0*/  LDL.LU R160, [R1+0x4d8] ;  /* 0x0004d80001a07983 */ /* 0x000f260000300800 */
[----:B------:R-:W-:-:S05]  /*2e400*/  F2FP.SATFINITE.E4M3.F32.PACK_AB_MERGE_C R69, RZ, R69, RZ ;  /* 0x00000045ff45723e */ /* 0x000fca00048070ff */
[----:B------:R0:W-:Y:S01]  /*2e410*/  @!P6 STG.E.U8 desc[UR48][R22.64+0x88], R69 ;  /* 0x000088451600e986 */ /* 0x0001e2000c101130 */
[----:B------:R-:W-:Y:S02]  /*2e420*/  ISETP.LT.OR P6, PT, R29, 0x8a, !P0 ;  /* 0x0000008a1d00780c */ /* 0x000fe400047c1670 */
[----:B0-----:R-:W-:-:S11]  /*2e430*/  PRMT R69, RZ, 0x7610, R69 ;  /* 0x00007610ff457816 */ /* 0x001fd60000000045 */
[----:B------:R-:W0:Y:S01]  /*2e440*/  @!P6 LDC.64 R22, c[0x0][0x5c0] ;  /* 0x00017000ff16eb82 */ /* 0x000e220000000a00 */
[----:B------:R-:W3:Y:S01]  /*2e450*/  @!P6 LDG.E.U8 R69, desc[UR48][R26.64+0x89] ;  /* 0x000089301a45e981 */ /* 0x000ee2000c1e1100 */
[----:B------:R-:W-:Y:S02]  /*2e460*/  LOP3.LUT P3, RZ, R10, 0x10000, RZ, 0xc0, !PT ;  /* 0x000100000aff7812 */ /* 0x000fe4000786c0ff */
        /* <DEDUP_REMOVED lines=12> */
[----:B------:R-:W2:Y:S02]  /*2e530*/  @!P3 LDG.E.U8 R22, desc[UR48][R12.64+0x88] ;  /* 0x000088300c16b981 */ /* 0x000ea4000c1e1100 */
[----:B--2---:R-:W-:-:S04]  /*2e540*/  LOP3.LUT R22, R22, 0xff, RZ, 0xc0, !PT ;  /* 0x000000ff16167812 */ /* 0x004fc800078ec0ff */
[----:B------:R-:W-:-:S05]  /*2e550*/  F2FP.F16.E4M3.UNPACK_B R22, R22 ;  /* 0x00000016ff16723e */ /* 0x000fca00020006ff */
[----:B------:R-:W-:-:S05]  /*2e560*/  HADD2.F32 R22, -RZ, R22.H0_H0 ;  /* 0x20000016ff167230 */ /* 0x000fca0000004100 */
[----:B------:R-:W-:-:S04]  /*2e570*/  FMUL R22, R22, UR40 ;  /* 0x0000002816167c20 */ /* 0x000fc80008400000 */
[----:B------:R-:W-:Y:S01]  /*2e580*/  FFMA R22, R159, UR41, R22 ;  /* 0x000000299f167c23 */ /* 0x000fe20008000016 */
[----:B------:R-:W-:Y:S01]  /*2e590*/  ISETP.LT.OR P6, PT, R29, 0x91, !P0 ;  /* 0x000000911d00780c */ /* 0x000fe200047c1670 */
[----:B------:R-:W2:Y:S03]  /*2e5a0*/  LDL.LU R159, [R1+0x4e0] ;  /* 0x0004e000019f7983 */ /* 0x000ea60000300800 */
[----:B------:R-:W-:-:S05]  /*2e5b0*/  F2FP.SATFINITE.E4M3.F32.PACK_AB_MERGE_C R22, RZ, R22, RZ ;  /* 0x00000016ff16723e */ /* 0x000fca00048070ff */
[----:B------:R0:W-:Y:S02]  /*2e5c0*/  @!P3 STG.E.U8 desc[UR48][R184.64+0x88], R22 ;  /* 0x00008816b800b986 */ /* 0x0001e4000c101130 */
[----:B0-----:R-:W-:-:S06]  /*2e5d0*/  PRMT R22, RZ, 0x7610, R22 ;  /* 0x00007610ff167816 */ /* 0x001fcc0000000016 */
[----:B------:R-:W4:Y:S01]  /*2e5e0*/  @!P2 LDG.E.U8 R22, desc[UR48][R12.64+0x89] ;  /* 0x000089300c16a981 */ /* 0x000f22000c1e1100 */
[----:B------:R-:W-:Y:S02]  /*2e5f0*/  PRMT R69, RZ, 0x7610, R69 ;  /* 0x00007610ff457816 */ /* 0x000fe40000000045 */
[----:B----4-:R-:W-:-:S04]  /*2e600*/  LOP3.LUT R22, R22, 0xff, RZ, 0xc0, !PT ;  /* 0x000000ff16167812 */ /* 0x010fc800078ec0ff */
[----:B------:R-:W-:-:S05]  /*2e610*/  F2FP.F16.E4M3.UNPACK_B R22, R22 ;  /* 0x00000016ff16723e */ /* 0x000fca00020006ff */
[----:B------:R-:W-:-:S05]  /*2e620*/  HADD2.F32 R22, -RZ, R22.H0_H0 ;  /* 0x20000016ff167230 */ /* 0x000fca0000004100 */
[----:B------:R-:W-:-:S04]  /*2e630*/  FMUL R22, R22, UR40 ;  /* 0x0000002816167c20 */ /* 0x000fc80008400000 */
[----:B------:R-:W-:Y:S01]  /*2e640*/  FFMA R22, R160, UR41, R22 ;  /* 0x00000029a0167c23 */ /* 0x000fe20008000016 */
[----:B------:R-:W-:Y:S01]  /*2e650*/  LOP3.LUT P3, RZ, R10, 0x8000, RZ, 0xc0, !PT ;  /* 0x000080000aff7812 */ /* 0x000fe2000786c0ff */
[----:B------:R-:W4:Y:S03]  /*2e660*/  LDL.LU R160, [R1+0x4e4] ;  /* 0x0004e40001a07983 */ /* 0x000f260000300800 */
[----:B------:R-:W-:-:S05]  /*2e670*/  F2FP.SATFINITE.E4M3.F32.PACK_AB_MERGE_C R22, RZ, R22, RZ ;  /* 0x00000016ff16723e */ /* 0x000fca00048070ff */
[----:B------:R0:W-:Y:S04]  /*2e680*/  @!P2 STG.E.U8 desc[UR48][R182.64+0x89], R22 ;  /* 0x00008916b600a986 */ /* 0x0001e8000c101130 */
[----:B------:R-:W3:Y:S01]  /*2e690*/  @!P6 LDG.E.U8 R69, desc[UR48][R26.64+0x90] ;  /* 0x000090301a45e981 */ /* 0x000ee2000c1e1100 */
[----:B0-----:R-:W0:Y:S02]  /*2e6a0*/  @!P6 LDC.64 R22, c[0x0][0x5c0] ;  /* 0x00017000ff16eb82 */ /* 0x001e240000000a00 */
        /* <DEDUP_REMOVED lines=25> */
[----:B0-----:R-:W-:-:S06]  /*2e840*/  PRMT R22, RZ, 0x7610, R22 ;  /* 0x00007610ff167816 */ /* 0x001fcc0000000016 */
[----:B------:R-:W4:Y:S02]  /*2e850*/  @!P3 LDG.E.U8 R22, desc[UR48][R12.64+0x90] ;  /* 0x000090300c16b981 */ /* 0x000f24000c1e1100 */
        /* <DEDUP_REMOVED lines=10> */
[----:B------:R-:W-:Y:S02]  /*2e900*/  PRMT R69, RZ, 0x7610, R69 ;  /* 0x00007610ff457816 */ /* 0x000fe40000000045 */
[----:B----4-:R-:W-:-:S04]  /*2e910*/  LOP3.LUT R22, R22, 0xff, RZ, 0xc0, !PT ;  /* 0x000000ff16167812 */ /* 0x010fc800078ec0ff */
[----:B------:R-:W-:-:S05]  /*2e920*/  F2FP.F16.E4M3.UNPACK_B R22, R22 ;  /* 0x00000016ff16723e */ /* 0x000fca00020006ff */
[----:B------:R-:W-:-:S05]  /*2e930*/  HADD2.F32 R22, -RZ, R22.H0_H0 ;  /* 0x20000016ff167230 */ /* 0x000fca0000004100 */
[----:B------:R-:W-:-:S04]  /*2e940*/  FMUL R22, R22, UR40 ;  /* 0x0000002816167c20 */ /* 0x000fc80008400000 */
[----:B---3--:R-:W-:Y:S02]  /*2e950*/  FFMA R22, R161, UR41, R22 ;  /* 0x00000029a1167c23 */ /* 0x008fe40008000016 */
[----:B------:R-:W3:Y:S03]  /*2e960*/  LDL.LU R161, [R1+0x4f0] ;  /* 0x0004f00001a17983 */ /* 0x000ee60000300800 */
[----:B------:R-:W-:Y:S01]  /*2e970*/  F2FP.SATFINITE.E4M3.F32.PACK_AB_MERGE_C R22, RZ, R22, RZ ;  /* 0x00000016ff16723e */ /* 0x000fe200048070ff */
[----:B------:R-:W4:Y:S04]  /*2e980*/  LDL.LU R165, [R1+0x4f4] ;  /* 0x0004f40001a57983 */ /* 0x000f280000300800 */
[----:B------:R0:W-:Y:S04]  /*2e990*/  @!P2 STG.E.U8 desc[UR48][R188.64+0x91], R22 ;  /* 0x00009116bc00a986 */ /* 0x0001e8000c101130 */
[----:B------:R-:W2:Y:S01]  /*2e9a0*/  @!P6 LDG.E.U8 R69, desc[UR48][R26.64+0x98] ;  /* 0x000098301a45e981 */ /* 0x000ea2000c1e1100 */
[----:B0-----:R-:W0:Y:S02]  /*2e9b0*/  @!P6 LDC.64 R22, c[0x0][0x5c0] ;  /* 0x00017000ff16eb82 */ /* 0x001e240000000a00 */
        /* <DEDUP_REMOVED lines=9> */
[----:B------:R-:W-:Y:S01]  /*2ea50*/  F2FP.SATFINITE.E4M3.F32.PACK_AB_MERGE_C R69, RZ, R69, RZ ;  /* 0x00000045ff45723e */ /* 0x000fe200048070ff */
[----:B------:R-:W2:Y:S04]  /*2ea60*/  LDL.LU R160, [R1+0x4fc] ;  /* 0x0004fc0001a07983 */ /* 0x000ea80000300800 */
[----:B------:R0:W-:Y:S01]  /*2ea70*/  @!P6 STG.E.U8 desc[UR48][R22.64+0x98], R69 ;  /* 0x000098451600e986 */ /* 0x0001e2000c101130 */
[----:B------:R-:W-:-:S02]  /*2ea80*/  ISETP.LT.OR P6, PT, R29, 0x9a, !P0 ;  /* 0x0000009a1d00780c */ /* 0x000fc400047c1670 */
[----:B0-----:R-:W-:-:S11]  /*2ea90*/  PRMT R69, RZ, 0x7610, R69 ;  /* 0x00007610ff457816 */ /* 0x001fd60000000045 */
[----:B------:R-:W0:Y:S01]  /*2eaa0*/  @!P6 LDC.64 R22, c[0x0][0x5c0] ;  /* 0x00017000ff16eb82 */ /* 0x000e220000000a00 */
[----:B------:R-:W3:Y:S01]  /*2eab0*/  @!P6 LDG.E.U8 R69, desc[UR48][R26.64+0x99] ;  /* 0x000099301a45e981 */ /* 0x000ee2000c1e1100 */
        /* <DEDUP_REMOVED lines=11> */
[----:B------:R-:W-:Y:S02]  /*2eb70*/  LOP3.LUT P6, RZ, R10, 0x1000, RZ, 0xc0, !PT ;  /* 0x000010000aff7812 */ /* 0x000fe400078cc0ff */
[----:B0-----:R-:W-:-:S11]  /*2eb80*/  PRMT R22, RZ, 0x7610, R22 ;  /* 0x00007610ff167816 */ /* 0x001fd60000000016 */
        /* <DEDUP_REMOVED lines=25> */
[----:B------:R-:W-:Y:S01]  /*2ed20*/  FFMA R22, R160, UR41, R22 ;  /* 0x00000029a0167c23 */ /* 0x000fe20008000016 */
[----:B------:R-:W-:Y:S01]  /*2ed30*/  ISETP.LT.OR P5, PT, R29, 0x81, !P1 ;  /* 0x000000811d00780c */ /* 0x000fe20004fa1670 */
[----:B------:R-:W4:Y:S03]  /*2ed40*/  LDL.LU R160, [R1+0x508] ;  /* 0x0005080001a07983 */ /* 0x000f260000300800 */
[----:B------:R-:W-:-:S05]  /*2ed50*/  F2FP.SATFINITE.E4M3.F32.PACK_AB_MERGE_C R22, RZ, R22, RZ ;  /* 0x00000016ff16723e */ /* 0x000fca00048070ff */
[----:B------:R0:W-:Y:S02]  /*2ed60*/  @!P3 STG.E.U8 desc[UR48][R200.64+0x80], R22 ;  /* 0x00008016c800b986 */ /* 0x0001e4000c101130 */
[----:B0-----:R-:W-:-:S06]  /*2ed70*/  PRMT R22, RZ, 0x7610, R22 ;  /* 0x00007610ff167816 */ /* 0x001fcc0000000016 */
[----:B------:R-:W3:Y:S01]  /*2ed80*/  @!P2 LDG.E.U8 R22, desc[UR48][R14.64+0x81] ;  /* 0x000081300e16a981 */ /* 0x000ee2000c1e1100 */
[----:B------:R-:W-:Y:S02]  /*2ed90*/  PRMT R69, RZ, 0x7610, R69 ;  /* 0x00007610ff457816 */ /* 0x000fe40000000045 */
        /* <DEDUP_REMOVED lines=9> */
[----:B0-----:R-:W0:Y:S02]  /*2ee30*/  @!P5 LDC.64 R22, c[0x0][0x5c0] ;  /* 0x00017000ff16db82 */ /* 0x001e240000000a00 */
[----:B0-----:R-:W-:-:S05]  /*2ee40*/  @!P5 IADD3 R22, P6, R116, R22, RZ ;  /* 0x000000167416d210 */ /* 0x001fca0007fde0ff */
[----:B------:R-:W-:Y:S01]  /*2ee50*/  @!P5 IMAD.X R23, R117, 0x1, R23, P6 ;  /* 0x000000017517d824 */ /* 0x000fe200030e0617 */
[----:B------:R-:W-:-:S13]  /*2ee60*/  ISETP.LT.OR P6, PT, R29, 0x81, !P1 ;  /* 0x000000811d00780c */ /* 0x000fda0004fc1670 */
[----:B------:R-:W2:Y:S01]  /*2ee70*/  @!P6 LDG.E.U8 R69, desc[UR48][R16.64+0x80] ;  /* 0x000080301045e981 */ /* 0x000ea2000c1e1100 */
[----:B------:R-:W-:Y:S02]  /*2ee80*/  ISETP.LT.OR P5, PT, R29, 0x82, !P1 ;  /* 0x000000821d00780c */ /* 0x000fe40004fa1670 */
        /* <DEDUP_REMOVED lines=9> */
[----:B0-----:R-:W-:Y:S01]  /*2ef20*/  PRMT R69, RZ, 0x7610, R69 ;  /* 0x00007610ff457816 */ /* 0x001fe20000000045 */
[----:B------:R-:W0:Y:S05]  /*2ef30*/  @!P5 LDC.64 R22, c[0x0][0x5c0] ;  /* 0x00017000ff16db82 */ /* 0x000e2a0000000a00 */
[----:B------:R-:W4:Y:S01]  /*2ef40*/  @!P5 LDG.E.U8 R69, desc[UR48][R16.64+0x81] ;  /* 0x000081301045d981 */ /* 0x000f22000c1e1100 */
[----:B0-----:R-:W-:-:S05]  /*2ef50*/  @!P5 IADD3 R22, P6, R118, R22, RZ ;  /* 0x000000167616d210 */ /* 0x001fca0007fde0ff */
[----:B------:R-:W-:Y:S01]  /*2ef60*/  @!P5 IMAD.X R23, R120, 0x1, R23, P6 ;  /* 0x000000017817d824 */ /* 0x000fe200030e0617 */
[----:B----4-:R-:W-:-:S04]  /*2ef70*/  LOP3.LUT R69, R69, 0xff, RZ, 0xc0, !PT ;  /* 0x000000ff45457812 */ /* 0x010fc800078ec0ff */
[----:B------:R-:W-:-:S05]  /*2ef80*/  F2FP.F16.E4M3.UNPACK_B R69, R69 ;  /* 0x00000045ff45723e */ /* 0x000fca00020006ff */
[----:B------:R-:W-:-:S05]  /*2ef90*/  HADD2.F32 R69, -RZ, R69.H0_H0 ;  /* 0x20000045ff457230 */ /* 0x000fca0000004100 */
[----:B------:R-:W-:-:S04]  /*2efa0*/  FMUL R69, R69, UR40 ;  /* 0x0000002845457c20 */ /* 0x000fc80008400000 */
[----:B------:R-:W-:Y:S02]  /*2efb0*/  FFMA R69, R160, UR41, R69 ;  /* 0x00000029a0457c23 */ /* 0x000fe40008000045 */
[----:B------:R-:W4:Y:S03]  /*2efc0*/  LDL.LU R160, [R1+0x514] ;  /* 0x0005140001a07983 */ /* 0x000f260000300800 */
        /* <DEDUP_REMOVED lines=8> */
[----:B------:R-:W-:Y:S01]  /*2f050*/  FFMA R22, R161, UR41, R22 ;  /* 0x00000029a1167c23 */ /* 0x000fe20008000016 */
[----:B------:R-:W-:Y:S01]  /*2f060*/  ISETP.LT.OR P5, PT, R29, 0x89, !P1 ;  /* 0x000000891d00780c */ /* 0x000fe20004fa1670 */
[----:B------:R-:W3:Y:S03]  /*2f070*/  LDL.LU R161, [R1+0x518] ;  /* 0x0005180001a17983 */ /* 0x000ee60000300800 */
[----:B------:R-:W-:-:S05]  /*2f080*/  F2FP.SATFINITE.E4M3.F32.PACK_AB_MERGE_C R22, RZ, R22, RZ ;  /* 0x00000016ff16723e */ /* 0x000fca00048070ff */
[----:B------:R0:W-:Y:S02]  /*2f090*/  @!P3 STG.E.U8 desc[UR48][R204.64+0x88], R22 ;  /* 0x00008816cc00b986 */ /* 0x0001e4000c101130 */
[----:B0-----:R-:W-:-:S06]  /*2f0a0*/  PRMT R22, RZ, 0x7610, R22 ;  /* 0x00007610ff167816 */ /* 0x001fcc0000000016 */
[----:B------:R-:W2:Y:S01]  /*2f0b0*/  @!P2 LDG.E.U8 R22, desc[UR48][R14.64+0x89] ;  /* 0x000089300e16a981 */ /* 0x000ea2000c1e1100 */
[----:B------:R-:W-:Y:S02]  /*2f0c0*/  PRMT R69, RZ, 0x7610, R69 ;  /* 0x00007610ff457816 */ /* 0x000fe40000000045 */
        /* <DEDUP_REMOVED lines=10> */
[----:B0-----:R-:W-:-:S05]  /*2f170*/  @!P5 IADD3 R22, P6, R121, R22, RZ ;  /* 0x000000167916d210 */ /* 0x001fca0007fde0ff */
[----:B------:R-:W-:Y:S01]  /*2f180*/  @!P5 IMAD.X R23, R122, 0x1, R23, P6 ;  /* 0x000000017a17d824 */ /* 0x000fe200030e0617 */
[----:B------:R-:W-:-:S13]  /*2f190*/  ISETP.LT.OR P6, PT, R29, 0x89, !P1 ;  /* 0x000000891d00780c */ /* 0x000fda0004fc1670 */
[----:B------:R-:W4:Y:S01]  /*2f1a0*/  @!P6 LDG.E.U8 R69, desc[UR48][R16.64+0x88] ;  /* 0x000088301045e981 */ /* 0x000f22000c1e1100 */
[----:B------:R-:W-:Y:S02]  /*2f1b0*/  ISETP.LT.OR P5, PT, R29, 0x8a, !P1 ;  /* 0x0000008a1d00780c */ /* 0x000fe40004fa1670 */
        /* <DEDUP_REMOVED lines=8> */
[----:B------:R0:W-:Y:S02]  /*2f240*/  @!P6 STG.E.U8 desc[UR48][R22.64+0x88], R69 ;  /* 0x000088451600e986 */ /* 0x0001e4000c101130 */
[----:B0-----:R-:W-:Y:S01]  /*2f250*/  PRMT R69, RZ, 0x7610, R69 ;  /* 0x00007610ff457816 */ /* 0x001fe20000000045 */
[----:B------:R-:W0:Y:S05]  /*2f260*/  @!P5 LDC.64 R22, c[0x0][0x5c0] ;  /* 0x00017000ff16db82 */ /* 0x000e2a0000000a00 */
[----:B------:R-:W3:Y:S01]  /*2f270*/  @!P5 LDG.E.U8 R69, desc[UR48][R16.64+0x89] ;  /* 0x000089301045d981 */ /* 0x000ee2000c1e1100 */
[----:B0-----:R-:W-:-:S05]  /*2f280*/  @!P5 IADD3 R22, P6, R123, R22, RZ ;  /* 0x000000167b16d210 */ /* 0x001fca0007fde0ff */
[----:B------:R-:W-:Y:S01]  /*2f290*/  @!P5 IMAD.X R23, R126, 0x1, R23, P6 ;  /* 0x000000017e17d824 */ /* 0x000fe200030e0617 */
        /* <DEDUP_REMOVED lines=31> */
[----:B0-----:R-:W0:Y:S02]  /*2f490*/  @!P5 LDC.64 R22, c[0x0][0x5c0] ;  /* 0x00017000ff16db82 */ /* 0x001e240000000a00 */
[----:B0-----:R-:W-:-:S05]  /*2f4a0*/  @!P5 IADD3 R22, P6, R127, R22, RZ ;  /* 0x000000167f16d210 */ /* 0x001fca0007fde0ff */
[----:B------:R-:W-:Y:S01]  /*2f4b0*/  @!P5 IMAD.X R23, R130, 0x1, R23, P6 ;  /* 0x000000018217d824 */ /* 0x000fe200030e0617 */
[----:B------:R-:W-:-:S13]  /*2f4c0*/  ISETP.LT.OR P6, PT, R29, 0x91, !P1 ;  /* 0x000000911d00780c */ /* 0x000fda0004fc1670 */
[----:B------:R-:W3:Y:S01]  /*2f4d0*/  @!P6 LDG.E.U8 R69, desc[UR48][R16.64+0x90] ;  /* 0x000090301045e981 */ /* 0x000ee2000c1e1100 */
[----:B------:R-:W-:Y:S02]  /*2f4e0*/  ISETP.LT.OR P5, PT, R29, 0x92, !P1 ;  /* 0x000000921d00780c */ /* 0x000fe40004fa1670 */
        /* <DEDUP_REMOVED lines=29> */
[----:B------:R-:W-:Y:S01]  /*2f6c0*/  PRMT R69, RZ, 0x7610, R69 ;  /* 0x00007610ff457816 */ /* 0x000fe20000000045 */
[----:B------:R-:W4:Y:S03]  /*2f6d0*/  LDL.LU R160, [R1+0x538] ;  /* 0x0005380001a07983 */ /* 0x000f260000300800 */
[----:B------:R-:W-:-:S05]  /*2f6e0*/  F2FP.SATFINITE.E4M3.F32.PACK_AB_MERGE_C R22, RZ, R22, RZ ;  /* 0x00000016ff16723e */ /* 0x000fca00048070ff */
        /* <DEDUP_REMOVED lines=8> */
[----:B------:R-:W-:Y:S02]  /*2f770*/  FFMA R22, R161, UR41, R22 ;  /* 0x00000029a1167c23 */ /* 0x000fe40008000016 */
[----:B------:R-:W3:Y:S03]  /*2f780*/  LDL.LU R161, [R1+0x53c] ;  /* 0x00053c0001a17983 */ /* 0x000ee60000300800 */
[----:B------:R-:W-:-:S05]  /*2f790*/  F2FP.SATFINITE.E4M3.F32.PACK_AB_MERGE_C R22, RZ, R22, RZ ;  /* 0x00000016ff16723e */ /* 0x000fca00048070ff */
[----:B------:R0:W-:Y:S04]  /*2f7a0*/  @!P2 STG.E.U8 desc[UR48][R212.64+0x99], R22 ;  /* 0x00009916d400a986 */ /* 0x0001e8000c101130 */
[----:B------:R-:W2:Y:S01]  /*2f7b0*/  @!P3 LDG.E.U8 R69, desc[UR48][R16.64+0x98] ;  /* 0x000098301045b981 */ /* 0x000ea2000c1e1100 */
[----:B0-----:R-:W0:Y:S01]  /*2f7c0*/  @!P3 LDC.64 R22, c[0x0][0x5c0] ;  /* 0x00017000ff16bb82 */ /* 0x001e220000000a00 */
        /* <DEDUP_REMOVED lines=17> */
[----:B------:R-:W-:Y:S02]  /*2f8e0*/  LOP3.LUT P6, RZ, R5, 0x40000000, RZ, 0xc0, !PT ;  /* 0x4000000005ff7812 */ /* 0x000fe400078cc0ff */
        /* <DEDUP_REMOVED lines=16> */
[----:B------:R-:W-:Y:S01]  /*2f9f0*/  PRMT R69, RZ, 0x7610, R69 ;  /* 0x00007610ff457816 */ /* 0x000fe20000000045 */
        /* <DEDUP_REMOVED lines=32> */
[----:B------:R-:W-:Y:S02]  /*2fc00*/  LOP3.LUT P6, RZ, R5, 0x8000000, RZ, 0xc0, !PT ;  /* 0x0800000005ff7812 */ /* 0x000fe400078cc0ff */
        /* <DEDUP_REMOVED lines=16> */
[----:B------:R-:W-:Y:S01]  /*2fd10*/  PRMT R69, RZ, 0x7610, R69 ;  /* 0x00007610ff457816 */ /* 0x000fe20000000045 */
        /* <DEDUP_REMOVED lines=32> */
[----:B------:R-:W-:Y:S02]  /*2ff20*/  LOP3.LUT P6, RZ, R5, 0x2000000, RZ, 0xc0, !PT ;  /* 0x0200000005ff7812 */ /* 0x000fe400078cc0ff */
        /* <DEDUP_REMOVED lines=107> */
[----:B------:R-:W3:Y:S04]  /*305e0*/  LDL.LU.64 R162, [R1+0x8] ;  /* 0x0000080001a27983 */ /* 0x000ee80000300a00 */
        /* <DEDUP_REMOVED lines=14> */
[----:B------:R-:W2:Y:S04]  /*306d0*/  LDL.LU.64 R164, [R1] ;  /* 0x0000000001a47983 */ /* 0x000ea80000300a00 */
[----:B------:R0:W-:Y:S01]  /*306e0*/  @!P6 STG.E.U8 desc[UR48][R22.64+0xa0], R69 ;  /* 0x0000a0451600e986 */ /* 0x0001e2000c101130 */
[----:B------:R-:W-:-:S02]  /*306f0*/  ISETP.LT.OR P6, PT, R29, 0xa2, !P0 ;  /* 0x000000a21d00780c */ /* 0x000fc400047c1670 */
[----:B0-----:R-:W-:-:S11]  /*30700*/  PRMT R69, RZ, 0x7610, R69 ;  /* 0x00007610ff457816 */ /* 0x001fd60000000045 */
[----:B------:R-:W0:Y:S01]  /*30710*/  @!P6 LDC.64 R22, c[0x0][0x5c0] ;  /* 0x00017000ff16eb82 */ /* 0x000e220000000a00 */
        /* <DEDUP_REMOVED lines=46> */
[----:B------:R0:W-:Y:S01]  /*30a00*/  @!P6 STG.E.U8 desc[UR48][R22.64+0xa8], R69 ;  /* 0x0000a8451600e986 */ /* 0x0001e2000c101130 */
[----:B------:R-:W-:Y:S02]  /*30a10*/  ISETP.LT.OR P6, PT, R29, 0xaa, !P0 ;  /* 0x000000aa1d00780c */ /* 0x000fe400047c1670 */
        /* <DEDUP_REMOVED lines=64> */
[----:B------:R-:W4:Y:S02]  /*30e20*/  @!P3 LDG.E.U8 R71, desc[UR48][R12.64+0xb0] ;  /* 0x0000b0300c47b981 */ /* 0x000f24000c1e1100 */
[----:B----4-:R-:W-:-:S04]  /*30e30*/  LOP3.LUT R71, R71, 0xff, RZ, 0xc0, !PT ;  /* 0x000000ff47477812 */ /* 0x010fc800078ec0ff */
[----:B------:R-:W-:-:S05]  /*30e40*/  F2FP.F16.E4M3.UNPACK_B R71, R71 ;  /* 0x00000047ff47723e */ /* 0x000fca00020006ff */
[----:B------:R-:W-:-:S05]  /*30e50*/  HADD2.F32 R71, -RZ, R71.H0_H0 ;  /* 0x20000047ff477230 */ /* 0x000fca0000004100 */
[----:B------:R-:W-:-:S04]  /*30e60*/  FMUL R71, R71, UR40 ;  /* 0x0000002847477c20 */ /* 0x000fc80008400000 */
[----:B------:R-:W-:-:S05]  /*30e70*/  FFMA R71, R160, UR41, R71 ;  /* 0x00000029a0477c23 */ /* 0x000fca0008000047 */
[----:B------:R-:W-:Y:S02]  /*30e80*/  F2FP.SATFINITE.E4M3.F32.PACK_AB_MERGE_C R75, RZ, R71, RZ ;  /* 0x00000047ff4b723e */ /* 0x000fe400048070ff */
[----:B------:R-:W-:-:S03]  /*30e90*/  PRMT R71, RZ, 0x7610, R71 ;  /* 0x00007610ff477816 */ /* 0x000fc60000000047 */
[----:B------:R-:W-:Y:S04]  /*30ea0*/  @!P3 STG.E.U8 desc[UR48][R216.64+0xb0], R75 ;  /* 0x0000b04bd800b986 */ /* 0x000fe8000c101130 */
[----:B------:R-:W4:Y:S01]  /*30eb0*/  @!P2 LDG.E.U8 R71, desc[UR48][R12.64+0xb1] ;  /* 0x0000b1300c47a981 */ /* 0x000f22000c1e1100 */
[----:B------:R-:W-:Y:S02]  /*30ec0*/  ISETP.LT.OR P6, PT, R29, 0xb9, !P0 ;  /* 0x000000b91d00780c */ /* 0x000fe400047c1670 */
[----:B0-----:R-:W-:-:S11]  /*30ed0*/  PRMT R69, RZ, 0x7610, R69 ;  /* 0x00007610ff457816 */ /* 0x001fd60000000045 */
[----:B------:R-:W0:Y:S01]  /*30ee0*/  @!P6 LDC.64 R22, c[0x0][0x5c0] ;  /* 0x00017000ff16eb82 */ /* 0x000e220000000a00 */
        /* <DEDUP_REMOVED lines=19> */
[----:B-1----:R-:W-:Y:S01]  /*31020*/  F2FP.SATFINITE.E4M3.F32.PACK_AB_MERGE_C R71, RZ, R69, RZ ;  /* 0x00000045ff47723e */ /* 0x002fe200048070ff */
[----:B------:R-:W2:Y:S04]  /*31030*/  LDL.LU R160, [R1+0x5bc] ;  /* 0x0005bc0001a07983 */ /* 0x000ea80000300800 */
[----:B------:R0:W-:Y:S01]  /*31040*/  @!P6 STG.E.U8 desc[UR48][R22.64+0xb8], R71 ;  /* 0x0000b8471600e986 */ /* 0x0001e2000c101130 */
[----:B------:R-:W-:-:S02]  /*31050*/  ISETP.LT.OR P6, PT, R29, 0xba, !P0 ;  /* 0x000000ba1d00780c */ /* 0x000fc400047c1670 */
[----:B------:R-:W-:-:S11]  /*31060*/  PRMT R69, RZ, 0x7610, R69 ;  /* 0x00007610ff457816 */ /* 0x000fd60000000045 */
        /* <DEDUP_REMOVED lines=14> */
[----:B------:R-:W-:-:S11]  /*31150*/  PRMT R69, RZ, 0x7610, R69 ;  /* 0x00007610ff457816 */ /* 0x000fd60000000045 */
        /* <DEDUP_REMOVED lines=10> */
[----:B0-----:R-:W-:Y:S02]  /*31200*/  PRMT R22, RZ, 0x7610, R22 ;  /* 0x00007610ff167816 */ /* 0x001fe40000000016 */
        /* <DEDUP_REMOVED lines=17> */
[----:B------:R-:W-:Y:S02]  /*31320*/  F2FP.SATFINITE.E4M3.F32.PACK_AB_MERGE_C R71, RZ, R22, RZ ;  /* 0x00000016ff47723e */ /* 0x000fe400048070ff */
[----:B------:R-:W-:-:S03]  /*31330*/  PRMT R22, RZ, 0x7610, R22 ;  /* 0x00007610ff167816 */ /* 0x000fc60000000016 */
[----:B------:R1:W-:Y:S04]  /*31340*/  @!P3 STG.E.U8 desc[UR48][R176.64+0xa0], R71 ;  /* 0x0000a047b000b986 */ /* 0x0003e8000c101130 */
[----:B------:R-:W3:Y:S01]  /*31350*/  @!P2 LDG.E.U8 R22, desc[UR48][R14.64+0xa1] ;  /* 0x0000a1300e16a981 */ /* 0x000ee2000c1e1100 */
[----:B0-----:R-:W-:Y:S02]  /*31360*/  PRMT R69, RZ, 0x7610, R69 ;  /* 0x00007610ff457816 */ /* 0x001fe40000000045 */
[----:B---3--:R-:W-:-:S04]  /*31370*/  LOP3.LUT R22, R22, 0xff, RZ, 0xc0, !PT ;  /* 0x000000ff16167812 */ /* 0x008fc800078ec0ff */
[----:B------:R-:W-:-:S05]  /*31380*/  F2FP.F16.E4M3.UNPACK_B R22, R22 ;  /* 0x00000016ff16723e */ /* 0x000fca00020006ff */
[----:B------:R-:W-:-:S05]  /*31390*/  HADD2.F32 R22, -RZ, R22.H0_H0 ;  /* 0x20000016ff167230 */ /* 0x000fca0000004100 */
[----:B------:R-:W-:-:S04]  /*313a0*/  FMUL R22, R22, UR40 ;  /* 0x0000002816167c20 */ /* 0x000fc80008400000 */
[----:B------:R-:W-:-:S05]  /*313b0*/  FFMA R22, R161, UR41, R22 ;  /* 0x00000029a1167c23 */ /* 0x000fca0008000016 */
[----:B------:R-:W-:Y:S02]  /*313c0*/  F2FP.SATFINITE.E4M3.F32.PACK_AB_MERGE_C R75, RZ, R22, RZ ;  /* 0x00000016ff4b723e */ /* 0x000fe400048070ff */
[----:B------:R-:W0:Y:S03]  /*313d0*/  @!P5 LDC.64 R22, c[0x0][0x5c0] ;  /* 0x00017000ff16db82 */ /* 0x000e260000000a00 */
[----:B------:R-:W-:Y:S01]  /*313e0*/  @!P2 STG.E.U8 desc[UR48][R174.64+0xa1], R75 ;  /* 0x0000a14bae00a986 */ /* 0x000fe2000c101130 */
[----:B0-----:R-:W-:Y:S02]  /*313f0*/  @!P5 IADD3 R22, P6, R167, R22, RZ ;  /* 0x00000016a716d210 */ /* 0x001fe40007fde0ff */
[----:B------:R-:W-:Y:S01]  /*31400*/  LOP3.LUT P3, RZ, R5, 0x20, RZ, 0xc0, !PT ;  /* 0x0000002005ff7812 */ /* 0x000fe2000786c0ff */
[----:B------:R-:W3:Y:S02]  /*31410*/  LDL.LU R167, [R1+0x724] ;  /* 0x0007240001a77983 */ /* 0x000ee40000300800 */
[----:B------:R-:W-:Y:S01]  /*31420*/  @!P5 IMAD.X R23, R168, 0x1, R23, P6 ;  /* 0x00000001a817d824 */ /* 0x000fe200030e0617 */
[C---:B------:R-:W-:Y:S01]  /*31430*/  ISETP.LT.OR P6, PT, R29.reuse, 0xa1, !P1 ;  /* 0x000000a11d00780c */ /* 0x040fe20004fc1670 */
[----:B------:R-:W3:Y:S01]  /*31440*/  LDL.LU R168, [R1+0x720] ;  /* 0x0007200001a87983 */ /* 0x000ee20000300800 */
[----:B------:R-:W-:-:S03]  /*31450*/  ISETP.LT.OR P5, PT, R29, 0xa2, !P1 ;  /* 0x000000a21d00780c */ /* 0x000fc60004fa1670 */
[----:B------:R-:W3:Y:S08]  /*31460*/  LDL.LU R161, [R1+0x5cc] ;  /* 0x0005cc0001a17983 */ /* 0x000ef00000300800 */
[----:B------:R-:W2:Y:S02]  /*31470*/  @!P6 LDG.E.U8 R69, desc[UR48][R16.64+0xa0] ;  /* 0x0000a0301045e981 */ /* 0x000ea4000c1e1100 */
[----:B--2---:R-:W-:-:S04]  /*31480*/  LOP3.LUT R69, R69, 0xff, RZ, 0xc0, !PT ;  /* 0x000000ff45457812 */ /* 0x004fc800078ec0ff */
[----:B------:R-:W-:-:S05]  /*31490*/  F2FP.F16.E4M3.UNPACK_B R69, R69 ;  /* 0x00000045ff45723e */ /* 0x000fca00020006ff */
[----:B------:R-:W-:-:S05]  /*314a0*/  HADD2.F32 R69, -RZ, R69.H0_H0 ;  /* 0x20000045ff457230 */ /* 0x000fca0000004100 */
[----:B------:R-:W-:-:S04]  /*314b0*/  FMUL R69, R69, UR40 ;  /* 0x0000002845457c20 */ /* 0x000fc80008400000 */
[----:B------:R-:W-:Y:S02]  /*314c0*/  FFMA R69, R159, UR41, R69 ;  /* 0x000000299f457c23 */ /* 0x000fe40008000045 */
[----:B------:R-:W2:Y:S03]  /*314d0*/  LDL.LU R159, [R1+0x5d0] ;  /* 0x0005d000019f7983 */ /* 0x000ea60000300800 */
[----:B-1----:R-:W-:Y:S02]  /*314e0*/  F2FP.SATFINITE.E4M3.F32.PACK_AB_MERGE_C R71, RZ, R69, RZ ;  /* 0x00000045ff47723e */ /* 0x002fe400048070ff */
[----:B------:R-:W-:-:S03]  /*314f0*/  PRMT R69, RZ, 0x7610, R69 ;  /* 0x00007610ff457816 */ /* 0x000fc60000000045 */
[----:B------:R0:W-:Y:S04]  /*31500*/  @!P6 STG.E.U8 desc[UR48][R22.64+0xa0], R71 ;  /* 0x0000a0471600e986 */ /* 0x0001e8000c101130 */
[----:B------:R-:W4:Y:S01]  /*31510*/  @!P5 LDG.E.U8 R69, desc[UR48][R16.64+0xa1] ;  /* 0x0000a1301045d981 */ /* 0x000f22000c1e1100 */
[----:B0-----:R-:W0:Y:S02]  /*31520*/  @!P5 LDC.64 R22, c[0x0][0x5c0] ;  /* 0x00017000ff16db82 */ /* 0x001e240000000a00 */
[----:B0-----:R-:W-:-:S05]  /*31530*/  @!P5 IADD3 R22, P6, R155, R22, RZ ;  /* 0x000000169b16d210 */ /* 0x001fca0007fde0ff */
[----:B------:R-:W-:Y:S02]  /*31540*/  @!P5 IMAD.X R23, R169, 0x1, R23, P6 ;  /* 0x00000001a917d824 */ /* 0x000fe400030e0617 */
[----:B------:R-:W2:Y:S01]  /*31550*/  LDL.LU R169, [R1+0x71c] ;  /* 0x00071c0001a97983 */ /* 0x000ea20000300800 */
[----:B----4-:R-:W-:-:S04]  /*31560*/  LOP3.LUT R69, R69, 0xff, RZ, 0xc0, !PT ;  /* 0x000000ff45457812 */ /* 0x010fc800078ec0ff */
[----:B------:R-:W-:-:S05]  /*31570*/  F2FP.F16.E4M3.UNPACK_B R69, R69 ;  /* 0x00000045ff45723e */ /* 0x000fca00020006ff */
[----:B------:R-:W-:-:S05]  /*31580*/  HADD2.F32 R69, -RZ, R69.H0_H0 ;  /* 0x20000045ff457230 */ /* 0x000fca0000004100 */
[----:B------:R-:W-:-:S04]  /*31590*/  FMUL R69, R69, UR40 ;  /* 0x0000002845457c20 */ /* 0x000fc80008400000 */
[----:B------:R-:W-:Y:S01]  /*315a0*/  FFMA R69, R160, UR41, R69 ;  /* 0x00000029a0457c23 */ /* 0x000fe20008000045 */
[----:B------:R-:W-:Y:S01]  /*315b0*/  LOP3.LUT P2, RZ, R5, 0x10, RZ, 0xc0, !PT ;  /* 0x0000001005ff7812 */ /* 0x000fe2000784c0ff */
[----:B------:R-:W4:Y:S03]  /*315c0*/  LDL.LU R160, [R1+0x5d4] ;  /* 0x0005d40001a07983 */ /* 0x000f260000300800 */
[----:B------:R-:W-:Y:S02]  /*315d0*/  F2FP.SATFINITE.E4M3.F32.PACK_AB_MERGE_C R71, RZ, R69, RZ ;  /* 0x00000045ff47723e */ /* 0x000fe400048070ff */
[----:B------:R-:W-:-:S03]  /*315e0*/  PRMT R69, RZ, 0x7610, R69 ;  /* 0x00007610ff457816 */ /* 0x000fc60000000045 */
[----:B------:R0:W-:Y:S04]  /*315f0*/  @!P5 STG.E.U8 desc[UR48][R22.64+0xa1], R71 ;  /* 0x0000a1471600d986 */ /* 0x0001e8000c101130 */
        /* <DEDUP_REMOVED lines=8> */
[----:B------:R-:W-:Y:S02]  /*31680*/  F2FP.SATFINITE.E4M3.F32.PACK_AB_MERGE_C R75, RZ, R69, RZ ;  /* 0x00000045ff4b723e */ /* 0x000fe400048070ff */
[----:B------:R-:W-:-:S03]  /*31690*/  PRMT R69, RZ, 0x7610, R69 ;  /* 0x00007610ff457816 */ /* 0x000fc60000000045 */
[----:B--2---:R-:W-:Y:S04]  /*316a0*/  @!P3 STG.E.U8 desc[UR48][R168.64+0xa8], R75 ;  /* 0x0000a84ba800b986 */ /* 0x004fe8000c101130 */
[----:B------:R-:W2:Y:S01]  /*316b0*/  @!P2 LDG.E.U8 R69, desc[UR48][R14.64+0xa9] ;  /* 0x0000a9300e45a981 */ /* 0x000ea2000c1e1100 */
[----:B0-----:R-:W0:Y:S02]  /*316c0*/  @!P5 LDC.64 R22, c[0x0][0x5c0] ;  /* 0x00017000ff16db82 */ /* 0x001e240000000a00 */
[----:B0-----:R-:W-:-:S05]  /*316d0*/  @!P5 IADD3 R22, P6, R154, R22, RZ ;  /* 0x000000169a16d210 */ /* 0x001fca0007fde0ff */
[----:B------:R-:W-:Y:S01]  /*316e0*/  @!P5 IMAD.X R23, R158, 0x1, R23, P6 ;  /* 0x000000019e17d824 */ /* 0x000fe200030e0617 */
[----:B------:R-:W-:Y:S02]  /*316f0*/  ISETP.LT.OR P6, PT, R29, 0xa9, !P1 ;  /* 0x000000a91d00780c */ /* 0x000fe40004fc1670 */
[----:B--2---:R-:W-:-:S04]  /*31700*/  LOP3.LUT R69, R69, 0xff, RZ, 0xc0, !PT ;  /* 0x000000ff45457812 */ /* 0x004fc800078ec0ff */
[----:B------:R-:W-:-:S05]  /*31710*/  F2FP.F16.E4M3.UNPACK_B R69, R69 ;  /* 0x00000045ff45723e */ /* 0x000fca00020006ff */
[----:B------:R-:W-:-:S05]  /*31720*/  HADD2.F32 R69, -RZ, R69.H0_H0 ;  /* 0x20000045ff457230 */ /* 0x000fca0000004100 */
[----:B------:R-:W-:-:S04]  /*31730*/  FMUL R69, R69, UR40 ;  /* 0x0000002845457c20 */ /* 0x000fc80008400000 */
[----:B------:R-:W-:Y:S01]  /*31740*/  FFMA R69, R159, UR41, R69 ;  /* 0x000000299f457c23 */ /* 0x000fe20008000045 */
[----:B------:R-:W-:Y:S01]  /*31750*/  ISETP.LT.OR P5, PT, R29, 0xaa, !P1 ;  /* 0x000000aa1d00780c */ /* 0x000fe20004fa1670 */
[----:B------:R-:W2:Y:S03]  /*31760*/  LDL.LU R159, [R1+0x5dc] ;  /* 0x0005dc00019f7983 */ /* 0x000ea60000300800 */
[----:B------:R-:W-:Y:S02]  /*31770*/  F2FP.SATFINITE.E4M3.F32.PACK_AB_MERGE_C R71, RZ, R69, RZ ;  /* 0x00000045ff47723e */ /* 0x000fe400048070ff */
[----:B------:R-:W-:-:S03]  /*31780*/  PRMT R69, RZ, 0x7610, R69 ;  /* 0x00007610ff457816 */ /* 0x000fc60000000045 */
[----:B------:R0:W-:Y:S04]  /*31790*/  @!P2 STG.E.U8 desc[UR48][R166.64+0xa9], R71 ;  /* 0x0000a947a600a986 */ /* 0x0001e8000c101130 */
        /* <DEDUP_REMOVED lines=8> */
[----:B0-----:R-:W-:Y:S02]  /*31820*/  F2FP.SATFINITE.E4M3.F32.PACK_AB_MERGE_C R71, RZ, R69, RZ ;  /* 0x00000045ff47723e */ /* 0x001fe400048070ff */
[----:B------:R-:W-:-:S03]  /*31830*/  PRMT R69, RZ, 0x7610, R69 ;  /* 0x00007610ff457816 */ /* 0x000fc60000000045 */
        /* <DEDUP_REMOVED lines=12> */
[----:B------:R-:W-:Y:S02]  /*31900*/  F2FP.SATFINITE.E4M3.F32.PACK_AB_MERGE_C R71, RZ, R69, RZ ;  /* 0x00000045ff47723e */ /* 0x000fe400048070ff */
[----:B------:R-:W-:-:S03]  /*31910*/  PRMT R69, RZ, 0x7610, R69 ;  /* 0x00007610ff457816 */ /* 0x000fc60000000045 */
[----:B------:R0:W-:Y:S04]  /*31920*/  @!P5 STG.E.U8 desc[UR48][R22.64+0xa9], R71 ;  /* 0x0000a9471600d986 */ /* 0x0001e8000c101130 */
        /* <DEDUP_REMOVED lines=10> */
[----:B------:R-:W-:Y:S04]  /*319d0*/  @!P3 STG.E.U8 desc[UR48][R156.64+0xb0], R75 ;  /* 0x0000b04b9c00b986 */ /* 0x000fe8000c101130 */
[----:B------:R-:W4:Y:S01]  /*319e0*/  @!P2 LDG.E.U8 R69, desc[UR48][R14.64+0xb1] ;  /* 0x0000b1300e45a981 */ /* 0x000f22000c1e1100 */
[----:B0-----:R-:W0:Y:S02]  /*319f0*/  @!P5 LDC.64 R22, c[0x0][0x5c0] ;  /* 0x00017000ff16db82 */ /* 0x001e240000000a00 */
[----:B0-----:R-:W-:-:S05]  /*31a00*/  @!P5 IADD3 R22, P6, R114, R22, RZ ;  /* 0x000000167216d210 */ /* 0x001fca0007fde0ff */
[----:B------:R-:W-:Y:S01]  /*31a10*/  @!P5 IMAD.X R23, R133, 0x1, R23, P6 ;  /* 0x000000018517d824 */ /* 0x000fe200030e0617 */
        /* <DEDUP_REMOVED lines=19> */
[----:B0-----:R-:W-:Y:S02]  /*31b50*/  F2FP.SATFINITE.E4M3.F32.PACK_AB_MERGE_C R71, RZ, R69, RZ ;  /* 0x00000045ff47723e */ /* 0x001fe400048070ff */
[----:B------:R-:W-:-:S03]  /*31b60*/  PRMT R69, RZ, 0x7610, R69 ;  /* 0x00007610ff457816 */ /* 0x000fc60000000045 */
        /* <DEDUP_REMOVED lines=25> */
[----:B------:R-:W-:Y:S04]  /*31d00*/  @!P3 STG.E.U8 desc[UR48][R148.64+0xb8], R75 ;  /* 0x0000b84b9400b986 */ /* 0x000fe8000c101130 */
[----:B------:R-:W3:Y:S01]  /*31d10*/  @!P2 LDG.E.U8 R69, desc[UR48][R14.64+0xb9] ;  /* 0x0000b9300e45a981 */ /* 0x000ee2000c1e1100 */
[----:B0-----:R-:W0:Y:S01]  /*31d20*/  @!P5 LDC.64 R22, c[0x0][0x5c0] ;  /* 0x00017000ff16db82 */ /* 0x001e220000000a00 */
[----:B---3--:R-:W-:-:S04]  /*31d30*/  LOP3.LUT R69, R69, 0xff, RZ, 0xc0, !PT ;  /* 0x000000ff45457812 */ /* 0x008fc800078ec0ff */
[----:B------:R-:W-:-:S05]  /*31d40*/  F2FP.F16.E4M3.UNPACK_B R69, R69 ;  /* 0x00000045ff45723e */ /* 0x000fca00020006ff */
[----:B------:R-:W-:-:S05]  /*31d50*/  HADD2.F32 R69, -RZ, R69.H0_H0 ;  /* 0x20000045ff457230 */ /* 0x000fca0000004100 */
[----:B------:R-:W-:-:S04]  /*31d60*/  FMUL R69, R69, UR40 ;  /* 0x0000002845457c20 */ /* 0x000fc80008400000 */
[----:B------:R-:W-:Y:S01]  /*31d70*/  FFMA R69, R161, UR41, R69 ;  /* 0x00000029a1457c23 */ /* 0x000fe20008000045 */
[----:B0-----:R-:W-:Y:S01]  /*31d80*/  @!P5 IADD3 R22, P6, R91, R22, RZ ;  /* 0x000000165b16d210 */ /* 0x001fe20007fde0ff */
[----:B------:R-:W3:Y:S03]  /*31d90*/  LDL.LU R161, [R1+0x5fc] ;  /* 0x0005fc0001a17983 */ /* 0x000ee60000300800 */
[----:B------:R-:W-:Y:S02]  /*31da0*/  F2FP.SATFINITE.E4M3.F32.PACK_AB_MERGE_C R71, RZ, R69, RZ ;  /* 0x00000045ff47723e */ /* 0x000fe400048070ff */
[----:B------:R-:W-:-:S03]  /*31db0*/  PRMT R69, RZ, 0x7610, R69 ;  /* 0x00007610ff457816 */ /* 0x000fc60000000045 */
[----:B------:R0:W-:Y:S04]  /*31dc0*/  @!P2 STG.E.U8 desc[UR48][R146.64+0xb9], R71 ;  /* 0x0000b9479200a986 */ /* 0x0001e8000c101130 */
[----:B------:R-:W2:Y:S01]  /*31dd0*/  @!P5 LDG.E.U8 R69, desc[UR48][R16.64+0xb8] ;  /* 0x0000b8301045d981 */ /* 0x000ea2000c1e1100 */
[----:B------:R-:W-:Y:S01]  /*31de0*/  ISETP.LT.OR P2, PT, R29, 0xba, !P1 ;  /* 0x000000ba1d00780c */ /* 0x000fe20004f41670 */
        /* <DEDUP_REMOVED lines=8> */
[----:B0-----:R-:W-:Y:S02]  /*31e70*/  F2FP.SATFINITE.E4M3.F32.PACK_AB_MERGE_C R71, RZ, R69, RZ ;  /* 0x00000045ff47723e */ /* 0x001fe400048070ff */
[----:B------:R-:W-:-:S03]  /*31e80*/  PRMT R69, RZ, 0x7610, R69 ;  /* 0x00007610ff457816 */ /* 0x000fc60000000045 */
        /* <DEDUP_REMOVED lines=25> */
[----:B------:R-:W-:Y:S04]  /*32020*/  @!P3 STG.E.U8 desc[UR48][R138.64+0xa0], R75 ;  /* 0x0000a04b8a00b986 */ /* 0x000fe8000c101130 */
[----:B------:R-:W2:Y:S01]  /*32030*/  @!P6 LDG.E.U8 R69, desc[UR48][R18.64+0xa1] ;  /* 0x0000a1301245e981 */ /* 0x000ea2000c1e1100 */
[----:B0-----:R-:W0:Y:S01]  /*32040*/  @!P5 LDC.64 R22, c[0x0][0x5c0] ;  /* 0x00017000ff16db82 */ /* 0x001e220000000a00 */
        /* <DEDUP_REMOVED lines=10> */
[----:B------:R-:W4:Y:S01]  /*320f0*/  @!P5 LDG.E.U8 R69, desc[UR48][R20.64+0xa0] ;  /* 0x0000a0301445d981 */ /* 0x000f22000c1e1100 */
        /* <DEDUP_REMOVED lines=9> */
[----:B-1----:R-:W-:Y:S02]  /*32190*/  F2FP.SATFINITE.E4M3.F32.PACK_AB_MERGE_C R71, RZ, R69, RZ ;  /* 0x00000045ff47723e */ /* 0x002fe400048070ff */
        /* <DEDUP_REMOVED lines=16> */
[----:B------:R-:W2:Y:S01]  /*322a0*/  @!P3 LDG.E.U8 R69, desc[UR48][R18.64+0xa8] ;  /* 0x0000a8301245b981 */ /* 0x000ea2000c1e1100 */
[----:B------:R-:W-:Y:S01]  /*322b0*/  LOP3.LUT P2, RZ, R2, 0x2000000, RZ, 0xc0, !PT ;  /* 0x0200000002ff7812 */ /* 0x000fe2000784c0ff */
        /* <DEDUP_REMOVED lines=10> */
[----:B------:R-:W-:Y:S04]  /*32360*/  @!P3 STG.E.U8 desc[UR48][R128.64+0xa8], R75 ;  /* 0x0000a84b8000b986 */ /* 0x000fe8000c101130 */
        /* <DEDUP_REMOVED lines=20> */
[----:B-1----:R-:W-:Y:S02]  /*324b0*/  F2FP.SATFINITE.E4M3.F32.PACK_AB_MERGE_C R71, RZ, R69, RZ ;  /* 0x00000045ff47723e */ /* 0x002fe400048070ff */
        /* <DEDUP_REMOVED lines=11> */
[----:B------:R-:W-:Y:S02]  /*32570*/  LOP3.LUT P2, RZ, R2, 0x800000, RZ, 0xc0, !PT ;  /* 0x0080000002ff7812 */ /* 0x000fe4000784c0ff */
[----:B------:R-:W-:Y:S01]  /*32580*/  LOP3.LUT P6, RZ, R0, 0x4000000, RZ, 0xc0, !PT ;  /* 0x0400000000ff7812 */ /* 0x000fe200078cc0ff */
[----:B------:R-:W2:Y:S01]  /*32590*/  LDL.LU R159, [R1+0x624] ;  /* 0x00062400019f7983 */ /* 0x000ea20000300800 */
[----:B------:R-:W-:Y:S02]  /*325a0*/  F2FP.SATFINITE.E4M3.F32.PACK_AB_MERGE_C R71, RZ, R69, RZ ;  /* 0x00000045ff47723e */ /* 0x000fe400048070ff */
[----:B------:R-:W-:-:S03]  /*325b0*/  PRMT R69, RZ, 0x7610, R69 ;  /* 0x00007610ff457816 */ /* 0x000fc60000000045 */
[----:B------:R0:W-:Y:S04]  /*325c0*/  @!P5 STG.E.U8 desc[UR48][R22.64+0xa9], R71 ;  /* 0x0000a9471600d986 */ /* 0x0001e8000c101130 */
[----:B------:R-:W4:Y:S02]  /*325d0*/  @!P3 LDG.E.U8 R69, desc[UR48][R18.64+0xb0] ;  /* 0x0000b0301245b981 */ /* 0x000f24000c1e1100 */
[----:B0-----:R-:W0:Y:S01]  /*325e0*/  @!P6 LDC.64 R22, c[0x0][0x5c0] ;  /* 0x00017000ff16eb82 */ /* 0x001e220000000a00 */
        /* <DEDUP_REMOVED lines=9> */
[----:B------:R-:W-:Y:S04]  /*32680*/  @!P3 STG.E.U8 desc[UR48][R104.64+0xb0], R75 ;  /* 0x0000b04b6800b986 */ /* 0x000fe8000c101130 */
[----:B------:R-:W3:Y:S01]  /*32690*/  @!P2 LDG.E.U8 R69, desc[UR48][R18.64+0xb1] ;  /* 0x0000b1301245a981 */ /* 0x000ee2000c1e1100 */
[----:B------:R-:W1:Y:S01]  /*326a0*/  @!P5 LDC.64 R76, c[0x0][0x5c0] ;  /* 0x00017000ff4cdb82 */ /* 0x000e620000000a00 */
        /* <DEDUP_REMOVED lines=18> */
[----:B-1----:R-:W-:Y:S01]  /*327d0*/  @!P5 IADD3 R86, P2, R86, R76, RZ ;  /* 0x0000004c5656d210 */ /* 0x002fe20007f5e0ff */
[----:B------:R-:W2:Y:S03]  /*327e0*/  LDL.LU R159, [R1+0x630] ;  /* 0x00063000019f7983 */ /* 0x000ea60000300800 */
[----:B----4-:R-:W-:Y:S02]  /*327f0*/  F2FP.SATFINITE.E4M3.F32.PACK_AB_MERGE_C R71, RZ, R69, RZ ;  /* 0x00000045ff47723e */ /* 0x010fe400048070ff */
[----:B------:R-:W-:-:S03]  /*32800*/  PRMT R69, RZ, 0x7610, R69 ;  /* 0x00007610ff457816 */ /* 0x000fc60000000045 */
[----:B------:R0:W-:Y:S04]  /*32810*/  @!P6 STG.E.U8 desc[UR48][R22.64+0xb0], R71 ;  /* 0x0000b0471600e986 */ /* 0x0001e8000c101130 */
[----:B------:R-:W4:Y:S01]  /*32820*/  @!P5 LDG.E.U8 R69, desc[UR48][R20.64+0xb1] ;  /* 0x0000b1301445d981 */ /* 0x000f22000c1e1100 */
[----:B------:R-:W-:Y:S01]  /*32830*/  @!P5 IMAD.X R87, R85, 0x1, R77, P2 ;  /* 0x000000015557d824 */ /* 0x000fe200010e064d */
[----:B0-----:R-:W-:Y:S02]  /*32840*/  PRMT R22, RZ, 0x7610, R22 ;  /* 0x00007610ff167816 */ /* 0x001fe40000000016 */
[----:B----4-:R-:W-:-:S04]  /*32850*/  LOP3.LUT R69, R69, 0xff, RZ, 0xc0, !PT ;  /* 0x000000ff45457812 */ /* 0x010fc800078ec0ff */
[----:B------:R-:W-:-:S05]  /*32860*/  F2FP.F16.E4M3.UNPACK_B R69, R69 ;  /* 0x00000045ff45723e */ /* 0x000fca00020006ff */
[----:B------:R-:W-:-:S05]  /*32870*/  HADD2.F32 R69, -RZ, R69.H0_H0 ;  /* 0x20000045ff457230 */ /* 0x000fca0000004100 */
[----:B------:R-:W-:-:S04]  /*32880*/  FMUL R69, R69, UR40 ;  /* 0x0000002845457c20 */ /* 0x000fc80008400000 */
[----:B------:R-:W-:Y:S01]  /*32890*/  FFMA R69, R160, UR41, R69 ;  /* 0x00000029a0457c23 */ /* 0x000fe20008000045 */
[----:B------:R-:W-:Y:S02]  /*328a0*/  LOP3.LUT P2, RZ, R2, 0x200000, RZ, 0xc0, !PT ;  /* 0x0020000002ff7812 */ /* 0x000fe4000784c0ff */
[----:B------:R-:W-:Y:S01]  /*328b0*/  LOP3.LUT P6, RZ, R0, 0x40000000, RZ, 0xc0, !PT ;  /* 0x4000000000ff7812 */ /* 0x000fe200078cc0ff */
[----:B------:R-:W4:Y:S01]  /*328c0*/  LDL.LU R160, [R1+0x634] ;  /* 0x0006340001a07983 */ /* 0x000f220000300800 */
[----:B------:R-:W-:-:S05]  /*328d0*/  F2FP.SATFINITE.E4M3.F32.PACK_AB_MERGE_C R69, RZ, R69, RZ ;  /* 0x00000045ff45723e */ /* 0x000fca00048070ff */
[----:B------:R0:W-:Y:S04]  /*328e0*/  @!P5 STG.E.U8 desc[UR48][R86.64+0xb1], R69 ;  /* 0x0000b1455600d986 */ /* 0x0001e8000c101130 */
[----:B------:R-:W3:Y:S02]  /*328f0*/  @!P3 LDG.E.U8 R22, desc[UR48][R18.64+0xb8] ;  /* 0x0000b8301216b981 */ /* 0x000ee4000c1e1100 */
[----:B------:R-:W1:Y:S01]  /*32900*/  @!P6 LDC.64 R76, c[0x0][0x5c0] ;  /* 0x00017000ff4ceb82 */ /* 0x000e620000000a00 */
[----:B---3--:R-:W-:-:S04]  /*32910*/  LOP3.LUT R22, R22, 0xff, RZ, 0xc0, !PT ;  /* 0x000000ff16167812 */ /* 0x008fc800078ec0ff */
[----:B------:R-:W-:-:S05]  /*32920*/  F2FP.F16.E4M3.UNPACK_B R22, R22 ;  /* 0x00000016ff16723e */ /* 0x000fca00020006ff */
[----:B------:R-:W-:-:S05]  /*32930*/  HADD2.F32 R22, -RZ, R22.H0_H0 ;  /* 0x20000016ff167230 */ /* 0x000fca0000004100 */
[----:B------:R-:W-:-:S04]  /*32940*/  FMUL R22, R22, UR40 ;  /* 0x0000002816167c20 */ /* 0x000fc80008400000 */
[----:B------:R-:W-:Y:S02]  /*32950*/  FFMA R22, R161, UR41, R22 ;  /* 0x00000029a1167c23 */ /* 0x000fe40008000016 */
[----:B------:R-:W3:Y:S03]  /*32960*/  LDL.LU R161, [R1+0x638] ;  /* 0x0006380001a17983 */ /* 0x000ee60000300800 */
[----:B------:R-:W-:Y:S02]  /*32970*/  F2FP.SATFINITE.E4M3.F32.PACK_AB_MERGE_C R23, RZ, R22, RZ ;  /* 0x00000016ff17723e */ /* 0x000fe400048070ff */
[----:B------:R-:W-:-:S03]  /*32980*/  PRMT R22, RZ, 0x7610, R22 ;  /* 0x00007610ff167816 */ /* 0x000fc60000000016 */
[----:B------:R-:W-:Y:S04]  /*32990*/  @!P3 STG.E.U8 desc[UR48][R88.64+0xb8], R23 ;  /* 0x0000b8175800b986 */ /* 0x000fe8000c101130 */
        /* <DEDUP_REMOVED lines=12> */
[----:B-1----:R-:W-:-:S05]  /*32a60*/  @!P6 IADD3 R84, P2, R84, R76, RZ ;  /* 0x0000004c5454e210 */ /* 0x002fca0007f5e0ff */
[----:B------:R-:W-:Y:S01]  /*32a70*/  @!P6 IMAD.X R85, R83, 0x1, R77, P2 ;  /* 0x000000015355e824 */ /* 0x000fe200010e064d */
[----:B0-----:R-:W0:Y:S01]  /*32a80*/  @!P3 LDC.64 R72, c[0x0][0x5c0] ;  /* 0x00017000ff48bb82 */ /* 0x001e220000000a00 */
[----:B----4-:R-:W-:-:S04]  /*32a90*/  LOP3.LUT R22, R22, 0xff, RZ, 0xc0, !PT ;  /* 0x000000ff16167812 */ /* 0x010fc800078ec0ff */
[----:B------:R-:W-:-:S05]  /*32aa0*/  F2FP.F16.E4M3.UNPACK_B R22, R22 ;  /* 0x00000016ff16723e */ /* 0x000fca00020006ff */
[----:B------:R-:W-:-:S05]  /*32ab0*/  HADD2.F32 R22, -RZ, R22.H0_H0 ;  /* 0x20000016ff167230 */ /* 0x000fca0000004100 */
[----:B------:R-:W-:-:S04]  /*32ac0*/  FMUL R22, R22, UR40 ;  /* 0x0000002816167c20 */ /* 0x000fc80008400000 */
[----:B------:R-:W-:Y:S01]  /*32ad0*/  FFMA R22, R160, UR41, R22 ;  /* 0x00000029a0167c23 */ /* 0x000fe20008000016 */
[----:B0-----:R-:W-:Y:S02]  /*32ae0*/  @!P3 IADD3 R82, P2, R82, R72, RZ ;  /* 0x000000485252b210 */ /* 0x001fe40007f5e0ff */
[----:B------:R-:W-:Y:S01]  /*32af0*/  PRMT R69, RZ, 0x7610, R69 ;  /* 0x00007610ff457816 */ /* 0x000fe20000000045 */
[----:B------:R-:W4:Y:S01]  /*32b00*/  LDL.LU R160, [R1+0x640] ;  /* 0x0006400001a07983 */ /* 0x000f220000300800 */
[----:B------:R-:W-:Y:S02]  /*32b10*/  F2FP.SATFINITE.E4M3.F32.PACK_AB_MERGE_C R23, RZ, R22, RZ ;  /* 0x00000016ff17723e */ /* 0x000fe400048070ff */
[----:B------:R-:W-:-:S03]  /*32b20*/  PRMT R22, RZ, 0x7610, R22 ;  /* 0x00007610ff167816 */ /* 0x000fc60000000016 */
[----:B------:R0:W-:Y:S04]  /*32b30*/  @!P6 STG.E.U8 desc[UR48][R84.64+0xb8], R23 ;  /* 0x0000b8175400e986 */ /* 0x0001e8000c101130 */
[----:B------:R-:W3:Y:S01]  /*32b40*/  @!P3 LDG.E.U8 R22, desc[UR48][R20.64+0xb9] ;  /* 0x0000b9301416b981 */ /* 0x000ee2000c1e1100 */
[----:B------:R-:W-:Y:S01]  /*32b50*/  @!P3 IMAD.X R83, R81, 0x1, R73, P2 ;  /* 0x000000015153b824 */ /* 0x000fe200010e0649 */
[----:B------:R-:W-:Y:S02]  /*32b60*/  ISETP.LT.OR P2, PT, R29, 0xc1, !P0 ;  /* 0x000000c11d00780c */ /* 0x000fe40004741670 */
[----:B---3--:R-:W-:-:S04]  /*32b70*/  LOP3.LUT R22, R22, 0xff, RZ, 0xc0, !PT ;  /* 0x000000ff16167812 */ /* 0x008fc800078ec0ff */
[----:B------:R-:W-:-:S05]  /*32b80*/  F2FP.F16.E4M3.UNPACK_B R22, R22 ;  /* 0x00000016ff16723e */ /* 0x000fca00020006ff */
[----:B------:R-:W-:-:S05]  /*32b90*/  HADD2.F32 R22, -RZ, R22.H0_H0 ;  /* 0x20000016ff167230 */ /* 0x000fca0000004100 */
[----:B------:R-:W-:-:S04]  /*32ba0*/  FMUL R22, R22, UR40 ;  /* 0x0000002816167c20 */ /* 0x000fc80008400000 */
[----:B------:R-:W-:Y:S02]  /*32bb0*/  FFMA R22, R161, UR41, R22 ;  /* 0x00000029a1167c23 */ /* 0x000fe40008000016 */
[----:B------:R-:W3:Y:S03]  /*32bc0*/  LDL.LU R161, [R1+0x644] ;  /* 0x0006440001a17983 */ /* 0x000ee60000300800 */
[----:B------:R-:W-:Y:S02]  /*32bd0*/  F2FP.SATFINITE.E4M3.F32.PACK_AB_MERGE_C R71, RZ, R22, RZ ;  /* 0x00000016ff47723e */ /* 0x000fe400048070ff */
[----:B0-----:R-:W0:Y:S03]  /*32be0*/  @!P2 LDC.64 R22, c[0x0][0x5c0] ;  /* 0x00017000ff16ab82 */ /* 0x001e260000000a00 */
        /* <DEDUP_REMOVED lines=11> */
[----:B-1----:R-:W-:-:S05]  /*32ca0*/  F2FP.SATFINITE.E4M3.F32.PACK_AB_MERGE_C R71, RZ, R69, RZ ;  /* 0x00000045ff47723e */ /* 0x002fca00048070ff */
[----:B------:R0:W-:Y:S01]  /*32cb0*/  @!P2 STG.E.U8 desc[UR48][R22.64+0xc0], R71 ;  /* 0x0000c0471600a986 */ /* 0x0001e2000c101130 */
[----:B------:R-:W-:Y:S02]  /*32cc0*/  ISETP.LT.OR P2, PT, R29, 0xc2, !P0 ;  /* 0x000000c21d00780c */ /* 0x000fe40004741670 */
[----:B------:R-:W-:-:S11]  /*32cd0*/  PRMT R69, RZ, 0x7610, R69 ;  /* 0x00007610ff457816 */ /* 0x000fd60000000045 */
[----:B------:R-:W4:Y:S01]  /*32ce0*/  @!P2 LDG.E.U8 R69, desc[UR48][R26.64+0xc1] ;  /* 0x0000c1301a45a981 */ /* 0x000f22000c1e1100 */
[----:B------:R-:W1:Y:S01]  /*32cf0*/  @!P2 LDC.64 R72, c[0x0][0x5c0] ;  /* 0x00017000ff48ab82 */ /* 0x000e620000000a00 */
[----:B0-----:R-:W-:Y:S02]  /*32d00*/  PRMT R22, RZ, 0x7610, R22 ;  /* 0x00007610ff167816 */ /* 0x001fe40000000016 */
[----:B-1----:R-:W-:-:S05]  /*32d10*/  @!P2 IADD3 R72, P3, R24, R72, RZ ;  /* 0x000000481848a210 */ /* 0x002fca0007f7e0ff */
[----:B------:R-:W-:Y:S01]  /*32d20*/  @!P2 IMAD.X R73, R31, 0x1, R73, P3 ;  /* 0x000000011f49a824 */ /* 0x000fe200018e0649 */
[----:B------:R-:W-:Y:S02]  /*32d30*/  LOP3.LUT P3, RZ, R2, 0x100000, RZ, 0xc0, !PT ;  /* 0x0010000002ff7812 */ /* 0x000fe4000786c0ff */
[----:B----4-:R-:W-:-:S04]  /*32d40*/  LOP3.LUT R69, R69, 0xff, RZ, 0xc0, !PT ;  /* 0x000000ff45457812 */ /* 0x010fc800078ec0ff */
[----:B------:R-:W-:-:S05]  /*32d50*/  F2FP.F16.E4M3.UNPACK_B R69, R69 ;  /* 0x00000045ff45723e */ /* 0x000fca00020006ff */
[----:B------:R-:W-:-:S05]  /*32d60*/  HADD2.F32 R69, -RZ, R69.H0_H0 ;  /* 0x20000045ff457230 */ /* 0x000fca0000004100 */
[----:B------:R-:W-:-:S04]  /*32d70*/  FMUL R69, R69, UR40 ;  /* 0x0000002845457c20 */ /* 0x000fc80008400000 */
[----:B------:R-:W-:Y:S02]  /*32d80*/  FFMA R69, R160, UR41, R69 ;  /* 0x00000029a0457c23 */ /* 0x000fe40008000045 */
[----:B------:R-:W4:Y:S03]  /*32d90*/  LDL.LU R160, [R1+0x64c] ;  /* 0x00064c0001a07983 */ /* 0x000f260000300800 */
[----:B------:R-:W-:-:S05]  /*32da0*/  F2FP.SATFINITE.E4M3.F32.PACK_AB_MERGE_C R69, RZ, R69, RZ ;  /* 0x00000045ff45723e */ /* 0x000fca00048070ff */
[----:B------:R-:W-:Y:S04]  /*32db0*/  @!P2 STG.E.U8 desc[UR48][R72.64+0xc1], R69 ;  /* 0x0000c1454800a986 */ /* 0x000fe8000c101130 */
        /* <DEDUP_REMOVED lines=10> */
[----:B------:R0:W-:Y:S04]  /*32e60*/  @!P3 STG.E.U8 desc[UR48][R64.64+0xc0], R23 ;  /* 0x0000c0174000b986 */ /* 0x0001e8000c101130 */
[----:B------:R-:W2:Y:S01]  /*32e70*/  @!P6 LDG.E.U8 R22, desc[UR48][R12.64+0xc1] ;  /* 0x0000c1300c16e981 */ /* 0x000ea2000c1e1100 */
[----:B0-----:R-:W-:Y:S02]  /*32e80*/  PRMT R64, RZ, 0x7610, R64 ;  /* 0x00007610ff407816 */ /* 0x001fe40000000040 */
[----:B--2---:R-:W-:-:S04]  /*32e90*/  LOP3.LUT R22, R22, 0xff, RZ, 0xc0, !PT ;  /* 0x000000ff16167812 */ /* 0x004fc800078ec0ff */
[----:B------:R-:W-:-:S05]  /*32ea0*/  F2FP.F16.E4M3.UNPACK_B R22, R22 ;  /* 0x00000016ff16723e */ /* 0x000fca00020006ff */
[----:B------:R-:W-:-:S05]  /*32eb0*/  HADD2.F32 R22, -RZ, R22.H0_H0 ;  /* 0x20000016ff167230 */ /* 0x000fca0000004100 */
[----:B------:R-:W-:-:S04]  /*32ec0*/  FMUL R22, R22, UR40 ;  /* 0x0000002816167c20 */ /* 0x000fc80008400000 */
[----:B------:R-:W-:Y:S02]  /*32ed0*/  FFMA R22, R159, UR41, R22 ;  /* 0x000000299f167c23 */ /* 0x000fe40008000016 */
[----:B------:R-:W2:Y:S03]  /*32ee0*/  LDL.LU R159, [R1+0x654] ;  /* 0x00065400019f7983 */ /* 0x000ea60000300800 */
[----:B------:R-:W-:Y:S02]  /*32ef0*/  F2FP.SATFINITE.E4M3.F32.PACK_AB_MERGE_C R69, RZ, R22, RZ ;  /* 0x00000016ff45723e */ /* 0x000fe400048070ff */
[----:B------:R-:W0:Y:S03]  /*32f00*/  @!P2 LDC.64 R22, c[0x0][0x5c0] ;  /* 0x00017000ff16ab82 */ /* 0x000e260000000a00 */
        /* <DEDUP_REMOVED lines=14> */
[----:B------:R-:W-:-:S11]  /*32ff0*/  PRMT R64, RZ, 0x7610, R64 ;  /* 0x00007610ff407816 */ /* 0x000fd60000000040 */
[----:B------:R-:W3:Y:S01]  /*33000*/  @!P2 LDG.E.U8 R64, desc[UR48][R26.64+0xc9] ;  /* 0x0000c9301a40a981 */ /* 0x000ee2000c1e1100 */
[----:B-1----:R-:W1:Y:S01]  /*33010*/  @!P2 LDC.64 R58, c[0x0][0x5c0] ;  /* 0x00017000ff3aab82 */ /* 0x002e620000000a00 */
[----:B0-----:R-:W-:Y:S02]  /*33020*/  PRMT R22, RZ, 0x7610, R22 ;  /* 0x00007610ff167816 */ /* 0x001fe40000000016 */
[----:B-1----:R-:W-:-:S05]  /*33030*/  @!P2 IADD3 R58, P3, R24, R58, RZ ;  /* 0x0000003a183aa210 */ /* 0x002fca0007f7e0ff */
[----:B------:R-:W-:Y:S01]  /*33040*/  @!P2 IMAD.X R59, R31, 0x1, R59, P3 ;  /* 0x000000011f3ba824 */ /* 0x000fe200018e063b */
[----:B------:R-:W-:Y:S02]  /*33050*/  LOP3.LUT P3, RZ, R2, 0x40000, RZ, 0xc0, !PT ;  /* 0x0004000002ff7812 */ /* 0x000fe4000786c0ff */
[----:B---3--:R-:W-:-:S04]  /*33060*/  LOP3.LUT R64, R64, 0xff, RZ, 0xc0, !PT ;  /* 0x000000ff40407812 */ /* 0x008fc800078ec0ff */
[----:B------:R-:W-:-:S05]  /*33070*/  F2FP.F16.E4M3.UNPACK_B R64, R64 ;  /* 0x00000040ff40723e */ /* 0x000fca00020006ff */
[----:B------:R-:W-:-:S05]  /*33080*/  HADD2.F32 R64, -RZ, R64.H0_H0 ;  /* 0x20000040ff407230 */ /* 0x000fca0000004100 */
[----:B------:R-:W-:-:S04]  /*33090*/  FMUL R64, R64, UR40 ;  /* 0x0000002840407c20 */ /* 0x000fc80008400000 */
[----:B------:R-:W-:Y:S02]  /*330a0*/  FFMA R64, R161, UR41, R64 ;  /* 0x00000029a1407c23 */ /* 0x000fe40008000040 */
[----:B------:R-:W3:Y:S03]  /*330b0*/  LDL.LU R161, [R1+0x65c] ;  /* 0x00065c0001a17983 */ /* 0x000ee60000300800 */
[----:B------:R-:W-:-:S05]  /*330c0*/  F2FP.SATFINITE.E4M3.F32.PACK_AB_MERGE_C R23, RZ, R64, RZ ;  /* 0x00000040ff17723e */ /* 0x000fca00048070ff */
[----:B------:R-:W-:Y:S04]  /*330d0*/  @!P2 STG.E.U8 desc[UR48][R58.64+0xc9], R23 ;  /* 0x0000c9173a00a986 */ /* 0x000fe8000c101130 */
        /* <DEDUP_REMOVED lines=11> */
[----:B------:R-:W4:Y:S01]  /*33190*/  @!P6 LDG.E.U8 R22, desc[UR48][R12.64+0xc9] ;  /* 0x0000c9300c16e981 */ /* 0x000f22000c1e1100 */
[----:B0-----:R-:W-:Y:S02]  /*331a0*/  PRMT R56, RZ, 0x7610, R56 ;  /* 0x00007610ff387816 */ /* 0x001fe40000000038 */
[----:B----4-:R-:W-:-:S04]  /*331b0*/  LOP3.LUT R22, R22, 0xff, RZ, 0xc0, !PT ;  /* 0x000000ff16167812 */ /* 0x010fc800078ec0ff */
[----:B------:R-:W-:-:S05]  /*331c0*/  F2FP.F16.E4M3.UNPACK_B R22, R22 ;  /* 0x00000016ff16723e */ /* 0x000fca00020006ff */
[----:B------:R-:W-:-:S05]  /*331d0*/  HADD2.F32 R22, -RZ, R22.H0_H0 ;  /* 0x20000016ff167230 */ /* 0x000fca0000004100 */
[----:B------:R-:W-:-:S04]  /*331e0*/  FMUL R22, R22, UR40 ;  /* 0x0000002816167c20 */ /* 0x000fc80008400000 */
[----:B------:R-:W-:Y:S02]  /*331f0*/  FFMA R22, R160, UR41, R22 ;  /* 0x00000029a0167c23 */ /* 0x000fe40008000016 */
[----:B------:R-:W4:Y:S03]  /*33200*/  LDL.LU R160, [R1+0x664] ;  /* 0x0006640001a07983 */ /* 0x000f260000300800 */
[----:B------:R-:W-:Y:S02]  /*33210*/  F2FP.SATFINITE.E4M3.F32.PACK_AB_MERGE_C R59, RZ, R22, RZ ;  /* 0x00000016ff3b723e */ /* 0x000fe400048070ff */
[----:B------:R-:W0:Y:S03]  /*33220*/  @!P2 LDC.64 R22, c[0x0][0x5c0] ;  /* 0x00017000ff16ab82 */ /* 0x000e260000000a00 */
        /* <DEDUP_REMOVED lines=14> */
[----:B------:R-:W-:-:S11]  /*33310*/  PRMT R56, RZ, 0x7610, R56 ;  /* 0x00007610ff387816 */ /* 0x000fd60000000038 */
[----:B------:R-:W2:Y:S01]  /*33320*/  @!P2 LDG.E.U8 R56, desc[UR48][R26.64+0xd1] ;  /* 0x0000d1301a38a981 */ /* 0x000ea2000c1e1100 */
[----:B-1----:R-:W1:Y:S01]  /*33330*/  @!P2 LDC.64 R54, c[0x0][0x5c0] ;  /* 0x00017000ff36ab82 */ /* 0x002e620000000a00 */
[----:B0-----:R-:W-:Y:S02]  /*33340*/  PRMT R22, RZ, 0x7610, R22 ;  /* 0x00007610ff167816 */ /* 0x001fe40000000016 */
[----:B-1----:R-:W-:-:S05]  /*33350*/  @!P2 IADD3 R54, P3, R24, R54, RZ ;  /* 0x000000361836a210 */ /* 0x002fca0007f7e0ff */
[----:B------:R-:W-:Y:S01]  /*33360*/  @!P2 IMAD.X R55, R31, 0x1, R55, P3 ;  /* 0x000000011f37a824 */ /* 0x000fe200018e0637 */
[----:B------:R-:W-:Y:S02]  /*33370*/  LOP3.LUT P3, RZ, R2, 0x20000, RZ, 0xc0, !PT ;  /* 0x0002000002ff7812 */ /* 0x000fe4000786c0ff */
[----:B--2---:R-:W-:-:S04]  /*33380*/  LOP3.LUT R56, R56, 0xff, RZ, 0xc0, !PT ;  /* 0x000000ff38387812 */ /* 0x004fc800078ec0ff */
[----:B------:R-:W-:-:S05]  /*33390*/  F2FP.F16.E4M3.UNPACK_B R56, R56 ;  /* 0x00000038ff38723e */ /* 0x000fca00020006ff */
[----:B------:R-:W-:-:S05]  /*333a0*/  HADD2.F32 R56, -RZ, R56.H0_H0 ;  /* 0x20000038ff387230 */ /* 0x000fca0000004100 */
[----:B------:R-:W-:-:S04]  /*333b0*/  FMUL R56, R56, UR40 ;  /* 0x0000002838387c20 */ /* 0x000fc80008400000 */
[----:B------:R-:W-:Y:S02]  /*333c0*/  FFMA R56, R159, UR41, R56 ;  /* 0x000000299f387c23 */ /* 0x000fe40008000038 */
[----:B------:R-:W2:Y:S03]  /*333d0*/  LDL.LU R159, [R1+0x66c] ;  /* 0x00066c00019f7983 */ /* 0x000ea60000300800 */
[----:B------:R-:W-:-:S05]  /*333e0*/  F2FP.SATFINITE.E4M3.F32.PACK_AB_MERGE_C R23, RZ, R56, RZ ;  /* 0x00000038ff17723e */ /* 0x000fca00048070ff */
[----:B------:R-:W-:Y:S04]  /*333f0*/  @!P2 STG.E.U8 desc[UR48][R54.64+0xd1], R23 ;  /* 0x0000d1173600a986 */ /* 0x000fe8000c101130 */
[----:B------:R-:W4:Y:S02]  /*33400*/  @!P3 LDG.E.U8 R22, desc[UR48][R12.64+0xd0] ;  /* 0x0000d0300c16b981 */ /* 0x000f24000c1e1100 */
[----:B----4-:R-:W-:-:S04]  /*33410*/  LOP3.LUT R22, R22, 0xff, RZ, 0xc0, !PT ;  /* 0x000000ff16167812 */ /* 0x010fc800078ec0ff */
[----:B------:R-:W-:-:S05]  /*33420*/  F2FP.F16.E4M3.UNPACK_B R22, R22 ;  /* 0x00000016ff16723e */ /* 0x000fca00020006ff */
[----:B------:R-:W-:-:S05]  /*33430*/  HADD2.F32 R22, -RZ, R22.H0_H0 ;  /* 0x20000016ff167230 */ /* 0x000fca0000004100 */
[----:B------:R-:W-:-:S04]  /*33440*/  FMUL R22, R22, UR40 ;  /* 0x0000002816167c20 */ /* 0x000fc80008400000 */
[----:B------:R-:W-:Y:S01]  /*33450*/  FFMA R22, R160, UR41, R22 ;  /* 0x00000029a0167c23 */ /* 0x000fe20008000016 */
[----:B------:R-:W-:Y:S01]  /*33460*/  ISETP.LT.OR P2, PT, R29, 0xd9, !P0 ;  /* 0x000000d91d00780c */ /* 0x000fe20004741670 */
[----:B------:R-:W4:Y:S04]  /*33470*/  LDL.LU R160, [R1+0x670] ;  /* 0x0006700001a07983 */ /* 0x000f280000300800 */
[----:B------:R-:W4:Y:S01]  /*33480*/  LDL.LU R165, [R1+0x674] ;  /* 0x0006740001a57983 */ /* 0x000f220000300800 */
        /* <DEDUP_REMOVED lines=20> */
[----:B--2---:R-:W-:Y:S01]  /*335d0*/  FFMA R52, R159, UR41, R52 ;  /* 0x000000299f347c23 */ /* 0x004fe20008000034 */
[----:B------:R-:W-:Y:S01]  /*335e0*/  LOP3.LUT P6, RZ, R2, 0x2000, RZ, 0xc0, !PT ;  /* 0x0000200002ff7812 */ /* 0x000fe200078cc0ff */
[----:B------:R-:W2:Y:S04]  /*335f0*/  LDL.LU R159, [R1+0x678] ;  /* 0x00067800019f7983 */ /* 0x000ea80000300800 */
[----:B------:R-:W3:Y:S01]  /*33600*/  LDL.LU R161, [R1+0x67c] ;  /* 0x00067c0001a17983 */ /* 0x000ee20000300800 */
[----:B------:R-:W-:-:S05]  /*33610*/  F2FP.SATFINITE.E4M3.F32.PACK_AB_MERGE_C R53, RZ, R52, RZ ;  /* 0x00000034ff35723e */ /* 0x000fca00048070ff */
[----:B------:R0:W-:Y:S01]  /*33620*/  @!P2 STG.E.U8 desc[UR48][R22.64+0xd8], R53 ;  /* 0x0000d8351600a986 */ /* 0x0001e2000c101130 */
[----:B------:R-:W-:Y:S02]  /*33630*/  ISETP.LT.OR P2, PT, R29, 0xda, !P0 ;  /* 0x000000da1d00780c */ /* 0x000fe40004741670 */
[----:B------:R-:W-:-:S11]  /*33640*/  PRMT R52, RZ, 0x7610, R52 ;  /* 0x00007610ff347816 */ /* 0x000fd60000000034 */
[----:B------:R-:W4:Y:S01]  /*33650*/  @!P2 LDG.E.U8 R52, desc[UR48][R26.64+0xd9] ;  /* 0x0000d9301a34a981 */ /* 0x000f22000c1e1100 */
[----:B-1----:R-:W1:Y:S01]  /*33660*/  @!P2 LDC.64 R50, c[0x0][0x5c0] ;  /* 0x00017000ff32ab82 */ /* 0x002e620000000a00 */
[----:B0-----:R-:W-:Y:S02]  /*33670*/  PRMT R22, RZ, 0x7610, R22 ;  /* 0x00007610ff167816 */ /* 0x001fe40000000016 */
[----:B-1----:R-:W-:-:S05]  /*33680*/  @!P2 IADD3 R50, P3, R24, R50, RZ ;  /* 0x000000321832a210 */ /* 0x002fca0007f7e0ff */
[----:B------:R-:W-:Y:S01]  /*33690*/  @!P2 IMAD.X R51, R31, 0x1, R51, P3 ;  /* 0x000000011f33a824 */ /* 0x000fe200018e0633 */
[----:B----4-:R-:W-:-:S04]  /*336a0*/  LOP3.LUT R52, R52, 0xff, RZ, 0xc0, !PT ;  /* 0x000000ff34347812 */ /* 0x010fc800078ec0ff */
[----:B------:R-:W-:-:S05]  /*336b0*/  F2FP.F16.E4M3.UNPACK_B R52, R52 ;  /* 0x00000034ff34723e */ /* 0x000fca00020006ff */
[----:B------:R-:W-:-:S05]  /*336c0*/  HADD2.F32 R52, -RZ, R52.H0_H0 ;  /* 0x20000034ff347230 */ /* 0x000fca0000004100 */
[----:B------:R-:W-:-:S04]  /*336d0*/  FMUL R52, R52, UR40 ;  /* 0x0000002834347c20 */ /* 0x000fc80008400000 */
[----:B------:R-:W-:Y:S01]  /*336e0*/  FFMA R52, R160, UR41, R52 ;  /* 0x00000029a0347c23 */ /* 0x000fe20008000034 */
[C---:B------:R-:W-:Y:S02]  /*336f0*/  LOP3.LUT P0, RZ, R2.reuse, 0x1000, RZ, 0xc0, !PT ;  /* 0x0000100002ff7812 */ /* 0x040fe4000780c0ff */
[----:B------:R-:W-:Y:S01]  /*33700*/  LOP3.LUT P3, RZ, R2, 0x800, RZ, 0xc0, !PT ;  /* 0x0000080002ff7812 */ /* 0x000fe2000786c0ff */
[----:B------:R-:W4:Y:S01]  /*33710*/  LDL.LU R160, [R1+0x680] ;  /* 0x0006800001a07983 */ /* 0x000f220000300800 */
[----:B------:R-:W-:-:S05]  /*33720*/  F2FP.SATFINITE.E4M3.F32.PACK_AB_MERGE_C R23, RZ, R52, RZ ;  /* 0x00000034ff17723e */ /* 0x000fca00048070ff */
[----:B------:R0:W-:Y:S01]  /*33730*/  @!P2 STG.E.U8 desc[UR48][R50.64+0xd9], R23 ;  /* 0x0000d9173200a986 */ /* 0x0001e2000c101130 */
[----:B------:R-:W-:-:S13]  /*33740*/  LOP3.LUT P2, RZ, R2, 0x4000, RZ, 0xc0, !PT ;  /* 0x0000400002ff7812 */ /* 0x000fda000784c0ff */
[----:B------:R-:W2:Y:S02]  /*33750*/  @!P2 LDG.E.U8 R22, desc[UR48][R12.64+0xd8] ;  /* 0x0000d8300c16a981 */ /* 0x000ea4000c1e1100 */
[----:B--2---:R-:W-:-:S04]  /*33760*/  LOP3.LUT R22, R22, 0xff, RZ, 0xc0, !PT ;  /* 0x000000ff16167812 */ /* 0x004fc800078ec0ff */
[----:B------:R-:W-:-:S05]  /*33770*/  F2FP.F16.E4M3.UNPACK_B R22, R22 ;  /* 0x00000016ff16723e */ /* 0x000fca00020006ff */
[----:B------:R-:W-:-:S05]  /*33780*/  HADD2.F32 R22, -RZ, R22.H0_H0 ;  /* 0x20000016ff167230 */ /* 0x000fca0000004100 */
[----:B------:R-:W-:-:S04]  /*33790*/  FMUL R22, R22, UR40 ;  /* 0x0000002816167c20 */ /* 0x000fc80008400000 */
[----:B------:R-:W-:-:S05]  /*337a0*/  FFMA R22, R165, UR41, R22 ;  /* 0x00000029a5167c23 */ /* 0x000fca0008000016 */
        /* <DEDUP_REMOVED lines=11> */
[----:B0-----:R-:W-:Y:S02]  /*33860*/  F2FP.SATFINITE.E4M3.F32.PACK_AB_MERGE_C R23, RZ, R22, RZ ;  /* 0x00000016ff17723e */ /* 0x001fe400048070ff */
        /* <DEDUP_REMOVED lines=11> */
[----:B------:R-:W-:Y:S04]  /*33920*/  @!P0 STG.E.U8 desc[UR48][R44.64+0xc0], R13 ;  /* 0x0000c00d2c008986 */ /* 0x000fe8000c101130 */
[----:B------:R-:W4:Y:S01]  /*33930*/  @!P3 LDG.E.U8 R12, desc[UR48][R14.64+0xc1] ;  /* 0x0000c1300e0cb981 */ /* 0x000f22000c1e1100 */
[----:B-1----:R-:W1:Y:S02]  /*33940*/  @!P6 LDC.64 R26, c[0x0][0x5c0] ;  /* 0x00017000ff1aeb82 */ /* 0x002e640000000a00 */
[----:B-1----:R-:W-:-:S05]  /*33950*/  @!P6 IADD3 R80, P2, R80, R26, RZ ;  /* 0x0000001a5050e210 */ /* 0x002fca0007f5e0ff */
[----:B------:R-:W-:Y:S01]  /*33960*/  @!P6 IMAD.X R81, R78, 0x1, R27, P2 ;  /* 0x000000014e51e824 */ /* 0x000fe200010e061b */
[----:B------:R-:W-:Y:S02]  /*33970*/  ISETP.LT.OR P2, PT, R29, 0xc1, !P1 ;  /* 0x000000c11d00780c */ /* 0x000fe40004f41670 */
[----:B----4-:R-:W-:-:S04]  /*33980*/  LOP3.LUT R12, R12, 0xff, RZ, 0xc0, !PT ;  /* 0x000000ff0c0c7812 */ /* 0x010fc800078ec0ff */
[----:B------:R-:W-:-:S05]  /*33990*/  F2FP.F16.E4M3.UNPACK_B R12, R12 ;  /* 0x0000000cff0c723e */ /* 0x000fca00020006ff */
[----:B------:R-:W-:-:S05]  /*339a0*/  HADD2.F32 R12, -RZ, R12.H0_H0 ;  /* 0x2000000cff0c7230 */ /* 0x000fca0000004100 */
[----:B------:R-:W-:-:S04]  /*339b0*/  FMUL R12, R12, UR40 ;  /* 0x000000280c0c7c20 */ /* 0x000fc80008400000 */
[----:B------:R-:W-:Y:S01]  /*339c0*/  FFMA R12, R160, UR41, R12 ;  /* 0x00000029a00c7c23 */ /* 0x000fe2000800000c */
[----:B------:R-:W-:Y:S02]  /*339d0*/  ISETP.LT.OR P6, PT, R29, 0xc2, !P1 ;  /* 0x000000c21d00780c */ /* 0x000fe40004fc1670 */
[----:B------:R-:W-:Y:S01]  /*339e0*/  LOP3.LUT P0, RZ, R2, 0x400, RZ, 0xc0, !PT ;  /* 0x0000040002ff7812 */ /* 0x000fe2000780c0ff */
[----:B------:R-:W4:Y:S01]  /*339f0*/  LDL.LU R160, [R1+0x68c] ;  /* 0x00068c0001a07983 */ /* 0x000f220000300800 */
[----:B0-----:R-:W-:Y:S02]  /*33a00*/  F2FP.SATFINITE.E4M3.F32.PACK_AB_MERGE_C R23, RZ, R12, RZ ;  /* 0x0000000cff17723e */ /* 0x001fe400048070ff */
[----:B------:R-:W-:-:S03]  /*33a10*/  PRMT R12, RZ, 0x7610, R12 ;  /* 0x00007610ff0c7816 */ /* 0x000fc6000000000c */
[----:B------:R0:W-:Y:S04]  /*33a20*/  @!P3 STG.E.U8 desc[UR48][R42.64+0xc1], R23 ;  /* 0x0000c1172a00b986 */ /* 0x0001e8000c101130 */
        /* <DEDUP_REMOVED lines=24> */
[----:B------:R-:W4:Y:S02]  /*33bb0*/  @!P0 LDG.E.U8 R12, desc[UR48][R14.64+0xc8] ;  /* 0x0000c8300e0c8981 */ /* 0x000f24000c1e1100 */
[----:B----4-:R-:W-:-:S04]  /*33bc0*/  LOP3.LUT R12, R12, 0xff, RZ, 0xc0, !PT ;  /* 0x000000ff0c0c7812 */ /* 0x010fc800078ec0ff */
[----:B------:R-:W-:-:S05]  /*33bd0*/  F2FP.F16.E4M3.UNPACK_B R12, R12 ;  /* 0x0000000cff0c723e */ /* 0x000fca00020006ff */
[----:B------:R-:W-:-:S05]  /*33be0*/  HADD2.F32 R12, -RZ, R12.H0_H0 ;  /* 0x2000000cff0c7230 */ /* 0x000fca0000004100 */
[----:B------:R-:W-:-:S04]  /*33bf0*/  FMUL R12, R12, UR40 ;  /* 0x000000280c0c7c20 */ /* 0x000fc80008400000 */
[----:B------:R-:W-:Y:S02]  /*33c00*/  FFMA R12, R160, UR41, R12 ;  /* 0x00000029a00c7c23 */ /* 0x000fe4000800000c */
[----:B------:R-:W4:Y:S03]  /*33c10*/  LDL.LU R160, [R1+0x698] ;  /* 0x0006980001a07983 */ /* 0x000f260000300800 */
[----:B------:R-:W-:Y:S02]  /*33c20*/  F2FP.SATFINITE.E4M3.F32.PACK_AB_MERGE_C R23, RZ, R12, RZ ;  /* 0x0000000cff17723e */ /* 0x000fe400048070ff */
[----:B------:R-:W-:-:S03]  /*33c30*/  PRMT R12, RZ, 0x7610, R12 ;  /* 0x00007610ff0c7816 */ /* 0x000fc6000000000c */
[----:B------:R1:W-:Y:S04]  /*33c40*/  @!P0 STG.E.U8 desc[UR48][R40.64+0xc8], R23 ;  /* 0x0000c81728008986 */ /* 0x0003e8000c101130 */
[----:B------:R-:W2:Y:S01]  /*33c50*/  @!P3 LDG.E.U8 R12, desc[UR48][R14.64+0xc9] ;  /* 0x0000c9300e0cb981 */ /* 0x000ea2000c1e1100 */
[----:B------:R-:W-:-:S13]  /*33c60*/  ISETP.LT.OR P0, PT, R29, 0xc9, !P1 ;  /* 0x000000c91d00780c */ /* 0x000fda0004f01670 */
[----:B------:R-:W0:Y:S02]  /*33c70*/  @!P0 LDC.64 R26, c[0x0][0x5c0] ;  /* 0x00017000ff1a8b82 */ /* 0x000e240000000a00 */
        /* <DEDUP_REMOVED lines=14> */
[----:B------:R-:W3:Y:S01]  /*33d60*/  @!P2 LDG.E.U8 R12, desc[UR48][R16.64+0xc8] ;  /* 0x0000c830100ca981 */ /* 0x000ee2000c1e1100 */
[----:B-1----:R-:W1:Y:S01]  /*33d70*/  @!P0 LDC.64 R22, c[0x0][0x5c0] ;  /* 0x00017000ff168b82 */ /* 0x002e620000000a00 */
[----:B---3--:R-:W-:-:S04]  /*33d80*/  LOP3.LUT R12, R12, 0xff, RZ, 0xc0, !PT ;  /* 0x000000ff0c0c7812 */ /* 0x008fc800078ec0ff */
[----:B------:R-:W-:-:S05]  /*33d90*/  F2FP.F16.E4M3.UNPACK_B R12, R12 ;  /* 0x0000000cff0c723e */ /* 0x000fca00020006ff */
[----:B------:R-:W-:-:S05]  /*33da0*/  HADD2.F32 R12, -RZ, R12.H0_H0 ;  /* 0x2000000cff0c7230 */ /* 0x000fca0000004100 */
[----:B------:R-:W-:-:S04]  /*33db0*/  FMUL R12, R12, UR40 ;  /* 0x000000280c0c7c20 */ /* 0x000fc80008400000 */
[----:B------:R-:W-:Y:S01]  /*33dc0*/  FFMA R12, R161, UR41, R12 ;  /* 0x00000029a10c7c23 */ /* 0x000fe2000800000c */
[----:B------:R-:W-:Y:S01]  /*33dd0*/  LOP3.LUT P3, RZ, R2, 0x80, RZ, 0xc0, !PT ;  /* 0x0000008002ff7812 */ /* 0x000fe2000786c0ff */
[----:B------:R-:W3:Y:S03]  /*33de0*/  LDL.LU R161, [R1+0x6a0] ;  /* 0x0006a00001a17983 */ /* 0x000ee60000300800 */
[----:B0-----:R-:W-:-:S05]  /*33df0*/  F2FP.SATFINITE.E4M3.F32.PACK_AB_MERGE_C R13, RZ, R12, RZ ;  /* 0x0000000cff0d723e */ /* 0x001fca00048070ff */
[----:B------:R0:W-:Y:S01]  /*33e00*/  @!P2 STG.E.U8 desc[UR48][R68.64+0xc8], R13 ;  /* 0x0000c80d4400a986 */ /* 0x0001e2000c101130 */
[----:B-1----:R-:W-:-:S05]  /*33e10*/  @!P0 IADD3 R66, P2, R66, R22, RZ ;  /* 0x0000001642428210 */ /* 0x002fca0007f5e0ff */
[----:B------:R-:W-:Y:S01]  /*33e20*/  @!P0 IMAD.X R67, R63, 0x1, R23, P2 ;  /* 0x000000013f438824 */ /* 0x000fe200010e0617 */
[----:B------:R-:W-:Y:S02]  /*33e30*/  ISETP.LT.OR P2, PT, R29, 0xca, !P1 ;  /* 0x000000ca1d00780c */ /* 0x000fe40004f41670 */
[----:B------:R-:W-:-:S11]  /*33e40*/  PRMT R12, RZ, 0x7610, R12 ;  /* 0x00007610ff0c7816 */ /* 0x000fd6000000000c */
        /* <DEDUP_REMOVED lines=10> */
[----:B------:R-:W-:Y:S04]  /*33ef0*/  @!P2 STG.E.U8 desc[UR48][R66.64+0xc9], R13 ;  /* 0x0000c90d4200a986 */ /* 0x000fe8000c101130 */
[----:B------:R-:W2:Y:S01]  /*33f00*/  @!P6 LDG.E.U8 R12, desc[UR48][R14.64+0xd0] ;  /* 0x0000d0300e0ce981 */ /* 0x000ea2000c1e1100 */
[----:B------:R-:W0:Y:S01]  /*33f10*/  @!P5 LDC.64 R26, c[0x0][0x5c0] ;  /* 0x00017000ff1adb82 */ /* 0x000e220000000a00 */
[----:B--2---:R-:W-:-:S04]  /*33f20*/  LOP3.LUT R12, R12, 0xff, RZ, 0xc0, !PT ;  /* 0x000000ff0c0c7812 */ /* 0x004fc800078ec0ff */
[----:B------:R-:W-:-:S05]  /*33f30*/  F2FP.F16.E4M3.UNPACK_B R12, R12 ;  /* 0x0000000cff0c723e */ /* 0x000fca00020006ff */
[----:B------:R-:W-:-:S05]  /*33f40*/  HADD2.F32 R12, -RZ, R12.H0_H0 ;  /* 0x2000000cff0c7230 */ /* 0x000fca0000004100 */
[----:B------:R-:W-:-:S04]  /*33f50*/  FMUL R12, R12, UR40 ;  /* 0x000000280c0c7c20 */ /* 0x000fc80008400000 */
[----:B------:R-:W-:Y:S01]  /*33f60*/  FFMA R12, R159, UR41, R12 ;  /* 0x000000299f0c7c23 */ /* 0x000fe2000800000c */
[----:B0-----:R-:W-:Y:S01]  /*33f70*/  @!P5 IADD3 R62, P2, R62, R26, RZ ;  /* 0x0000001a3e3ed210 */ /* 0x001fe20007f5e0ff */
[----:B------:R-:W2:Y:S03]  /*33f80*/  LDL.LU R159, [R1+0x6a8] ;  /* 0x0006a800019f7983 */ /* 0x000ea60000300800 */
[----:B------:R-:W-:Y:S02]  /*33f90*/  F2FP.SATFINITE.E4M3.F32.PACK_AB_MERGE_C R23, RZ, R12, RZ ;  /* 0x0000000cff17723e */ /* 0x000fe400048070ff */
[----:B------:R-:W-:-:S03]  /*33fa0*/  PRMT R12, RZ, 0x7610, R12 ;  /* 0x00007610ff0c7816 */ /* 0x000fc6000000000c */
[----:B------:R0:W-:Y:S04]  /*33fb0*/  @!P6 STG.E.U8 desc[UR48][R36.64+0xd0], R23 ;  /* 0x0000d0172400e986 */ /* 0x0001e8000c101130 */
[----:B------:R-:W3:Y:S01]  /*33fc0*/  @!P3 LDG.E.U8 R12, desc[UR48][R14.64+0xd1] ;  /* 0x0000d1300e0cb981 */ /* 0x000ee2000c1e1100 */
[----:B------:R-:W-:Y:S01]  /*33fd0*/  @!P5 IMAD.X R63, R61, 0x1, R27, P2 ;  /* 0x000000013d3fd824 */ /* 0x000fe200010e061b */
[----:B0-----:R-:W0:Y:S01]  /*33fe0*/  @!P4 LDC.64 R22, c[0x0][0x5c0] ;  /* 0x00017000ff16cb82 */ /* 0x001e220000000a00 */
[----:B---3--:R-:W-:-:S04]  /*33ff0*/  LOP3.LUT R12, R12, 0xff, RZ, 0xc0, !PT ;  /* 0x000000ff0c0c7812 */ /* 0x008fc800078ec0ff */
[----:B------:R-:W-:-:S05]  /*34000*/  F2FP.F16.E4M3.UNPACK_B R12, R12 ;  /* 0x0000000cff0c723e */ /* 0x000fca00020006ff */
[----:B------:R-:W-:-:S05]  /*34010*/  HADD2.F32 R12, -RZ, R12.H0_H0 ;  /* 0x2000000cff0c7230 */ /* 0x000fca0000004100 */
[----:B------:R-:W-:-:S04]  /*34020*/  FMUL R12, R12, UR40 ;  /* 0x000000280c0c7c20 */ /* 0x000fc80008400000 */
[----:B------:R-:W-:Y:S01]  /*34030*/  FFMA R12, R161, UR41, R12 ;  /* 0x00000029a10c7c23 */ /* 0x000fe2000800000c */
[----:B------:R-:W-:Y:S02]  /*34040*/  LOP3.LUT P6, RZ, R2, 0x40, RZ, 0xc0, !PT ;  /* 0x0000004002ff7812 */ /* 0x000fe400078cc0ff */
[----:B0-----:R-:W-:Y:S01]  /*34050*/  @!P4 IADD3 R60, P2, R60, R22, RZ ;  /* 0x000000163c3cc210 */ /* 0x001fe20007f5e0ff */
[----:B------:R-:W3:Y:S01]  /*34060*/  LDL.LU R161, [R1+0x6ac] ;  /* 0x0006ac0001a17983 */ /* 0x000ee20000300800 */
        /* <DEDUP_REMOVED lines=9> */
[----:B------:R-:W-:Y:S01]  /*34100*/  @!P4 IMAD.X R61, R30, 0x1, R23, P2 ;  /* 0x000000011e3dc824 */ /* 0x000fe200010e0617 */
[----:B------:R-:W-:Y:S01]  /*34110*/  ISETP.GE.AND P3, PT, R28, 0x81, PT ;  /* 0x000000811c00780c */ /* 0x000fe20003f66270 */
[----:B------:R-:W4:Y:S02]  /*34120*/  LDL.LU R160, [R1+0x6b0] ;  /* 0x0006b00001a07983 */ /* 0x000f240000300800 */
[----:B0-----:R-:W-:Y:S02]  /*34130*/  F2FP.SATFINITE.E4M3.F32.PACK_AB_MERGE_C R13, RZ, R12, RZ ;  /* 0x0000000cff0d723e */ /* 0x001fe400048070ff */
        /* <DEDUP_REMOVED lines=13> */
[----:B------:R-:W3:Y:S01]  /*34210*/  @!P6 LDG.E.U8 R12, desc[UR48][R14.64+0xd8] ;  /* 0x0000d8300e0ce981 */ /* 0x000ee2000c1e1100 */
[----:B0-----:R-:W0:Y:S01]  /*34220*/  @!P3 LDC.64 R22, c[0x0][0x5c0] ;  /* 0x00017000ff16bb82 */ /* 0x001e220000000a00 */
        /* <DEDUP_REMOVED lines=8> */
[----:B------:R1:W-:Y:S04]  /*342b0*/  @!P6 STG.E.U8 desc[UR48][R32.64+0xd8], R27 ;  /* 0x0000d81b2000e986 */ /* 0x0003e8000c101130 */
[----:B------:R4:W2:Y:S02]  /*342c0*/  @!P3 LDG.E.U8 R12, desc[UR48][R14.64+0xd9] ;  /* 0x0000d9300e0cb981 */ /* 0x0008a4000c1e1100 */
[----:B----4-:R-:W-:Y:S02]  /*342d0*/  PRMT R14, RZ, 0x7610, R14 ;  /* 0x00007610ff0e7816 */ /* 0x010fe4000000000e */
[----:B--2---:R-:W-:-:S04]  /*342e0*/  LOP3.LUT R12, R12, 0xff, RZ, 0xc0, !PT ;  /* 0x000000ff0c0c7812 */ /* 0x004fc800078ec0ff */
[----:B------:R-:W-:-:S05]  /*342f0*/  F2FP.F16.E4M3.UNPACK_B R12, R12 ;  /* 0x0000000cff0c723e */ /* 0x000fca00020006ff */
[----:B------:R-:W-:Y:S01]  /*34300*/  HADD2.F32 R13, -RZ, R12.H0_H0 ;  /* 0x2000000cff0d7230 */ /* 0x000fe20000004100 */
[----:B0-----:R-:W-:-:S04]  /*34310*/  @!P3 IADD3 R12, P2, P4, R24, R22, R7 ;  /* 0x00000016180cb210 */ /* 0x001fc80007c5e007 */
[----:B------:R-:W-:Y:S01]  /*34320*/  FMUL R22, R13, UR40 ;  /* 0x000000280d167c20 */ /* 0x000fe20008400000 */
[----:B------:R-:W-:Y:S02]  /*34330*/  @!P3 IADD3.X R13, R31, R23, R6, P2, P4 ;  /* 0x000000171f0db210 */ /* 0x000fe400017e8406 */
[C---:B------:R-:W-:Y:S01]  /*34340*/  ISETP.LT.OR P2, PT, R29.reuse, 0xd9, !P1 ;  /* 0x000000d91d00780c */ /* 0x040fe20004f41670 */
[----:B------:R-:W-:Y:S01]  /*34350*/  FFMA R22, R160, UR41, R22 ;  /* 0x00000029a0167c23 */ /* 0x000fe20008000016 */
[----:B------:R-:W-:Y:S02]  /*34360*/  ISETP.LT.OR P1, PT, R29, 0xda, !P1 ;  /* 0x000000da1d00780c */ /* 0x000fe40004f21670 */
[----:B------:R-:W-:Y:S01]  /*34370*/  ISETP.GE.AND P6, PT, R28, 0x101, PT ;  /* 0x000001011c00780c */ /* 0x000fe20003fc6270 */
[----:B------:R-:W2:Y:S01]  /*34380*/  LDL.LU R160, [R1+0x6bc] ;  /* 0x0006bc0001a07983 */ /* 0x000ea20000300800 */
[----:B------:R-:W-:-:S05]  /*34390*/  F2FP.SATFINITE.E4M3.F32.PACK_AB_MERGE_C R23, RZ, R22, RZ ;  /* 0x00000016ff17723e */ /* 0x000fca00048070ff */
[----:B------:R0:W-:Y:S04]  /*343a0*/  @!P3 STG.E.U8 desc[UR48][R12.64+0xd9], R23 ;  /* 0x0000d9170c00b986 */ /* 0x0001e8000c101130 */
[----:B------:R-:W4:Y:S01]  /*343b0*/  @!P2 LDG.E.U8 R14, desc[UR48][R16.64+0xd8] ;  /* 0x0000d830100ea981 */ /* 0x000f22000c1e1100 */
[----:B-1----:R-:W1:Y:S01]  /*343c0*/  @!P2 LDC.64 R32, c[0x0][0x5c0] ;  /* 0x00017000ff20ab82 */ /* 0x002e620000000a00 */
[----:B------:R-:W-:-:S04]  /*343d0*/  @!P2 IADD3 R27, P3, P4, R3, R24, R7 ;  /* 0x00000018031ba210 */ /* 0x000fc80007c7e007 */
[----:B------:R-:W-:Y:S02]  /*343e0*/  @!P2 IADD3.X R22, R4, R31, R6, P3, P4 ;  /* 0x0000001f0416a210 */ /* 0x000fe40001fe8406 */
[----:B----4-:R-:W-:-:S04]  /*343f0*/  LOP3.LUT R14, R14, 0xff, RZ, 0xc0, !PT ;  /* 0x000000ff0e0e7812 */ /* 0x010fc800078ec0ff */
[----:B------:R-:W-:-:S05]  /*34400*/  F2FP.F16.E4M3.UNPACK_B R14, R14 ;  /* 0x0000000eff0e723e */ /* 0x000fca00020006ff */
[----:B------:R-:W-:-:S05]  /*34410*/  HADD2.F32 R14, -RZ, R14.H0_H0 ;  /* 0x2000000eff0e7230 */ /* 0x000fca0000004100 */
[----:B------:R-:W-:Y:S01]  /*34420*/  FMUL R15, R14, UR40 ;  /* 0x000000280e0f7c20 */ /* 0x000fe20008400000 */
[----:B-1----:R-:W-:-:S03]  /*34430*/  @!P2 IADD3 R14, P3, R27, R32, RZ ;  /* 0x000000201b0ea210 */ /* 0x002fc60007f7e0ff */
[----:B0-----:R-:W-:Y:S02]  /*34440*/  FFMA R12, R159, UR41, R15 ;  /* 0x000000299f0c7c23 */ /* 0x001fe4000800000f */
[----:B------:R-:W-:Y:S01]  /*34450*/  @!P2 IMAD.X R15, R22, 0x1, R33, P3 ;  /* 0x00000001160fa824 */ /* 0x000fe200018e0621 */
[----:B------:R-:W4:Y:S01]  /*34460*/  LDL.LU R159, [R1+0x6c0] ;  /* 0x0006c000019f7983 */ /* 0x000f220000300800 */
[----:B------:R-:W0:Y:S01]  /*34470*/  @!P1 LDC.64 R32, c[0x0][0x5c0] ;  /* 0x00017000ff209b82 */ /* 0x000e220000000a00 */
[----:B------:R-:W-:Y:S02]  /*34480*/  F2FP.SATFINITE.E4M3.F32.PACK_AB_MERGE_C R13, RZ, R12, RZ ;  /* 0x0000000cff0d723e */ /* 0x000fe400048070ff */
[----:B------:R-:W-:-:S03]  /*34490*/  PRMT R12, RZ, 0x7610, R12 ;  /* 0x00007610ff0c7816 */ /* 0x000fc6000000000c */
[----:B------:R1:W-:Y:S04]  /*344a0*/  @!P2 STG.E.U8 desc[UR48][R14.64+0xd8], R13 ;  /* 0x0000d80d0e00a986 */ /* 0x0003e8000c101130 */
[----:B------:R-:W3:Y:S01]  /*344b0*/  @!P1 LDG.E.U8 R12, desc[UR48][R16.64+0xd9] ;  /* 0x0000d930100c9981 */ /* 0x000ee2000c1e1100 */
[----:B------:R-:W-:Y:S02]  /*344c0*/  @!P1 IADD3 R23, P3, P4, R3, R24, R7 ;  /* 0x0000001803179210 */ /* 0x000fe40007c7e007 */
[----:B------:R-:W-:Y:S02]  /*344d0*/  ISETP.LT.OR P2, PT, R29, 0xc1, !P6 ;  /* 0x000000c11d00780c */ /* 0x000fe40007741670 */
[----:B------:R-:W-:Y:S02]  /*344e0*/  @!P1 IADD3.X R26, R4, R31, R6, P3, P4 ;  /* 0x0000001f041a9210 */ /* 0x000fe40001fe8406 */
[----:B-1----:R-:W-:-:S02]  /*344f0*/  PRMT R14, RZ, 0x7610, R14 ;  /* 0x00007610ff0e7816 */ /* 0x002fc4000000000e */
[----:B---3--:R-:W-:-:S04]  /*34500*/  LOP3.LUT R12, R12, 0xff, RZ, 0xc0, !PT ;  /* 0x000000ff0c0c7812 */ /* 0x008fc800078ec0ff */
[----:B------:R-:W-:-:S05]  /*34510*/  F2FP.F16.E4M3.UNPACK_B R12, R12 ;  /* 0x0000000cff0c723e */ /* 0x000fca00020006ff */
[----:B------:R-:W-:-:S05]  /*34520*/  HADD2.F32 R12, -RZ, R12.H0_H0 ;  /* 0x2000000cff0c7230 */ /* 0x000fca0000004100 */
[----:B------:R-:W-:-:S04]  /*34530*/  FMUL R12, R12, UR40 ;  /* 0x000000280c0c7c20 */ /* 0x000fc80008400000 */
[----:B------:R-:W-:Y:S01]  /*34540*/  FFMA R22, R161, UR41, R12 ;  /* 0x00000029a1167c23 */ /* 0x000fe2000800000c */
[----:B0-----:R-:W-:Y:S02]  /*34550*/  @!P1 IADD3 R12, P3, R23, R32, RZ ;  /* 0x00000020170c9210 */ /* 0x001fe40007f7e0ff */
[----:B------:R-:W-:Y:S01]  /*34560*/  LOP3.LUT P0, RZ, R11, 0x2000000, RZ, 0xc0, !PT ;  /* 0x020000000bff7812 */ /* 0x000fe2000780c0ff */
[----:B------:R-:W3:Y:S01]  /*34570*/  LDL.LU R161, [R1+0x6c4] ;  /* 0x0006c40001a17983 */ /* 0x000ee20000300800 */
[----:B------:R-:W-:Y:S01]  /*34580*/  F2FP.SATFINITE.E4M3.F32.PACK_AB_MERGE_C R17, RZ, R22, RZ ;  /* 0x00000016ff11723e */ /* 0x000fe200048070ff */
[----:B------:R-:W-:Y:S01]  /*34590*/  @!P1 IMAD.X R13, R26, 0x1, R33, P3 ;  /* 0x000000011a0d9824 */ /* 0x000fe200018e0621 */
[----:B------:R-:W0:Y:S04]  /*345a0*/  @!P2 LDC.64 R22, c[0x0][0x5c0] ;  /* 0x00017000ff16ab82 */ /* 0x000e280000000a00 */
[----:B------:R1:W-:Y:S04]  /*345b0*/  @!P1 STG.E.U8 desc[UR48][R12.64+0xd9], R17 ;  /* 0x0000d9110c009986 */ /* 0x0003e8000c101130 */
[----:B------:R-:W2:Y:S01]  /*345c0*/  @!P2 LDG.E.U8 R14, desc[UR48][R18.64+0xc0] ;  /* 0x0000c030120ea981 */ /* 0x000ea2000c1e1100 */
[----:B------:R-:W-:-:S02]  /*345d0*/  ISETP.LT.OR P1, PT, R29, 0xc2, !P6 ;  /* 0x000000c21d00780c */ /* 0x000fc40007721670 */
[----:B-1----:R-:W-:Y:S02]  /*345e0*/  PRMT R12, RZ, 0x7610, R12 ;  /* 0x00007610ff0c7816 */ /* 0x002fe4000000000c */
[----:B--2---:R-:W-:-:S04]  /*345f0*/  LOP3.LUT R14, R14, 0xff, RZ, 0xc0, !PT ;  /* 0x000000ff0e0e7812 */ /* 0x004fc800078ec0ff */
[----:B------:R-:W-:-:S05]  /*34600*/  F2FP.F16.E4M3.UNPACK_B R14, R14 ;  /* 0x0000000eff0e723e */ /* 0x000fca00020006ff */
[----:B------:R-:W-:-:S05]  /*34610*/  HADD2.F32 R14, -RZ, R14.H0_H0 ;  /* 0x2000000eff0e7230 */ /* 0x000fca0000004100 */
[----:B------:R-:W-:Y:S01]  /*34620*/  FMUL R15, R14, UR40 ;  /* 0x000000280e0f7c20 */ /* 0x000fe20008400000 */
[----:B0-----:R-:W-:-:S03]  /*34630*/  @!P2 IADD3 R14, P3, P4, R24, R22, R9 ;  /* 0x00000016180ea210 */ /* 0x001fc60007c7e009 */
[----:B------:R-:W-:Y:S01]  /*34640*/  FFMA R16, R160, UR41, R15 ;  /* 0x00000029a0107c23 */ /* 0x000fe2000800000f */
[----:B------:R-:W-:Y:S02]  /*34650*/  @!P2 IADD3.X R15, R31, R23, R8, P3, P4 ;  /* 0x000000171f0fa210 */ /* 0x000fe40001fe8408 */
[----:B------:R-:W0:Y:S02]  /*34660*/  @!P1 LDC.64 R22, c[0x0][0x5c0] ;  /* 0x00017000ff169b82 */ /* 0x000e240000000a00 */
[----:B------:R-:W-:-:S05]  /*34670*/  F2FP.SATFINITE.E4M3.F32.PACK_AB_MERGE_C R17, RZ, R16, RZ ;  /* 0x00000010ff11723e */ /* 0x000fca00048070ff */
[----:B------:R1:W-:Y:S04]  /*34680*/  @!P2 STG.E.U8 desc[UR48][R14.64+0xc0], R17 ;  /* 0x0000c0110e00a986 */ /* 0x0003e8000c101130 */
[----:B------:R-:W2:Y:S01]  /*34690*/  @!P1 LDG.E.U8 R12, desc[UR48][R18.64+0xc1] ;  /* 0x0000c130120c9981 */ /* 0x000ea2000c1e1100 */
[----:B------:R-:W-:Y:S02]  /*346a0*/  ISETP.LT.OR P2, PT, R29, 0xc1, !P0 ;  /* 0x000000c11d00780c */ /* 0x000fe40004741670 */
[----:B-1----:R-:W-:-:S11]  /*346b0*/  PRMT R14, RZ, 0x7610, R14 ;  /* 0x00007610ff0e7816 */ /* 0x002fd6000000000e */
[----:B------:R-:W1:Y:S01]  /*346c0*/  @!P2 LDC.64 R26, c[0x0][0x5c0] ;  /* 0x00017000ff1aab82 */ /* 0x000e620000000a00 */
[----:B--2---:R-:W-:-:S04]  /*346d0*/  LOP3.LUT R12, R12, 0xff, RZ, 0xc0, !PT ;  /* 0x000000ff0c0c7812 */ /* 0x004fc800078ec0ff */
[----:B------:R-:W-:-:S05]  /*346e0*/  F2FP.F16.E4M3.UNPACK_B R12, R12 ;  /* 0x0000000cff0c723e */ /* 0x000fca00020006ff */
[----:B------:R-:W-:-:S05]  /*346f0*/  HADD2.F32 R12, -RZ, R12.H0_H0 ;  /* 0x2000000cff0c7230 */ /* 0x000fca0000004100 */
[----:B------:R-:W-:Y:S01]  /*34700*/  FMUL R13, R12, UR40 ;  /* 0x000000280c0d7c20 */ /* 0x000fe20008400000 */
[----:B0-----:R-:W-:-:S03]  /*34710*/  @!P1 IADD3 R12, P3, P4, R24, R22, R9 ;  /* 0x00000016180c9210 */ /* 0x001fc60007c7e009 */
[----:B----4-:R-:W-:Y:S01]  /*34720*/  FFMA R16, R159, UR41, R13 ;  /* 0x000000299f107c23 */ /* 0x010fe2000800000d */
[----:B------:R-:W-:Y:S01]  /*34730*/  @!P1 IADD3.X R13, R31, R23, R8, P3, P4 ;  /* 0x000000171f0d9210 */ /* 0x000fe20001fe8408 */
[----:B------:R-:W2:Y:S03]  /*34740*/  LDL.LU R159, [R1+0x6c8] ;  /* 0x0006c800019f7983 */ /* 0x000ea60000300800 */
[----:B------:R-:W-:Y:S02]  /*34750*/  F2FP.SATFINITE.E4M3.F32.PACK_AB_MERGE_C R17, RZ, R16, RZ ;  /* 0x00000010ff11723e */ /* 0x000fe400048070ff */
[----:B------:R-:W-:Y:S01]  /*34760*/  @!P2 IADD3 R23, P3, P4, R3, R24, R9 ;  /* 0x000000180317a210 */ /* 0x000fe20007c7e009 */
[----:B------:R-:W4:Y:S04]  /*34770*/  LDL.LU R160, [R1+0x6cc] ;  /* 0x0006cc0001a07983 */ /* 0x000f280000300800 */
[----:B------:R3:W-:Y:S04]  /*34780*/  @!P1 STG.E.U8 desc[UR48][R12.64+0xc1], R17 ;  /* 0x0000c1110c009986 */ /* 0x0007e8000c101130 */
[----:B------:R-:W3:Y:S01]  /*34790*/  @!P2 LDG.E.U8 R14, desc[UR48][R20.64+0xc0] ;  /* 0x0000c030140ea981 */ /* 0x000ee2000c1e1100 */
[----:B------:R-:W-:-:S02]  /*347a0*/  ISETP.LT.OR P1, PT, R29, 0xc2, !P0 ;  /* 0x000000c21d00780c */ /* 0x000fc40004721670 */
[----:B------:R-:W-:Y:S02]  /*347b0*/  @!P2 IADD3.X R16, R4, R31, R8, P3, P4 ;  /* 0x0000001f0410a210 */ /* 0x000fe40001fe8408 */
[----:B---3--:R-:W-:-:S04]  /*347c0*/  LOP3.LUT R14, R14, 0xff, RZ, 0xc0, !PT ;  /* 0x000000ff0e0e7812 */ /* 0x008fc800078ec0ff */
[----:B------:R-:W-:-:S05]  /*347d0*/  F2FP.F16.E4M3.UNPACK_B R14, R14 ;  /* 0x0000000eff0e723e */ /* 0x000fca00020006ff */
[----:B------:R-:W-:-:S05]  /*347e0*/  HADD2.F32 R14, -RZ, R14.H0_H0 ;  /* 0x2000000eff0e7230 */ /* 0x000fca0000004100 */
[----:B------:R-:W-:Y:S01]  /*347f0*/  FMUL R15, R14, UR40 ;  /* 0x000000280e0f7c20 */ /* 0x000fe20008400000 */
[----:B-1----:R-:W-:-:S03]  /*34800*/  @!P2 IADD3 R14, P3, R23, R26, RZ ;  /* 0x0000001a170ea210 */ /* 0x002fc60007f7e0ff */
[----:B------:R-:W-:Y:S02]  /*34810*/  FFMA R12, R161, UR41, R15 ;  /* 0x00000029a10c7c23 */ /* 0x000fe4000800000f */
[----:B------:R-:W-:Y:S01]  /*34820*/  @!P2 IMAD.X R15, R16, 0x1, R27, P3 ;  /* 0x00000001100fa824 */ /* 0x000fe200018e061b */
[----:B------:R-:W3:Y:S01]  /*34830*/  LDL.LU R161, [R1+0x6d0] ;  /* 0x0006d00001a17983 */ /* 0x000ee20000300800 */
[----:B------:R-:W0:Y:S01]  /*34840*/  @!P1 LDC.64 R26, c[0x0][0x5c0] ;  /* 0x00017000ff1a9b82 */ /* 0x000e220000000a00 */
[----:B------:R-:W-:Y:S02]  /*34850*/  F2FP.SATFINITE.E4M3.F32.PACK_AB_MERGE_C R17, RZ, R12, RZ ;  /* 0x0000000cff11723e */ /* 0x000fe400048070ff */
[----:B------:R-:W-:-:S03]  /*34860*/  PRMT R12, RZ, 0x7610, R12 ;  /* 0x00007610ff0c7816 */ /* 0x000fc6000000000c */
[----:B------:R2:W-:Y:S04]  /*34870*/  @!P2 STG.E.U8 desc[UR48][R14.64+0xc0], R17 ;  /* 0x0000c0110e00a986 */ /* 0x0005e8000c101130 */
[----:B------:R-:W4:Y:S01]  /*34880*/  @!P1 LDG.E.U8 R12, desc[UR48][R20.64+0xc1] ;  /* 0x0000c130140c9981 */ /* 0x000f22000c1e1100 */
[----:B------:R-:W-:Y:S02]  /*34890*/  @!P1 IADD3 R23, P3, P4, R3, R24, R9 ;  /* 0x0000001803179210 */ /* 0x000fe40007c7e009 */
[----:B------:R-:W-:Y:S02]  /*348a0*/  ISETP.LT.OR P2, PT, R29, 0xc9, !P6 ;  /* 0x000000c91d00780c */ /* 0x000fe40007741670 */
[----:B------:R-:W-:Y:S02]  /*348b0*/  @!P1 IADD3.X R16, R4, R31, R8, P3, P4 ;  /* 0x0000001f04109210 */ /* 0x000fe40001fe8408 */
[----:B----4-:R-:W-:-:S04]  /*348c0*/  LOP3.LUT R12, R12, 0xff, RZ, 0xc0, !PT ;  /* 0x000000ff0c0c7812 */ /* 0x010fc800078ec0ff */
[----:B------:R-:W-:-:S05]  /*348d0*/  F2FP.F16.E4M3.UNPACK_B R12, R12 ;  /* 0x0000000cff0c723e */ /* 0x000fca00020006ff */
[----:B------:R-:W-:-:S05]  /*348e0*/  HADD2.F32 R12, -RZ, R12.H0_H0 ;  /* 0x2000000cff0c7230 */ /* 0x000fca0000004100 */
[----:B------:R-:W-:Y:S01]  /*348f0*/  FMUL R13, R12, UR40 ;  /* 0x000000280c0d7c20 */ /* 0x000fe20008400000 */
[----:B0-----:R-:W-:Y:S02]  /*34900*/  @!P1 IADD3 R12, P3, R23, R26, RZ ;  /* 0x0000001a170c9210 */ /* 0x001fe40007f7e0ff */
[----:B------:R-:W0:Y:S01]  /*34910*/  @!P2 LDC.64 R22, c[0x0][0x5c0] ;  /* 0x00017000ff16ab82 */ /* 0x000e220000000a00 */
[----:B--2---:R-:W-:Y:S02]  /*34920*/  FFMA R14, R159, UR41, R13 ;  /* 0x000000299f0e7c23 */ /* 0x004fe4000800000d */
[----:B------:R-:W-:Y:S01]  /*34930*/  @!P1 IMAD.X R13, R16, 0x1, R27, P3 ;  /* 0x00000001100d9824 */ /* 0x000fe200018e061b */
[----:B------:R-:W2:Y:S02]  /*34940*/  LDL.LU R159, [R1+0x6d4] ;  /* 0x0006d400019f7983 */ /* 0x000ea40000300800 */
[----:B------:R-:W-:Y:S02]  /*34950*/  F2FP.SATFINITE.E4M3.F32.PACK_AB_MERGE_C R17, RZ, R14, RZ ;  /* 0x0000000eff11723e */ /* 0x000fe400048070ff */
[----:B------:R-:W-:-:S03]  /*34960*/  PRMT R14, RZ, 0x7610, R14 ;  /* 0x00007610ff0e7816 */ /* 0x000fc6000000000e */
[----:B------:R1:W-:Y:S04]  /*34970*/  @!P1 STG.E.U8 desc[UR48][R12.64+0xc1], R17 ;  /* 0x0000c1110c009986 */ /* 0x0003e8000c101130 */
[----:B------:R-:W4:Y:S01]  /*34980*/  @!P2 LDG.E.U8 R14, desc[UR48][R18.64+0xc8] ;  /* 0x0000c830120ea981 */ /* 0x000f22000c1e1100 */
[----:B------:R-:W-:Y:S02]  /*34990*/  ISETP.LT.OR P1, PT, R29, 0xca, !P6 ;  /* 0x000000ca1d00780c */ /* 0x000fe40007721670 */
[----:B-1----:R-:W-:Y:S02]  /*349a0*/  PRMT R12, RZ, 0x7610, R12 ;  /* 0x00007610ff0c7816 */ /* 0x002fe4000000000c */
[----:B----4-:R-:W-:-:S04]  /*349b0*/  LOP3.LUT R14, R14, 0xff, RZ, 0xc0, !PT ;  /* 0x000000ff0e0e7812 */ /* 0x010fc800078ec0ff */
        /* <DEDUP_REMOVED lines=9> */
[----:B------:R-:W4:Y:S01]  /*34a50*/  @!P1 LDG.E.U8 R12, desc[UR48][R18.64+0xc9] ;  /* 0x0000c930120c9981 */ /* 0x000f22000c1e1100 */
[----:B------:R-:W-:Y:S02]  /*34a60*/  ISETP.LT.OR P2, PT, R29, 0xc9, !P0 ;  /* 0x000000c91d00780c */ /* 0x000fe40004741670 */
[----:B-1----:R-:W-:-:S11]  /*34a70*/  PRMT R14, RZ, 0x7610, R14 ;  /* 0x00007610ff0e7816 */ /* 0x002fd6000000000e */
[----:B------:R-:W1:Y:S01]  /*34a80*/  @!P2 LDC.64 R26, c[0x0][0x5c0] ;  /* 0x00017000ff1aab82 */ /* 0x000e620000000a00 */
[----:B----4-:R-:W-:-:S04]  /*34a90*/  LOP3.LUT R12, R12, 0xff, RZ, 0xc0, !PT ;  /* 0x000000ff0c0c7812 */ /* 0x010fc800078ec0ff */
[----:B------:R-:W-:-:S05]  /*34aa0*/  F2FP.F16.E4M3.UNPACK_B R12, R12 ;  /* 0x0000000cff0c723e */ /* 0x000fca00020006ff */
[----:B------:R-:W-:-:S05]  /*34ab0*/  HADD2.F32 R12, -RZ, R12.H0_H0 ;  /* 0x2000000cff0c7230 */ /* 0x000fca0000004100 */
[----:B------:R-:W-:Y:S01]  /*34ac0*/  FMUL R13, R12, UR40 ;  /* 0x000000280c0d7c20 */ /* 0x000fe20008400000 */
[----:B0-----:R-:W-:-:S03]  /*34ad0*/  @!P1 IADD3 R12, P3, P4, R24, R22, R9 ;  /* 0x00000016180c9210 */ /* 0x001fc60007c7e009 */
[----:B---3--:R-:W-:Y:S01]  /*34ae0*/  FFMA R16, R161, UR41, R13 ;  /* 0x00000029a1107c23 */ /* 0x008fe2000800000d */
[----:B------:R-:W-:Y:S01]  /*34af0*/  @!P1 IADD3.X R13, R31, R23, R8, P3, P4 ;  /* 0x000000171f0d9210 */ /* 0x000fe20001fe8408 */
[----:B------:R-:W3:Y:S03]  /*34b00*/  LDL.LU R161, [R1+0x6d8] ;  /* 0x0006d80001a17983 */ /* 0x000ee60000300800 */
[----:B------:R-:W-:Y:S02]  /*34b10*/  F2FP.SATFINITE.E4M3.F32.PACK_AB_MERGE_C R17, RZ, R16, RZ ;  /* 0x00000010ff11723e */ /* 0x000fe400048070ff */
[----:B------:R-:W-:Y:S01]  /*34b20*/  @!P2 IADD3 R23, P3, P4, R3, R24, R9 ;  /* 0x000000180317a210 */ /* 0x000fe20007c7e009 */
[----:B------:R-:W4:Y:S04]  /*34b30*/  LDL.LU R160, [R1+0x6dc] ;  /* 0x0006dc0001a07983 */ /* 0x000f280000300800 */
[----:B------:R2:W-:Y:S04]  /*34b40*/  @!P1 STG.E.U8 desc[UR48][R12.64+0xc9], R17 ;  /* 0x0000c9110c009986 */ /* 0x0005e8000c101130 */
[----:B------:R-:W2:Y:S01]  /*34b50*/  @!P2 LDG.E.U8 R14, desc[UR48][R20.64+0xc8] ;  /* 0x0000c830140ea981 */ /* 0x000ea2000c1e1100 */
[----:B------:R-:W-:-:S02]  /*34b60*/  ISETP.LT.OR P1, PT, R29, 0xca, !P0 ;  /* 0x000000ca1d00780c */ /* 0x000fc40004721670 */
[----:B------:R-:W-:Y:S02]  /*34b70*/  @!P2 IADD3.X R16, R4, R31, R8, P3, P4 ;  /* 0x0000001f0410a210 */ /* 0x000fe40001fe8408 */
[----:B--2---:R-:W-:-:S04]  /*34b80*/  LOP3.LUT R14, R14, 0xff, RZ, 0xc0, !PT ;  /* 0x000000ff0e0e7812 */ /* 0x004fc800078ec0ff */
[----:B------:R-:W-:-:S05]  /*34b90*/  F2FP.F16.E4M3.UNPACK_B R14, R14 ;  /* 0x0000000eff0e723e */ /* 0x000fca00020006ff */
[----:B------:R-:W-:-:S05]  /*34ba0*/  HADD2.F32 R14, -RZ, R14.H0_H0 ;  /* 0x2000000eff0e7230 */ /* 0x000fca0000004100 */
[----:B------:R-:W-:Y:S01]  /*34bb0*/  FMUL R15, R14, UR40 ;  /* 0x000000280e0f7c20 */ /* 0x000fe20008400000 */
[----:B-1----:R-:W-:-:S03]  /*34bc0*/  @!P2 IADD3 R14, P3, R23, R26, RZ ;  /* 0x0000001a170ea210 */ /* 0x002fc60007f7e0ff */
[----:B------:R-:W-:Y:S02]  /*34bd0*/  FFMA R12, R159, UR41, R15 ;  /* 0x000000299f0c7c23 */ /* 0x000fe4000800000f */
[----:B------:R-:W-:Y:S01]  /*34be0*/  @!P2 IMAD.X R15, R16, 0x1, R27, P3 ;  /* 0x00000001100fa824 */ /* 0x000fe200018e061b */
[----:B------:R-:W2:Y:S01]  /*34bf0*/  LDL.LU R159, [R1+0x6e0] ;  /* 0x0006e000019f7983 */ /* 0x000ea20000300800 */
        /* <DEDUP_REMOVED lines=14> */
[----:B---3--:R-:W-:Y:S02]  /*34ce0*/  FFMA R14, R161, UR41, R13 ;  /* 0x00000029a10e7c23 */ /* 0x008fe4000800000d */
[----:B------:R-:W-:Y:S01]  /*34cf0*/  @!P1 IMAD.X R13, R16, 0x1, R27, P3 ;  /* 0x00000001100d9824 */ /* 0x000fe200018e061b */
[----:B------:R-:W3:Y:S02]  /*34d00*/  LDL.LU R161, [R1+0x6e4] ;  /* 0x0006e40001a17983 */ /* 0x000ee40000300800 */
        /* <DEDUP_REMOVED lines=25> */
[----:B--2---:R-:W-:Y:S01]  /*34ea0*/  FFMA R16, R159, UR41, R13 ;  /* 0x000000299f107c23 */ /* 0x004fe2000800000d */
        /* <DEDUP_REMOVED lines=58> */
[----:B---3--:R-:W-:Y:S01]  /*35250*/  FFMA R16, R161, UR41, R13 ;  /* 0x00000029a1107c23 */ /* 0x008fe2000800000d */
[----:B------:R-:W-:Y:S02]  /*35260*/  @!P1 IADD3.X R13, R31, R23, R8, P3, P4 ;  /* 0x000000171f0d9210 */ /* 0x000fe40001fe8408 */
[----:B------:R-:W0:Y:S02]  /*35270*/  @!P2 LDC.64 R22, c[0x0][0x5c0] ;  /* 0x00017000ff16ab82 */ /* 0x000e240000000a00 */
[----:B------:R-:W-:-:S05]  /*35280*/  F2FP.SATFINITE.E4M3.F32.PACK_AB_MERGE_C R17, RZ, R16, RZ ;  /* 0x00000010ff11723e */ /* 0x000fca00048070ff */
[----:B------:R1:W-:Y:S04]  /*35290*/  @!P1 STG.E.U8 desc[UR48][R12.64+0xd9], R17 ;  /* 0x0000d9110c009986 */ /* 0x0003e8000c101130 */
[----:B------:R-:W3:Y:S01]  /*352a0*/  @!P2 LDG.E.U8 R14, desc[UR48][R20.64+0xd8] ;  /* 0x0000d830140ea981 */ /* 0x000ee2000c1e1100 */
[----:B------:R-:W-:-:S04]  /*352b0*/  @!P2 IADD3 R19, P1, P3, R3, R24, R9 ;  /* 0x000000180313a210 */ /* 0x000fc80007b3e009 */
[----:B------:R-:W-:Y:S02]  /*352c0*/  @!P2 IADD3.X R18, R4, R31, R8, P1, P3 ;  /* 0x0000001f0412a210 */ /* 0x000fe40000fe6408 */
[----:B------:R-:W-:Y:S01]  /*352d0*/  ISETP.LT.OR P0, PT, R29, 0xda, !P0 ;  /* 0x000000da1d00780c */ /* 0x000fe20004701670 */
[----:B------:R-:W-:Y:S01]  /*352e0*/  BSSY B1, `(.L_x_37) ;  /* 0x000000d000017945 */ /* 0x000fe20003800000 */
[----:B-1----:R-:W-:Y:S02]  /*352f0*/  PRMT R12, RZ, 0x7610, R12 ;  /* 0x00007610ff0c7816 */ /* 0x002fe4000000000c */
[----:B---3--:R-:W-:-:S04]  /*35300*/  LOP3.LUT R14, R14, 0xff, RZ, 0xc0, !PT ;  /* 0x000000ff0e0e7812 */ /* 0x008fc800078ec0ff */
[----:B------:R-:W-:-:S05]  /*35310*/  F2FP.F16.E4M3.UNPACK_B R14, R14 ;  /* 0x0000000eff0e723e */ /* 0x000fca00020006ff */
[----:B------:R-:W-:-:S05]  /*35320*/  HADD2.F32 R14, -RZ, R14.H0_H0 ;  /* 0x2000000eff0e7230 */ /* 0x000fca0000004100 */
[----:B------:R-:W-:Y:S01]  /*35330*/  FMUL R15, R14, UR40 ;  /* 0x000000280e0f7c20 */ /* 0x000fe20008400000 */
[----:B0-----:R-:W-:-:S03]  /*35340*/  @!P2 IADD3 R14, P4, R19, R22, RZ ;  /* 0x00000016130ea210 */ /* 0x001fc60007f9e0ff */
[----:B--2---:R-:W-:Y:S02]  /*35350*/  FFMA R16, R159, UR41, R15 ;  /* 0x000000299f107c23 */ /* 0x004fe4000800000f */
[----:B------:R-:W-:-:S03]  /*35360*/  @!P2 IMAD.X R15, R18, 0x1, R23, P4 ;  /* 0x00000001120fa824 */ /* 0x000fc600020e0617 */
[----:B------:R-:W-:-:S05]  /*35370*/  F2FP.SATFINITE.E4M3.F32.PACK_AB_MERGE_C R13, RZ, R16, RZ ;  /* 0x00000010ff0d723e */ /* 0x000fca00048070ff */
[----:B------:R0:W-:Y:S01]  /*35380*/  @!P2 STG.E.U8 desc[UR48][R14.64+0xd8], R13 ;  /* 0x0000d80d0e00a986 */ /* 0x0001e2000c101130 */
[----:B------:R-:W-:Y:S05]  /*35390*/  @P0 BRA `(.L_x_38) ;  /* 0x0000000000040947 */ /* 0x000fea0003800000 */
[----:B------:R1:W5:Y:S02]  /*353a0*/  LDG.E.U8 R12, desc[UR48][R20.64+0xd9] ;  /* 0x0000d930140c7981 */ /* 0x000364000c1e1100 */
.L_x_38:
[----:B------:R-:W-:Y:S05]  /*353b0*/  BSYNC B1 ;  /* 0x0000000000017941 */ /* 0x000fea0003800000 */
.L_x_37:
[----:B------:R-:W-:Y:S05]  /*353c0*/  @P0 BRA `(.L_x_39) ;  /* 0x000000e400f00947 */ /* 0x000fea0003800000 */
[----:B0-----:R-:W2:Y:S01]  /*353d0*/  LDL.LU R14, [R1+0x6f8] ;  /* 0x0006f800010e7983 */ /* 0x001ea20000300800 */
[----:B-----5:R-:W-:Y:S01]  /*353e0*/  LOP3.LUT R12, R12, 0xff, RZ, 0xc0, !PT ;  /* 0x000000ff0c0c7812 */ /* 0x020fe200078ec0ff */
[----:B------:R-:W-:Y:S01]  /*353f0*/  ULDC.64 UR8, c[0x0][0x5c0] ;  /* 0x0001700000087ab9 */ /* 0x000fe20000000a00 */
[----:B------:R-:W-:Y:S02]  /*35400*/  IADD3 R24, P0, P1, R3, R24, R9 ;  /* 0x0000001803187210 */ /* 0x000fe4000791e009 */
[----:B------:R-:W-:Y:S02]  /*35410*/  F2FP.F16.E4M3.UNPACK_B R12, R12 ;  /* 0x0000000cff0c723e */ /* 0x000fe400020006ff */
[----:B------:R-:W-:-:S03]  /*35420*/  IADD3.X R31, R4, R31, R8, P0, P1 ;  /* 0x0000001f041f7210 */ /* 0x000fc600007e2408 */
[----:B------:R-:W-:-:S05]  /*35430*/  HADD2.F32 R12, -RZ, R12.H0_H0 ;  /* 0x2000000cff0c7230 */ /* 0x000fca0000004100 */
[----:B------:R-:W-:Y:S01]  /*35440*/  FMUL R13, R12, UR40 ;  /* 0x000000280c0d7c20 */ /* 0x000fe20008400000 */
[----:B------:R-:W-:-:S03]  /*35450*/  IADD3 R12, P0, R24, UR8, RZ ;  /* 0x00000008180c7c10 */ /* 0x000fc6000ff1e0ff */
[----:B--2---:R-:W-:Y:S01]  /*35460*/  FFMA R14, R14, UR41, R13 ;  /* 0x000000290e0e7c23 */ /* 0x004fe2000800000d */
[----:B------:R-:W-:-:S04]  /*35470*/  IADD3.X R13, R31, UR9, RZ, P0, !PT ;  /* 0x000000091f0d7c10 */ /* 0x000fc800087fe4ff */
[----:B------:R-:W-:-:S05]  /*35480*/  F2FP.SATFINITE.E4M3.F32.PACK_AB_MERGE_C R15, RZ, R14, RZ ;  /* 0x0000000eff0f723e */ /* 0x000fca00048070ff */
[----:B------:R2:W-:Y:S01]  /*35490*/  STG.E.U8 desc[UR48][R12.64+0xd9], R15 ;  /* 0x0000d90f0c007986 */ /* 0x0005e2000c101130 */
[----:B------:R-:W-:Y:S05]  /*354a0*/  BRA `(.L_x_39) ;  /* 0x000000e400b87947 */ /* 0x000fea0003800000 */
.L_x_36:
[C---:B------:R-:W-:Y:S01]  /*354b0*/  ISETP.GE.AND P5, PT, R28.reuse, 0x1, PT ;  /* 0x000000011c00780c */ /* 0x040fe20003fa6270 */
[----:B------:R-:W3:Y:S03]  /*354c0*/  LDL.LU R41, [R1+0x200] ;  /* 0x0002000001297983 */ /* 0x000ee60000300800 */
[----:B------:R-:W-:Y:S01]  /*354d0*/  ISETP.LT.OR P0, PT, R29, 0x1, !P5 ;  /* 0x000000011d00780c */ /* 0x000fe20006f01670 */
[----:B------:R-:W-:Y:S01]  /*354e0*/  FMUL R13, R13, UR41 ;  /* 0x000000290d0d7c20 */ /* 0x000fe20008400000 */
[----:B------:R-:W-:Y:S01]  /*354f0*/  ISETP.GE.AND P3, PT, R28, 0x9, PT ;  /* 0x000000091c00780c */ /* 0x000fe20003f66270 */
[----:B------:R-:W-:Y:S01]  /*35500*/  FMUL R14, R14, UR41 ;  /* 0x000000290e0e7c20 */ /* 0x000fe20008400000 */
[----:B------:R-:W-:Y:S01]  /*35510*/  FMUL R16, R16, UR41 ;  /* 0x0000002910107c20 */ /* 0x000fe20008400000 */
[----:B------:R-:W-:Y:S01]  /*35520*/  FMUL R17, R17, UR41 ;  /* 0x0000002911117c20 */ /* 0x000fe20008400000 */
[----:B------:R-:W-:Y:S01]  /*35530*/  FMUL R18, R18, UR41 ;  /* 0x0000002912127c20 */ /* 0x000fe20008400000 */
[----:B------:R-:W-:Y:S01]  /*35540*/  FMUL R19, R19, UR41 ;  /* 0x0000002913137c20 */ /* 0x000fe20008400000 */
[----:B------:R-:W-:Y:S01]  /*35550*/  FMUL R20, R20, UR41 ;  /* 0x0000002914147c20 */ /* 0x000fe20008400000 */
[----:B-----5:R-:W-:Y:S01]  /*35560*/  LOP3.LUT R11, R11, 0xfffbffff, RZ, 0xc0, !PT ;  /* 0xfffbffff0b0b7812 */ /* 0x020fe200078ec0ff */
[----:B------:R-:W-:Y:S01]  /*35570*/  FMUL R21, R21, UR41 ;  /* 0x0000002915157c20 */ /* 0x000fe20008400000 */
[----:B------:R-:W-:Y:S01]  /*35580*/  FMUL R22, R22, UR41 ;  /* 0x0000002916167c20 */ /* 0x000fe20008400000 */
[----:B------:R-:W-:Y:S01]  /*35590*/  FMUL R23, R23, UR41 ;  /* 0x0000002917177c20 */ /* 0x000fe20008400000 */
[----:B------:R-:W0:Y:S01]  /*355a0*/  @!P0 LDC.64 R26, c[0x0][0x5c0] ;  /* 0x00017000ff1a8b82 */ /* 0x000e220000000a00 */
[----:B------:R-:W-:Y:S01]  /*355b0*/  F2FP.SATFINITE.E4M3.F32.PACK_AB_MERGE_C R13, RZ, R13, RZ ;  /* 0x0000000dff0d723e */ /* 0x000fe200048070ff */
[----:B------:R-:W-:Y:S01]  /*355c0*/  FMUL R232, R232, UR41 ;  /* 0x00000029e8e87c20 */ /* 0x000fe20008400000 */
[----:B------:R-:W-:Y:S01]  /*355d0*/  LOP3.LUT R0, R0, 0xfffffff7, RZ, 0xc0, !PT ;  /* 0xfffffff700007812 */ /* 0x000fe200078ec0ff */
[----:B------:R-:W-:Y:S01]  /*355e0*/  FMUL R233, R233, UR41 ;  /* 0x00000029e9e97c20 */ /* 0x000fe20008400000 */
[----:B------:R-:W4:Y:S01]  /*355f0*/  LDL.LU R30, [R1+0x204] ;  /* 0x00020400011e7983 */ /* 0x000f220000300800 */
[----:B0-----:R-:W-:Y:S01]  /*35600*/  @!P0 IADD3 R26, P1, R24, R26, RZ ;  /* 0x0000001a181a8210 */ /* 0x001fe20007f3e0ff */
[----:B------:R-:W-:Y:S01]  /*35610*/  FMUL R234, R234, UR41 ;  /* 0x00000029eaea7c20 */ /* 0x000fe20008400000 */
[----:B------:R-:W-:Y:S01]  /*35620*/  F2FP.SATFINITE.E4M3.F32.PACK_AB_MERGE_C R14, RZ, R14, RZ ;  /* 0x0000000eff0e723e */ /* 0x000fe200048070ff */
[----:B------:R-:W-:Y:S01]  /*35630*/  FMUL R235, R235, UR41 ;  /* 0x00000029ebeb7c20 */ /* 0x000fe20008400000 */
[----:B------:R-:W-:Y:S01]  /*35640*/  F2FP.SATFINITE.E4M3.F32.PACK_AB_MERGE_C R16, RZ, R16, RZ ;  /* 0x00000010ff10723e */ /* 0x000fe200048070ff */
[----:B------:R-:W-:Y:S01]  /*35650*/  @!P0 IMAD.X R27, R31, 0x1, R27, P1 ;  /* 0x000000011f1b8824 */ /* 0x000fe200008e061b */
[----:B------:R-:W-:Y:S01]  /*35660*/  F2FP.SATFINITE.E4M3.F32.PACK_AB_MERGE_C R17, RZ, R17, RZ ;  /* 0x00000011ff11723e */ /* 0x000fe200048070ff */
[----:B------:R-:W-:Y:S01]  /*35670*/  FMUL R236, R236, UR41 ;  /* 0x00000029ecec7c20 */ /* 0x000fe20008400000 */
[----:B------:R-:W-:Y:S01]  /*35680*/  F2FP.SATFINITE.E4M3.F32.PACK_AB_MERGE_C R18, RZ, R18, RZ ;  /* 0x00000012ff12723e */ /* 0x000fe200048070ff */
[----:B------:R-:W-:Y:S01]  /*35690*/  FMUL R237, R237, UR41 ;  /* 0x00000029eded7c20 */ /* 0x000fe20008400000 */
[----:B------:R0:W-:Y:S01]  /*356a0*/  @!P0 STG.E.U8 desc[UR48][R26.64], R13 ;  /* 0x0000000d1a008986 */ /* 0x0001e2000c101130 */
[----:B------:R-:W-:-:S02]  /*356b0*/  ISETP.LT.OR P0, PT, R29, 0x2, !P5 ;  /* 0x000000021d00780c */ /* 0x000fc40006f01670 */
[----:B------:R-:W-:Y:S01]  /*356c0*/  F2FP.SATFINITE.E4M3.F32.PACK_AB_MERGE_C R19, RZ, R19, RZ ;  /* 0x00000013ff13723e */ /* 0x000fe200048070ff */
[----:B------:R-:W2:Y:S01]  /*356d0*/  LDL.LU R40, [R1+0x208] ;  /* 0x0002080001287983 */ /* 0x000ea20000300800 */
[----:B------:R-:W-:Y:S02]  /*356e0*/  F2FP.SATFINITE.E4M3.F32.PACK_AB_MERGE_C R20, RZ, R20, RZ ;  /* 0x00000014ff14723e */ /* 0x000fe400048070ff */
[----:B------:R-:W-:Y:S02]  /*356f0*/  F2FP.SATFINITE.E4M3.F32.PACK_AB_MERGE_C R21, RZ, R21, RZ ;  /* 0x00000015ff15723e */ /* 0x000fe400048070ff */
[----:B------:R-:W-:Y:S02]  /*35700*/  F2FP.SATFINITE.E4M3.F32.PACK_AB_MERGE_C R22, RZ, R22, RZ ;  /* 0x00000016ff16723e */ /* 0x000fe400048070ff */
[----:B------:R-:W-:Y:S01]  /*35710*/  F2FP.SATFINITE.E4M3.F32.PACK_AB_MERGE_C R23, RZ, R23, RZ ;  /* 0x00000017ff17723e */ /* 0x000fe200048070ff */
[----:B0-----:R-:W-:Y:S01]  /*35720*/  FMUL R13, R15, UR41 ;  /* 0x000000290f0d7c20 */ /* 0x001fe20008400000 */
[----:B------:R-:W-:Y:S01]  /*35730*/  F2FP.SATFINITE.E4M3.F32.PACK_AB_MERGE_C R232, RZ, R232, RZ ;  /* 0x000000e8ffe8723e */ /* 0x000fe200048070ff */
[----:B------:R-:W0:Y:S01]  /*35740*/  @!P0 LDC.64 R26, c[0x0][0x5c0] ;  /* 0x00017000ff1a8b82 */ /* 0x000e220000000a00 */
[----:B------:R-:W-:-:S02]  /*35750*/  F2FP.SATFINITE.E4M3.F32.PACK_AB_MERGE_C R233, RZ, R233, RZ ;  /* 0x000000e9ffe9723e */ /* 0x000fc400048070ff */
[----:B------:R-:W-:Y:S02]  /*35760*/  F2FP.SATFINITE.E4M3.F32.PACK_AB_MERGE_C R13, RZ, R13, RZ ;  /* 0x0000000dff0d723e */ /* 0x000fe400048070ff */
[----:B------:R-:W-:Y:S02]  /*35770*/  F2FP.SATFINITE.E4M3.F32.PACK_AB_MERGE_C R234, RZ, R234, RZ ;  /* 0x000000eaffea723e */ /* 0x000fe400048070ff */
[----:B------:R-:W-:Y:S02]  /*35780*/  F2FP.SATFINITE.E4M3.F32.PACK_AB_MERGE_C R235, RZ, R235, RZ ;  /* 0x000000ebffeb723e */ /* 0x000fe400048070ff */
[----:B------:R-:W-:Y:S02]  /*35790*/  F2FP.SATFINITE.E4M3.F32.PACK_AB_MERGE_C R236, RZ, R236, RZ ;  /* 0x000000ecffec723e */ /* 0x000fe400048070ff */
[----:B------:R-:W-:Y:S02]  /*357a0*/  F2FP.SATFINITE.E4M3.F32.PACK_AB_MERGE_C R237, RZ, R237, RZ ;  /* 0x000000edffed723e */ /* 0x000fe400048070ff */
[----:B0-----:R-:W-:-:S05]  /*357b0*/  @!P0 IADD3 R26, P1, R24, R26, RZ ;  /* 0x0000001a181a8210 */ /* 0x001fca0007f3e0ff */
[----:B------:R-:W-:Y:S01]  /*357c0*/  @!P0 IMAD.X R27, R31, 0x1, R27, P1 ;  /* 0x000000011f1b8824 */ /* 0x000fe200008e061b */
[----:B------:R-:W-:-:S04]  /*357d0*/  ISETP.LT.OR P1, PT, R29, 0x1, !P3 ;  /* 0x000000011d00780c */ /* 0x000fc80005f21670 */
[----:B------:R0:W-:Y:S01]  /*357e0*/  @!P0 STG.E.U8 desc[UR48][R26.64+0x1], R14 ;  /* 0x0000010e1a008986 */ /* 0x0001e2000c101130 */
[----:B------:R-:W-:-:S08]  /*357f0*/  ISETP.LT.OR P0, PT, R29, 0x2, !P3 ;  /* 0x000000021d00780c */ /* 0x000fd00005f01670 */
[----:B0-----:R-:W0:Y:S02]  /*35800*/  @!P1 LDC.64 R26, c[0x0][0x5c0] ;  /* 0x00017000ff1a9b82 */ /* 0x001e240000000a00 */
[----:B0-----:R-:W-:-:S04]  /*35810*/  @!P1 IADD3 R14, P2, P4, R24, R26, R3 ;  /* 0x0000001a180e9210 */ /* 0x001fc80007c5e003 */
[----:B------:R-:W-:-:S05]  /*35820*/  @!P1 IADD3.X R15, R31, R27, R4, P2, P4 ;  /* 0x0000001b1f0f9210 */ /* 0x000fca00017e8404 */
[----:B------:R0:W-:Y:S01]  /*35830*/  @!P1 STG.E.U8 desc[UR48][R14.64], R13 ;  /* 0x0000000d0e009986 */ /* 0x0001e2000c101130 */
[----:B------:R-:W-:Y:S01]  /*35840*/  ISETP.LT.OR P1, PT, R29, 0x9, !P5 ;  /* 0x000000091d00780c */ /* 0x000fe20006f21670 */
[----:B0-----:R-:W0:Y:S02]  /*35850*/  @!P0 LDC.64 R14, c[0x0][0x5c0] ;  /* 0x00017000ff0e8b82 */ /* 0x001e240000000a00 */
[----:B0-----:R-:W-:-:S04]  /*35860*/  @!P0 IADD3 R14, P2, P4, R24, R14, R3 ;  /* 0x0000000e180e8210 */ /* 0x001fc80007c5e003 */
[----:B------:R-:W-:Y:S02]  /*35870*/  @!P0 IADD3.X R15, R31, R15, R4, P2, P4 ;  /* 0x0000000f1f0f8210 */ /* 0x000fe400017e8404 */
[C---:B------:R-:W-:Y:S02]  /*35880*/  ISETP.LT.OR P4, PT, R29.reuse, 0xa, !P5 ;  /* 0x0000000a1d00780c */ /* 0x040fe40006f81670 */
[----:B------:R-:W-:Y:S01]  /*35890*/  ISETP.LT.OR P2, PT, R29, 0xa, !P3 ;  /* 0x0000000a1d00780c */ /* 0x000fe20005f41670 */
[----:B------:R0:W-:Y:S10]  /*358a0*/  @!P0 STG.E.U8 desc[UR48][R14.64+0x1], R16 ;  /* 0x000001100e008986 */ /* 0x0001f4000c101130 */
[----:B------:R-:W1:Y:S08]  /*358b0*/  @!P4 LDC.64 R26, c[0x0][0x5c0] ;  /* 0x00017000ff1acb82 */ /* 0x000e700000000a00 */
[----:B0-----:R-:W0:Y:S02]  /*358c0*/  @!P1 LDC.64 R14, c[0x0][0x5c0] ;  /* 0x00017000ff0e9b82 */ /* 0x001e240000000a00 */
[----:B0-----:R-:W-:-:S05]  /*358d0*/  @!P1 IADD3 R14, P0, R24, R14, RZ ;  /* 0x0000000e180e9210 */ /* 0x001fca0007f1e0ff */
[----:B------:R-:W-:Y:S01]  /*358e0*/  @!P1 IMAD.X R15, R31, 0x1, R15, P0 ;  /* 0x000000011f0f9824 */ /* 0x000fe200000e060f */
[----:B------:R-:W-:-:S04]  /*358f0*/  ISETP.LT.OR P0, PT, R29, 0x9, !P3 ;  /* 0x000000091d00780c */ /* 0x000fc80005f01670 */
[----:B------:R1:W-:Y:S02]  /*35900*/  @!P1 STG.E.U8 desc[UR48][R14.64+0x8], R17 ;  /* 0x000008110e009986 */ /* 0x0003e4000c101130 */
[----:B-1----:R-:W-:-:S07]  /*35910*/  @!P4 IADD3 R14, P1, R24, R26, RZ ;  /* 0x0000001a180ec210 */ /* 0x002fce0007f3e0ff */
[----:B------:R-:W0:Y:S01]  /*35920*/  @!P0 LDC.64 R16, c[0x0][0x5c0] ;  /* 0x00017000ff108b82 */ /* 0x000e220000000a00 */
[----:B------:R-:W-:-:S05]  /*35930*/  @!P4 IMAD.X R15, R31, 0x1, R27, P1 ;  /* 0x000000011f0fc824 */ /* 0x000fca00008e061b */
[----:B------:R1:W-:Y:S02]  /*35940*/  @!P4 STG.E.U8 desc[UR48][R14.64+0x9], R18 ;  /* 0x000009120e00c986 */ /* 0x0003e4000c101130 */
[----:B-1----:R-:W1:Y:S01]  /*35950*/  @!P2 LDC.64 R14, c[0x0][0x5c0] ;  /* 0x00017000ff0eab82 */ /* 0x002e620000000a00 */
[----:B0-----:R-:W-:-:S04]  /*35960*/  @!P0 IADD3 R26, P1, P4, R24, R16, R3 ;  /* 0x00000010181a8210 */ /* 0x001fc80007c3e003 */
[----:B------:R-:W-:-:S05]  /*35970*/  @!P0 IADD3.X R27, R31, R17, R4, P1, P4 ;  /* 0x000000111f1b8210 */ /* 0x000fca0000fe8404 */
[----:B------:R0:W-:Y:S01]  /*35980*/  @!P0 STG.E.U8 desc[UR48][R26.64+0x8], R19 ;  /* 0x000008131a008986 */ /* 0x0001e2000c101130 */
[----:B-1----:R-:W-:Y:S01]  /*35990*/  @!P2 IADD3 R16, P1, P4, R24, R14, R3 ;  /* 0x0000000e1810a210 */ /* 0x002fe20007c3e003 */
[----:B---3--:R-:W-:-:S03]  /*359a0*/  FMUL R13, R41, UR41 ;  /* 0x00000029290d7c20 */ /* 0x008fc60008400000 */
[----:B------:R-:W-:Y:S02]  /*359b0*/  @!P2 IADD3.X R17, R31, R15, R4, P1, P4 ;  /* 0x0000000f1f11a210 */ /* 0x000fe40000fe8404 */
[----:B------:R-:W-:Y:S02]  /*359c0*/  ISETP.LT.OR P1, PT, R29, 0x11, !P3 ;  /* 0x000000111d00780c */ /* 0x000fe40005f21670 */
[----:B------:R-:W-:Y:S01]  /*359d0*/  F2FP.SATFINITE.E4M3.F32.PACK_AB_MERGE_C R13, RZ, R13, RZ ;  /* 0x0000000dff0d723e */ /* 0x000fe200048070ff */
[----:B------:R-:W-:Y:S10]  /*359e0*/  @!P2 STG.E.U8 desc[UR48][R16.64+0x9], R20 ;  /* 0x000009141000a986 */ /* 0x000ff4000c101130 */
[----:B------:R-:W1:Y:S02]  /*359f0*/  @!P1 LDC.64 R14, c[0x0][0x5c0] ;  /* 0x00017000ff0e9b82 */ /* 0x000e640000000a00 */
[----:B-1----:R-:W-:-:S04]  /*35a00*/  @!P1 IADD3 R32, P4, P5, R24, R14, R3 ;  /* 0x0000000e18209210 */ /* 0x002fc80007d9e003 */
[----:B------:R-:W-:Y:S02]  /*35a10*/  @!P1 IADD3.X R33, R31, R15, R4, P4, P5 ;  /* 0x0000000f1f219210 */ /* 0x000fe400027ea404 */
[----:B------:R-:W-:-:S13]  /*35a20*/  ISETP.LT.OR P5, PT, R29, 0x12, !P3 ;  /* 0x000000121d00780c */ /* 0x000fda0005fa1670 */
[----:B------:R-:W1:Y:S02]  /*35a30*/  @!P5 LDC.64 R14, c[0x0][0x5c0] ;  /* 0x00017000ff0edb82 */ /* 0x000e640000000a00 */
[----:B-1----:R-:W-:-:S04]  /*35a40*/  @!P5 IADD3 R18, P0, P4, R24, R14, R3 ;  /* 0x0000000e1812d210 */ /* 0x002fc80007c1e003 */
[----:B0-----:R-:W-:Y:S02]  /*35a50*/  @!P5 IADD3.X R19, R31, R15, R4, P0, P4 ;  /* 0x0000000f1f13d210 */ /* 0x001fe400007e8404 */
[----:B------:R-:W-:-:S13]  /*35a60*/  ISETP.LT.OR P0, PT, R29, 0x19, !P3 ;  /* 0x000000191d00780c */ /* 0x000fda0005f01670 */
[----:B------:R-:W0:Y:S01]  /*35a70*/  @!P0 LDC.64 R14, c[0x0][0x5c0] ;  /* 0x00017000ff0e8b82 */ /* 0x000e220000000a00 */
[----:B------:R-:W-:-:S04]  /*35a80*/  @P0 LOP3.LUT R11, R11, 0x40000, RZ, 0xfc, !PT ;  /* 0x000400000b0b0812 */ /* 0x000fc800078efcff */
[----:B------:R-:W-:Y:S02]  /*35a90*/  LOP3.LUT R11, R11, 0xfff7ffff, RZ, 0xc0, !PT ;  /* 0xfff7ffff0b0b7812 */ /* 0x000fe400078ec0ff */
[----:B0-----:R-:W-:-:S04]  /*35aa0*/  @!P0 IADD3 R36, P2, P4, R24, R14, R3 ;  /* 0x0000000e18248210 */ /* 0x001fc80007c5e003 */
[----:B------:R-:W-:Y:S02]  /*35ab0*/  @!P0 IADD3.X R37, R31, R15, R4, P2, P4 ;  /* 0x0000000f1f258210 */ /* 0x000fe400017e8404 */
[----:B------:R-:W-:-:S04]  /*35ac0*/  ISETP.GE.AND P0, PT, R28, 0x1, PT ;  /* 0x000000011c00780c */ /* 0x000fc80003f06270 */
[----:B------:R-:W-:-:S09]  /*35ad0*/  ISETP.LT.OR P2, PT, R29, 0x11, !P0 ;  /* 0x000000111d00780c */ /* 0x000fd20004741670 */
[----:B------:R-:W-:-:S04]  /*35ae0*/  @P0 LOP3.LUT R11, R11, 0x80000, RZ, 0xfc, !PT ;  /* 0x000800000b0b0812 */ /* 0x000fc800078efcff */
[----:B------:R-:W0:Y:S01]  /*35af0*/  @!P2 LDC.64 R14, c[0x0][0x5c0] ;  /* 0x00017000ff0eab82 */ /* 0x000e220000000a00 */
[----:B------:R-:W-:-:S04]  /*35b00*/  LOP3.LUT R11, R11, 0xfffeffff, RZ, 0xc0, !PT ;  /* 0xfffeffff0b0b7812 */ /* 0x000fc800078ec0ff */
[----:B------:R-:W-:Y:S02]  /*35b10*/  @P3 LOP3.LUT R11, R11, 0x10000, RZ, 0xfc, !PT ;  /* 0x000100000b0b3812 */ /* 0x000fe400078efcff */
[----:B0-----:R-:W-:-:S05]  /*35b20*/  @!P2 IADD3 R14, P4, R24, R14, RZ ;  /* 0x0000000e180ea210 */ /* 0x001fca0007f9e0ff */
[----:B------:R-:W-:-:S05]  /*35b30*/  @!P2 IMAD.X R15, R31, 0x1, R15, P4 ;  /* 0x000000011f0fa824 */ /* 0x000fca00020e060f */
[----:B------:R0:W-:Y:S01]  /*35b40*/  @!P2 STG.E.U8 desc[UR48][R14.64+0x10], R21 ;  /* 0x000010150e00a986 */ /* 0x0001e2000c101130 */
[----:B------:R-:W-:-:S13]  /*35b50*/  ISETP.LT.OR P2, PT, R29, 0x12, !P0 ;  /* 0x000000121d00780c */ /* 0x000fda0004741670 */
[----:B0-----:R-:W0:Y:S02]  /*35b60*/  @!P2 LDC.64 R14, c[0x0][0x5c0] ;  /* 0x00017000ff0eab82 */ /* 0x001e240000000a00 */
[----:B0-----:R-:W-:-:S05]  /*35b70*/  @!P2 IADD3 R14, P4, R24, R14, RZ ;  /* 0x0000000e180ea210 */ /* 0x001fca0007f9e0ff */
[----:B------:R-:W-:Y:S01]  /*35b80*/  @!P2 IMAD.X R15, R31, 0x1, R15, P4 ;  /* 0x000000011f0fa824 */ /* 0x000fe200020e060f */
[----:B------:R-:W-:-:S04]  /*35b90*/  ISETP.LT.OR P4, PT, R29, 0x1a, !P3 ;  /* 0x0000001a1d00780c */ /* 0x000fc80005f81670 */
[----:B------:R0:W-:Y:S04]  /*35ba0*/  @!P2 STG.E.U8 desc[UR48][R14.64+0x11], R22 ;  /* 0x000011160e00a986 */ /* 0x0001e8000c101130 */
[----:B------:R-:W-:Y:S04]  /*35bb0*/  @!P1 STG.E.U8 desc[UR48][R32.64+0x10], R23 ;  /* 0x0000101720009986 */ /* 0x000fe8000c101130 */
[----:B------:R-:W-:Y:S01]  /*35bc0*/  @!P5 STG.E.U8 desc[UR48][R18.64+0x11], R232 ;  /* 0x000011e81200d986 */ /* 0x000fe2000c101130 */
[----:B0-----:R-:W0:Y:S02]  /*35bd0*/  @!P4 LDC.64 R14, c[0x0][0x5c0] ;  /* 0x00017000ff0ecb82 */ /* 0x001e240000000a00 */
[----:B0-----:R-:W-:-:S04]  /*35be0*/  @!P4 IADD3 R20, P2, P6, R24, R14, R3 ;  /* 0x0000000e1814c210 */ /* 0x001fc80007e5e003 */
[----:B------:R-:W-:Y:S02]  /*35bf0*/  @!P4 IADD3.X R21, R31, R15, R4, P2, P6 ;  /* 0x0000000f1f15c210 */ /* 0x000fe400017ec404 */
[----:B------:R-:W-:-:S04]  /*35c00*/  ISETP.GE.AND P2, PT, R28, 0x81, PT ;  /* 0x000000811c00780c */ /* 0x000fc80003f46270 */
[C---:B------:R-:W-:Y:S02]  /*35c10*/  ISETP.LT.OR P3, PT, R29.reuse, 0x1, !P2 ;  /* 0x000000011d00780c */ /* 0x040fe40005761670 */
[----:B------:R-:W-:-:S11]  /*35c20*/  ISETP.LT.OR P1, PT, R29, 0x2, !P2 ;  /* 0x000000021d00780c */ /* 0x000fd60005721670 */
[----:B------:R-:W0:Y:S02]  /*35c30*/  @!P3 LDC.64 R14, c[0x0][0x5c0] ;  /* 0x00017000ff0ebb82 */ /* 0x000e240000000a00 */
[----:B0-----:R-:W-:-:S04]  /*35c40*/  @!P3 IADD3 R26, P0, P6, R24, R14, R7 ;  /* 0x0000000e181ab210 */ /* 0x001fc80007e1e007 */
[----:B------:R-:W-:Y:S02]  /*35c50*/  @!P3 IADD3.X R27, R31, R15, R6, P0, P6 ;  /* 0x0000000f1f1bb210 */ /* 0x000fe400007ec406 */
[----:B------:R-:W0:Y:S02]  /*35c60*/  @!P1 LDC.64 R14, c[0x0][0x5c0] ;  /* 0x00017000ff0e9b82 */ /* 0x000e240000000a00 */
[----:B0-----:R-:W-:-:S04]  /*35c70*/  @!P1 IADD3 R16, P0, P6, R24, R14, R7 ;  /* 0x0000000e18109210 */ /* 0x001fc80007e1e007 */
[----:B------:R-:W-:Y:S02]  /*35c80*/  @!P1 IADD3.X R17, R31, R15, R6, P0, P6 ;  /* 0x0000000f1f119210 */ /* 0x000fe400007ec406 */
[----:B------:R-:W-:-:S13]  /*35c90*/  ISETP.LT.OR P0, PT, R29, 0x9, !P2 ;  /* 0x000000091d00780c */ /* 0x000fda0005701670 */
[----:B------:R-:W0:Y:S01]  /*35ca0*/  @!P0 LDC.64 R14, c[0x0][0x5c0] ;  /* 0x00017000ff0e8b82 */ /* 0x000e220000000a00 */
[----:B------:R-:W-:-:S04]  /*35cb0*/  @P0 LOP3.LUT R0, R0, 0x8, RZ, 0xfc, !PT ;  /* 0x0000000800000812 */ /* 0x000fc800078efcff */
[----:B------:R-:W-:Y:S02]  /*35cc0*/  LOP3.LUT R0, R0, 0xfffffffe, RZ, 0xc0, !PT ;  /* 0xfffffffe00007812 */ /* 0x000fe400078ec0ff */
[----:B0-----:R-:W-:-:S04]  /*35cd0*/  @!P0 IADD3 R34, P5, P6, R24, R14, R7 ;  /* 0x0000000e18228210 */ /* 0x001fc80007ebe007 */
[----:B------:R-:W-:Y:S02]  /*35ce0*/  @!P0 IADD3.X R35, R31, R15, R6, P5, P6 ;  /* 0x0000000f1f238210 */ /* 0x000fe40002fec406 */
[----:B------:R-:W-:-:S04]  /*35cf0*/  LOP3.LUT P0, RZ, R11, 0x80000, RZ, 0xc0, !PT ;  /* 0x000800000bff7812 */ /* 0x000fc8000780c0ff */
[----:B------:R-:W-:-:S13]  /*35d00*/  ISETP.LT.OR P5, PT, R29, 0x19, !P0 ;  /* 0x000000191d00780c */ /* 0x000fda00047a1670 */
[----:B------:R-:W0:Y:S02]  /*35d10*/  @!P5 LDC.64 R14, c[0x0][0x5c0] ;  /* 0x00017000ff0edb82 */ /* 0x000e240000000a00 */
[----:B0-----:R-:W-:-:S05]  /*35d20*/  @!P5 IADD3 R14, P6, R24, R14, RZ ;  /* 0x0000000e180ed210 */ /* 0x001fca0007fde0ff */
[----:B------:R-:W-:-:S05]  /*35d30*/  @!P5 IMAD.X R15, R31, 0x1, R15, P6 ;  /* 0x000000011f0fd824 */ /* 0x000fca00030e060f */
[----:B------:R0:W-:Y:S01]  /*35d40*/  @!P5 STG.E.U8 desc[UR48][R14.64+0x18], R233 ;  /* 0x000018e90e00d986 */ /* 0x0001e2000c101130 */
[C---:B------:R-:W-:Y:S02]  /*35d50*/  ISETP.LT.OR P5, PT, R29.reuse, 0x1a, !P0 ;  /* 0x0000001a1d00780c */ /* 0x040fe400047a1670 */
[----:B------:R-:W-:-:S11]  /*35d60*/  ISETP.LT.OR P0, PT, R29, 0xa, !P2 ;  /* 0x0000000a1d00780c */ /* 0x000fd60005701670 */
[----:B0-----:R-:W0:Y:S02]  /*35d70*/  @!P5 LDC.64 R14, c[0x0][0x5c0] ;  /* 0x00017000ff0edb82 */ /* 0x001e240000000a00 */
[----:B------:R-:W-:-:S04]  /*35d80*/  @P0 LOP3.LUT R0, R0, 0x1, RZ, 0xfc, !PT ;  /* 0x0000000100000812 */ /* 0x000fc800078efcff */
[----:B------:R-:W-:Y:S02]  /*35d90*/  LOP3.LUT R0, R0, 0xffffffdf, RZ, 0xc0, !PT ;  /* 0xffffffdf00007812 */ /* 0x000fe400078ec0ff */
[----:B0-----:R-:W-:-:S05]  /*35da0*/  @!P5 IADD3 R14, P6, R24, R14, RZ ;  /* 0x0000000e180ed210 */ /* 0x001fca0007fde0ff */
[----:B------:R-:W-:-:S05]  /*35db0*/  @!P5 IMAD.X R15, R31, 0x1, R15, P6 ;  /* 0x000000011f0fd824 */ /* 0x000fca00030e060f */
[----:B------:R0:W-:Y:S02]  /*35dc0*/  @!P5 STG.E.U8 desc[UR48][R14.64+0x19], R234 ;  /* 0x000019ea0e00d986 */ /* 0x0001e4000c101130 */
[----:B0-----:R-:W0:Y:S02]  /*35dd0*/  @!P0 LDC.64 R14, c[0x0][0x5c0] ;  /* 0x00017000ff0e8b82 */ /* 0x001e240000000a00 */
        /* <DEDUP_REMOVED lines=8> */
[----:B------:R-:W-:Y:S02]  /*35e60*/  ISETP.LT.OR P6, PT, R29, 0x12, !P2 ;  /* 0x000000121d00780c */ /* 0x000fe400057c1670 */
[C---:B------:R-:W-:Y:S02]  /*35e70*/  LOP3.LUT P0, RZ, R11.reuse, 0x40000, RZ, 0xc0, !PT ;  /* 0x000400000bff7812 */ /* 0x040fe4000780c0ff */
[----:B------:R-:W-:-:S04]  /*35e80*/  LOP3.LUT R11, R11, 0xffff7fff, RZ, 0xc0, !PT ;  /* 0xffff7fff0b0b7812 */ /* 0x000fc800078ec0ff */
[----:B------:R-:W-:-:S04]  /*35e90*/  @P2 LOP3.LUT R11, R11, 0x8000, RZ, 0xfc, !PT ;  /* 0x000080000b0b2812 */ /* 0x000fc800078efcff */
[----:B------:R-:W-:Y:S01]  /*35ea0*/  LOP3.LUT R11, R11, 0xfffdffff, RZ, 0xc0, !PT ;  /* 0xfffdffff0b0b7812 */ /* 0x000fe200078ec0ff */
[----:B------:R-:W0:Y:S01]  /*35eb0*/  @!P6 LDC.64 R14, c[0x0][0x5c0] ;  /* 0x00017000ff0eeb82 */ /* 0x000e220000000a00 */
[----:B------:R-:W-:Y:S01]  /*35ec0*/  @P6 LOP3.LUT R0, R0, 0x2, RZ, 0xfc, !PT ;  /* 0x0000000200006812 */ /* 0x000fe200078efcff */
[----:B------:R1:W-:Y:S03]  /*35ed0*/  @!P0 STG.E.U8 desc[UR48][R36.64+0x18], R235 ;  /* 0x000018eb24008986 */ /* 0x0003e6000c101130 */
[----:B------:R-:W-:Y:S01]  /*35ee0*/  LOP3.LUT R0, R0, 0xfffffeff, RZ, 0xc0, !PT ;  /* 0xfffffeff00007812 */ /* 0x000fe200078ec0ff */
[----:B------:R-:W-:Y:S04]  /*35ef0*/  @!P4 STG.E.U8 desc[UR48][R20.64+0x19], R236 ;  /* 0x000019ec1400c986 */ /* 0x000fe8000c101130 */
[----:B------:R-:W-:Y:S01]  /*35f00*/  @!P3 STG.E.U8 desc[UR48][R26.64], R237 ;  /* 0x000000ed1a00b986 */ /* 0x000fe2000c101130 */
[----:B------:R-:W-:-:S03]  /*35f10*/  ISETP.GE.AND P3, PT, R28, 0x101, PT ;  /* 0x000001011c00780c */ /* 0x000fc60003f66270 */
[----:B------:R3:W-:Y:S01]  /*35f20*/  @!P1 STG.E.U8 desc[UR48][R16.64+0x1], R13 ;  /* 0x0000010d10009986 */ /* 0x0007e2000c101130 */
[----:B0-----:R-:W-:-:S04]  /*35f30*/  @!P6 IADD3 R22, P0, P5, R24, R14, R7 ;  /* 0x0000000e1816e210 */ /* 0x001fc80007d1e007 */
[----:B------:R-:W-:Y:S02]  /*35f40*/  @!P6 IADD3.X R23, R31, R15, R6, P0, P5 ;  /* 0x0000000f1f17e210 */ /* 0x000fe400007ea406 */
[C---:B------:R-:W-:Y:S02]  /*35f50*/  ISETP.LT.OR P6, PT, R29.reuse, 0x19, !P2 ;  /* 0x000000191d00780c */ /* 0x040fe400057c1670 */
[C---:B------:R-:W-:Y:S02]  /*35f60*/  ISETP.LT.OR P5, PT, R29.reuse, 0x1a, !P2 ;  /* 0x0000001a1d00780c */ /* 0x040fe400057a1670 */
[----:B------:R-:W-:-:S09]  /*35f70*/  ISETP.LT.OR P2, PT, R29, 0x1, !P3 ;  /* 0x000000011d00780c */ /* 0x000fd20005f41670 */
[----:B------:R-:W0:Y:S04]  /*35f80*/  @!P6 LDC.64 R14, c[0x0][0x5c0] ;  /* 0x00017000ff0eeb82 */ /* 0x000e280000000a00 */
[----:B------:R-:W-:Y:S02]  /*35f90*/  @P2 LOP3.LUT R0, R0, 0x100, RZ, 0xfc, !PT ;  /* 0x0000010000002812 */ /* 0x000fe400078efcff */
[----:B0-----:R-:W-:-:S04]  /*35fa0*/  @!P6 IADD3 R38, P0, P4, R24, R14, R7 ;  /* 0x0000000e1826e210 */ /* 0x001fc80007c1e007 */
[----:B------:R-:W-:Y:S02]  /*35fb0*/  @!P6 IADD3.X R39, R31, R15, R6, P0, P4 ;  /* 0x0000000f1f27e210 */ /* 0x000fe400007e8406 */
[----:B------:R-:W1:Y:S02]  /*35fc0*/  @!P5 LDC.64 R14, c[0x0][0x5c0] ;  /* 0x00017000ff0edb82 */ /* 0x000e640000000a00 */
[----:B-1----:R-:W-:-:S04]  /*35fd0*/  @!P5 IADD3 R36, P0, P4, R24, R14, R7 ;  /* 0x0000000e1824d210 */ /* 0x002fc80007c1e007 */
[----:B------:R-:W-:Y:S02]  /*35fe0*/  @!P5 IADD3.X R37, R31, R15, R6, P0, P4 ;  /* 0x0000000f1f25d210 */ /* 0x000fe400007e8406 */
[----:B------:R-:W0:Y:S02]  /*35ff0*/  @!P2 LDC.64 R14, c[0x0][0x5c0] ;  /* 0x00017000ff0eab82 */ /* 0x000e240000000a00 */
[----:B0-----:R-:W-:-:S04]  /*36000*/  @!P2 IADD3 R44, P0, P4, R24, R14, R9 ;  /* 0x0000000e182ca210 */ /* 0x001fc80007c1e009 */
[----:B------:R-:W-:Y:S02]  /*36010*/  @!P2 IADD3.X R45, R31, R15, R8, P0, P4 ;  /* 0x0000000f1f2da210 */ /* 0x000fe400007e8408 */
[----:B------:R-:W-:Y:S02]  /*36020*/  ISETP.GE.AND P0, PT, R28, 0x89, PT ;  /* 0x000000891c00780c */ /* 0x000fe40003f06270 */
[----:B------:R-:W-:Y:S02]  /*36030*/  LOP3.LUT P2, RZ, R0, 0x1, RZ, 0xc0, !PT ;  /* 0x0000000100ff7812 */ /* 0x000fe4000784c0ff */
[----:B------:R-:W-:-:S11]  /*36040*/  ISETP.LT.OR P4, PT, R29, 0x1, !P0 ;  /* 0x000000011d00780c */ /* 0x000fd60004781670 */
[----:B------:R-:W-:Y:S02]  /*36050*/  @P2 LOP3.LUT R11, R11, 0x20000, RZ, 0xfc, !PT ;  /* 0x000200000b0b2812 */ /* 0x000fe400078efcff */
[----:B------:R-:W0:Y:S01]  /*36060*/  @!P4 LDC.64 R14, c[0x0][0x5c0] ;  /* 0x00017000ff0ecb82 */ /* 0x000e220000000a00 */
[----:B---3--:R-:W-:-:S04]  /*36070*/  @!P4 IADD3 R13, P1, P5, R3, R24, R7 ;  /* 0x00000018030dc210 */ /* 0x008fc80007d3e007 */
[----:B------:R-:W-:Y:S02]  /*36080*/  @!P4 IADD3.X R16, R4, R31, R6, P1, P5 ;  /* 0x0000001f0410c210 */ /* 0x000fe40000fea406 */
[----:B0-----:R-:W-:Y:S01]  /*36090*/  @!P4 IADD3 R14, P1, R13, R14, RZ ;  /* 0x0000000e0d0ec210 */ /* 0x001fe20007f3e0ff */
[----:B----4-:R-:W-:Y:S02]  /*360a0*/  FMUL R13, R30, UR41 ;  /* 0x000000291e0d7c20 */ /* 0x010fe40008400000 */
[----:B------:R-:W3:Y:S02]  /*360b0*/  LDL.LU R30, [R1+0x20c] ;  /* 0x00020c00011e7983 */ /* 0x000ee40000300800 */
[----:B------:R-:W-:Y:S01]  /*360c0*/  @!P4 IMAD.X R15, R16, 0x1, R15, P1 ;  /* 0x00000001100fc824 */ /* 0x000fe200008e060f */
[----:B------:R-:W-:Y:S01]  /*360d0*/  ISETP.LT.OR P1, PT, R29, 0x2, !P0 ;  /* 0x000000021d00780c */ /* 0x000fe20004721670 */
[----:B------:R-:W4:Y:S01]  /*360e0*/  LDL.LU R43, [R1+0x210] ;  /* 0x00021000012b7983 */ /* 0x000f220000300800 */
[----:B------:R-:W-:-:S03]  /*360f0*/  F2FP.SATFINITE.E4M3.F32.PACK_AB_MERGE_C R13, RZ, R13, RZ ;  /* 0x0000000dff0d723e */ /* 0x000fc600048070ff */
[----:B------:R-:W4:Y:S08]  /*36100*/  LDL.LU R42, [R1+0x214] ;  /* 0x00021400012a7983 */ /* 0x000f300000300800 */
[----:B------:R-:W0:Y:S01]  /*36110*/  @!P1 LDC.64 R16, c[0x0][0x5c0] ;  /* 0x00017000ff109b82 */ /* 0x000e220000000a00 */
[----:B------:R-:W-:Y:S01]  /*36120*/  @!P1 IADD3 R20, P5, P6, R3, R24, R7 ;  /* 0x0000001803149210 */ /* 0x000fe20007ebe007 */
[----:B------:R2:W-:Y:S03]  /*36130*/  @!P4 STG.E.U8 desc[UR48][R14.64], R13 ;  /* 0x0000000d0e00c986 */ /* 0x0005e6000c101130 */
[----:B------:R-:W-:Y:S01]  /*36140*/  @!P1 IADD3.X R25, R4, R31, R6, P5, P6 ;  /* 0x0000001f04199210 */ /* 0x000fe20002fec406 */
[----:B--2---:R-:W-:-:S05]  /*36150*/  FMUL R13, R40, UR41 ;  /* 0x00000029280d7c20 */ /* 0x004fca0008400000 */
[----:B------:R-:W-:Y:S02]  /*36160*/  F2FP.SATFINITE.E4M3.F32.PACK_AB_MERGE_C R13, RZ, R13, RZ ;  /* 0x0000000dff0d723e */ /* 0x000fe400048070ff */
[----:B0-----:R-:W-:-:S05]  /*36170*/  @!P1 IADD3 R16, P4, R20, R16, RZ ;  /* 0x0000001014109210 */ /* 0x001fca0007f9e0ff */
[----:B------:R-:W-:-:S05]  /*36180*/  @!P1 IMAD.X R17, R25, 0x1, R17, P4 ;  /* 0x0000000119119824 */ /* 0x000fca00020e0611 */
[----:B------:R3:W-:Y:S01]  /*36190*/  @!P1 STG.E.U8 desc[UR48][R16.64+0x1], R13 ;  /* 0x0000010d10009986 */ /* 0x0007e2000c101130 */
[----:B------:R-:W-:-:S13]  /*361a0*/  ISETP.LT.OR P2, PT, R29, 0x2, !P3 ;  /* 0x000000021d00780c */ /* 0x000fda0005f41670 */
[----:B------:R-:W0:Y:S02]  /*361b0*/  @!P2 LDC.64 R14, c[0x0][0x5c0] ;  /* 0x00017000ff0eab82 */ /* 0x000e240000000a00 */
[----:B0-----:R-:W-:-:S04]  /*361c0*/  @!P2 IADD3 R20, P5, P6, R24, R14, R9 ;  /* 0x0000000e1814a210 */ /* 0x001fc80007ebe009 */
[----:B------:R-:W-:Y:S02]  /*361d0*/  @!P2 IADD3.X R21, R31, R15, R8, P5, P6 ;  /* 0x0000000f1f15a210 */ /* 0x000fe40002fec408 */
[----:B------:R-:W-:-:S13]  /*361e0*/  ISETP.LT.OR P5, PT, R29, 0x9, !P3 ;  /* 0x000000091d00780c */ /* 0x000fda0005fa1670 */
[----:B------:R-:W0:Y:S01]  /*361f0*/  @!P5 LDC.64 R14, c[0x0][0x5c0] ;  /* 0x00017000ff0edb82 */ /* 0x000e220000000a00 */
[----:B------:R-:W-:-:S04]  /*36200*/  LOP3.LUT R0, R0, 0xfffffffb, RZ, 0xc0, !PT ;  /* 0xfffffffb00007812 */ /* 0x000fc800078ec0ff */
[----:B------:R-:W-:-:S04]  /*36210*/  @P2 LOP3.LUT R0, R0, 0x4, RZ, 0xfc, !PT ;  /* 0x0000000400002812 */ /* 0x000fc800078efcff */
[C---:B------:R-:W-:Y:S02]  /*36220*/  LOP3.LUT P6, RZ, R0.reuse, 0x8, RZ, 0xc0, !PT ;  /* 0x0000000800ff7812 */ /* 0x040fe400078cc0ff */
[----:B------:R-:W-:-:S04]  /*36230*/  LOP3.LUT R0, R0, 0xfffffdff, RZ, 0xc0, !PT ;  /* 0xfffffdff00007812 */ /* 0x000fc800078ec0ff */
[----:B------:R-:W-:Y:S02]  /*36240*/  @P5 LOP3.LUT R0, R0, 0x200, RZ, 0xfc, !PT ;  /* 0x0000020000005812 */ /* 0x000fe400078efcff */
[----:B0-----:R-:W-:Y:S01]  /*36250*/  @!P5 IADD3 R40, P1, P4, R24, R14, R9 ;  /* 0x0000000e1828d210 */ /* 0x001fe20007c3e009 */
[----:B---3--:R-:W-:Y:S02]  /*36260*/  FMUL R13, R30, UR41 ;  /* 0x000000291e0d7c20 */ /* 0x008fe40008400000 */
[----:B------:R-:W2:Y:S01]  /*36270*/  LDL.LU R30, [R1+0x218] ;  /* 0x00021800011e7983 */ /* 0x000ea20000300800 */
[----:B------:R-:W-:Y:S02]  /*36280*/  @!P5 IADD3.X R41, R31, R15, R8, P1, P4 ;  /* 0x0000000f1f29d210 */ /* 0x000fe40000fe8408 */
[----:B------:R-:W-:Y:S01]  /*36290*/  ISETP.LT.OR P5, PT, R29, 0xa, !P3 ;  /* 0x0000000a1d00780c */ /* 0x000fe20005fa1670 */
[----:B------:R-:W3:Y:S01]  /*362a0*/  LDL.LU R48, [R1+0x21c] ;  /* 0x00021c0001307983 */ /* 0x000ee20000300800 */
[----:B------:R-:W-:-:S02]  /*362b0*/  LOP3.LUT R0, R0, 0xfffffbff, RZ, 0xc0, !PT ;  /* 0xfffffbff00007812 */ /* 0x000fc400078ec0ff */
[----:B------:R-:W-:Y:S01]  /*362c0*/  F2FP.SATFINITE.E4M3.F32.PACK_AB_MERGE_C R13, RZ, R13, RZ ;  /* 0x0000000dff0d723e */ /* 0x000fe200048070ff */
[----:B------:R-:W3:Y:S08]  /*362d0*/  LDL.LU R49, [R1+0x220] ;  /* 0x0002200001317983 */ /* 0x000ef00000300800 */
[----:B------:R-:W0:Y:S01]  /*362e0*/  @!P5 LDC.64 R14, c[0x0][0x5c0] ;  /* 0x00017000ff0edb82 */ /* 0x000e220000000a00 */
[----:B------:R-:W-:-:S02]  /*362f0*/  @P5 LOP3.LUT R0, R0, 0x400, RZ, 0xfc, !PT ;  /* 0x0000040000005812 */ /* 0x000fc400078efcff */
[----:B0-----:R-:W-:-:S04]  /*36300*/  @!P5 IADD3 R26, P1, P4, R24, R14, R9 ;  /* 0x0000000e181ad210 */ /* 0x001fc80007c3e009 */
[----:B------:R-:W-:Y:S02]  /*36310*/  @!P5 IADD3.X R27, R31, R15, R8, P1, P4 ;  /* 0x0000000f1f1bd210 */ /* 0x000fe40000fe8408 */
[----:B------:R-:W-:-:S13]  /*36320*/  ISETP.LT.OR P5, PT, R29, 0x11, !P3 ;  /* 0x000000111d00780c */ /* 0x000fda0005fa1670 */
[----:B------:R-:W0:Y:S01]  /*36330*/  @!P5 LDC.64 R14, c[0x0][0x5c0] ;  /* 0x00017000ff0edb82 */ /* 0x000e220000000a00 */
[----:B------:R-:W-:Y:S02]  /*36340*/  LOP3.LUT P2, RZ, R11, 0x20000, RZ, 0xc0, !PT ;  /* 0x000200000bff7812 */ /* 0x000fe4000784c0ff */
[----:B0-----:R-:W-:-:S04]  /*36350*/  @!P5 IADD3 R46, P1, P4, R24, R14, R9 ;  /* 0x0000000e182ed210 */ /* 0x001fc80007c3e009 */
[----:B------:R-:W-:Y:S02]  /*36360*/  @!P5 IADD3.X R47, R31, R15, R8, P1, P4 ;  /* 0x0000000f1f2fd210 */ /* 0x000fe40000fe8408 */
[----:B------:R-:W-:Y:S01]  /*36370*/  ISETP.LT.OR P4, PT, R29, 0x9, !P0 ;  /* 0x000000091d00780c */ /* 0x000fe20004781670 */
[----:B------:R4:W-:-:S12]  /*36380*/  @!P6 STG.E.U8 desc[UR48][R34.64+0x8], R13 ;  /* 0x0000080d2200e986 */ /* 0x0009d8000c101130 */
[----:B------:R-:W0:Y:S01]  /*36390*/  @!P4 LDC.64 R14, c[0x0][0x5c0] ;  /* 0x00017000ff0ecb82 */ /* 0x000e220000000a00 */
[----:B----4-:R-:W-:Y:S01]  /*363a0*/  FMUL R13, R43, UR41 ;  /* 0x000000292b0d7c20 */ /* 0x010fe20008400000 */
[----:B------:R-:W-:-:S04]  /*363b0*/  LOP3.LUT R0, R0, 0xfffff7ff, RZ, 0xc0, !PT ;  /* 0xfffff7ff00007812 */ /* 0x000fc800078ec0ff */
[----:B------:R-:W-:Y:S02]  /*363c0*/  F2FP.SATFINITE.E4M3.F32.PACK_AB_MERGE_C R13, RZ, R13, RZ ;  /* 0x0000000dff0d723e */ /* 0x000fe400048070ff */
[----:B------:R-:W-:-:S03]  /*363d0*/  @P5 LOP3.LUT R0, R0, 0x800, RZ, 0xfc, !PT ;  /* 0x0000080000005812 */ /* 0x000fc600078efcff */
[----:B------:R1:W-:Y:S02]  /*363e0*/  @!P2 STG.E.U8 desc[UR48][R18.64+0x9], R13 ;  /* 0x0000090d1200a986 */ /* 0x0003e4000c101130 */
[----:B-1----:R-:W-:-:S04]  /*363f0*/  @!P4 IADD3 R13, P1, P5, R3, R24, R7 ;  /* 0x00000018030dc210 */ /* 0x002fc80007d3e007 */
[----:B------:R-:W-:Y:S02]  /*36400*/  @!P4 IADD3.X R16, R4, R31, R6, P1, P5 ;  /* 0x0000001f0410c210 */ /* 0x000fe40000fea406 */
[----:B0-----:R-:W-:Y:S01]  /*36410*/  @!P4 IADD3 R14, P1, R13, R14, RZ ;  /* 0x0000000e0d0ec210 */ /* 0x001fe20007f3e0ff */
[----:B------:R-:W-:-:S04]  /*36420*/  FMUL R13, R42, UR41 ;  /* 0x000000292a0d7c20 */ /* 0x000fc80008400000 */
[----:B------:R-:W-:Y:S01]  /*36430*/  @!P4 IMAD.X R15, R16, 0x1, R15, P1 ;  /* 0x00000001100fc824 */ /* 0x000fe200008e060f */
[----:B------:R-:W-:-:S05]  /*36440*/  F2FP.SATFINITE.E4M3.F32.PACK_AB_MERGE_C R13, RZ, R13, RZ ;  /* 0x0000000dff0d723e */ /* 0x000fca00048070ff */
[----:B------:R0:W-:Y:S01]  /*36450*/  @!P4 STG.E.U8 desc[UR48][R14.64+0x8], R13 ;  /* 0x0000080d0e00c986 */ /* 0x0001e2000c101130 */
[C---:B------:R-:W-:Y:S02]  /*36460*/  ISETP.LT.OR P1, PT, R29.reuse, 0xa, !P0 ;  /* 0x0000000a1d00780c */ /* 0x040fe40004721670 */
[----:B------:R-:W-:-:S11]  /*36470*/  ISETP.LT.OR P3, PT, R29, 0x12, !P3 ;  /* 0x000000121d00780c */ /* 0x000fd60005f61670 */
[----:B------:R-:W1:Y:S08]  /*36480*/  @!P1 LDC.64 R16, c[0x0][0x5c0] ;  /* 0x00017000ff109b82 */ /* 0x000e700000000a00 */
[----:B0-----:R-:W0:Y:S01]  /*36490*/  @!P3 LDC.64 R14, c[0x0][0x5c0] ;  /* 0x00017000ff0ebb82 */ /* 0x001e220000000a00 */
[----:B--2---:R-:W-:Y:S02]  /*364a0*/  FMUL R13, R30, UR41 ;  /* 0x000000291e0d7c20 */ /* 0x004fe40008400000 */
[----:B------:R-:W2:Y:S01]  /*364b0*/  LDL.LU R30, [R1+0x224] ;  /* 0x00022400011e7983 */ /* 0x000ea20000300800 */
[----:B------:R-:W-:-:S04]  /*364c0*/  @!P1 IADD3 R18, P5, P6, R3, R24, R7 ;  /* 0x0000001803129210 */ /* 0x000fc80007ebe007 */
[----:B------:R-:W-:Y:S02]  /*364d0*/  @!P1 IADD3.X R25, R4, R31, R6, P5, P6 ;  /* 0x0000001f04199210 */ /* 0x000fe40002fec406 */
[----:B-1----:R-:W-:Y:S02]  /*364e0*/  @!P1 IADD3 R16, P4, R18, R16, RZ ;  /* 0x0000001012109210 */ /* 0x002fe40007f9e0ff */
[----:B0-----:R-:W-:Y:S02]  /*364f0*/  @!P3 IADD3 R18, P5, P6, R24, R14, R9 ;  /* 0x0000000e1812b210 */ /* 0x001fe40007ebe009 */
[C---:B------:R-:W-:Y:S02]  /*36500*/  LOP3.LUT P2, RZ, R0.reuse, 0x2, RZ, 0xc0, !PT ;  /* 0x0000000200ff7812 */ /* 0x040fe4000784c0ff */
[----:B------:R-:W-:Y:S02]  /*36510*/  LOP3.LUT R0, R0, 0xfffffff7, RZ, 0xc0, !PT ;  /* 0xfffffff700007812 */ /* 0x000fe400078ec0ff */
[----:B------:R-:W-:-:S02]  /*36520*/  @!P3 IADD3.X R19, R31, R15, R8, P5, P6 ;  /* 0x0000000f1f13b210 */ /* 0x000fc40002fec408 */
[----:B------:R-:W-:Y:S02]  /*36530*/  ISETP.GE.AND P5, PT, R28, 0x101, PT ;  /* 0x000001011c00780c */ /* 0x000fe40003fa6270 */
[----:B------:R-:W-:Y:S02]  /*36540*/  @P3 LOP3.LUT R0, R0, 0x8, RZ, 0xfc, !PT ;  /* 0x0000000800003812 */ /* 0x000fe400078efcff */
[----:B------:R-:W-:-:S13]  /*36550*/  ISETP.LT.OR P3, PT, R29, 0x19, !P5 ;  /* 0x000000191d00780c */ /* 0x000fda0006f61670 */
[----:B------:R-:W0:Y:S01]  /*36560*/  @!P3 LDC.64 R14, c[0x0][0x5c0] ;  /* 0x00017000ff0ebb82 */ /* 0x000e220000000a00 */
[----:B------:R-:W-:Y:S01]  /*36570*/  ISETP.LT.OR P5, PT, R29, 0x1a, !P5 ;  /* 0x0000001a1d00780c */ /* 0x000fe20006fa1670 */
[----:B------:R-:W-:Y:S01]  /*36580*/  @!P1 IMAD.X R17, R25, 0x1, R17, P4 ;  /* 0x0000000119119824 */ /* 0x000fe200020e0611 */
[----:B------:R-:W-:-:S05]  /*36590*/  F2FP.SATFINITE.E4M3.F32.PACK_AB_MERGE_C R13, RZ, R13, RZ ;  /* 0x0000000dff0d723e */ /* 0x000fca00048070ff */
[----:B------:R3:W-:Y:S01]  /*365a0*/  @!P1 STG.E.U8 desc[UR48][R16.64+0x9], R13 ;  /* 0x0000090d10009986 */ /* 0x0007e2000c101130 */
[----:B0-----:R-:W-:Y:S01]  /*365b0*/  @!P3 IADD3 R42, P1, P4, R24, R14, R9 ;  /* 0x0000000e182ab210 */ /* 0x001fe20007c3e009 */
[----:B---3--:R-:W-:Y:S02]  /*365c0*/  FMUL R13, R48, UR41 ;  /* 0x00000029300d7c20 */ /* 0x008fe40008400000 */
[----:B------:R-:W3:Y:S01]  /*365d0*/  LDL.LU R48, [R1+0x228] ;  /* 0x0002280001307983 */ /* 0x000ee20000300800 */
[----:B------:R-:W-:Y:S02]  /*365e0*/  @!P3 IADD3.X R43, R31, R15, R8, P1, P4 ;  /* 0x0000000f1f2bb210 */ /* 0x000fe40000fe8408 */
[----:B------:R-:W0:Y:S01]  /*365f0*/  @!P5 LDC.64 R14, c[0x0][0x5c0] ;  /* 0x00017000ff0edb82 */ /* 0x000e220000000a00 */
[C---:B------:R-:W-:Y:S01]  /*36600*/  LOP3.LUT P6, RZ, R0.reuse, 0x20, RZ, 0xc0, !PT ;  /* 0x0000002000ff7812 */ /* 0x040fe200078cc0ff */
[----:B------:R-:W4:Y:S01]  /*36610*/  LDL.LU R51, [R1+0x22c] ;  /* 0x00022c0001337983 */ /* 0x000f220000300800 */
[----:B------:R-:W-:-:S04]  /*36620*/  LOP3.LUT R0, R0, 0xffffefff, RZ, 0xc0, !PT ;  /* 0xffffefff00007812 */ /* 0x000fc800078ec0ff */
[----:B------:R-:W-:Y:S02]  /*36630*/  @P3 LOP3.LUT R0, R0, 0x1000, RZ, 0xfc, !PT ;  /* 0x0000100000003812 */ /* 0x000fe400078efcff */
[----:B------:R-:W-:Y:S02]  /*36640*/  LOP3.LUT P3, RZ, R11, 0x10000, RZ, 0xc0, !PT ;  /* 0x000100000bff7812 */ /* 0x000fe4000786c0ff */
[----:B------:R-:W-:-:S04]  /*36650*/  LOP3.LUT R0, R0, 0xffffdfff, RZ, 0xc0, !PT ;  /* 0xffffdfff00007812 */ /* 0x000fc800078ec0ff */
[----:B------:R-:W-:Y:S02]  /*36660*/  @P5 LOP3.LUT R0, R0, 0x2000, RZ, 0xfc, !PT ;  /* 0x0000200000005812 */ /* 0x000fe400078efcff */
[----:B0-----:R-:W-:-:S04]  /*36670*/  @!P5 IADD3 R34, P1, P4, R24, R14, R9 ;  /* 0x0000000e1822d210 */ /* 0x001fc80007c3e009 */
[----:B------:R-:W-:Y:S02]  /*36680*/  @!P5 IADD3.X R35, R31, R15, R8, P1, P4 ;  /* 0x0000000f1f23d210 */ /* 0x000fe40000fe8408 */
[----:B------:R-:W-:-:S13]  /*36690*/  ISETP.LT.OR P5, PT, R29, 0x21, !P3 ;  /* 0x000000211d00780c */ /* 0x000fda0005fa1670 */
[----:B------:R-:W0:Y:S01]  /*366a0*/  @!P5 LDC.64 R14, c[0x0][0x5c0] ;  /* 0x00017000ff0edb82 */ /* 0x000e220000000a00 */
[----:B------:R-:W-:Y:S02]  /*366b0*/  F2FP.SATFINITE.E4M3.F32.PACK_AB_MERGE_C R13, RZ, R13, RZ ;  /* 0x0000000dff0d723e */ /* 0x000fe400048070ff */
[----:B0-----:R-:W-:-:S04]  /*366c0*/  @!P5 IADD3 R56, P1, P4, R24, R14, R3 ;  /* 0x0000000e1838d210 */ /* 0x001fc80007c3e003 */
[----:B------:R-:W-:Y:S02]  /*366d0*/  @!P5 IADD3.X R57, R31, R15, R4, P1, P4 ;  /* 0x0000000f1f39d210 */ /* 0x000fe40000fe8404 */
[----:B------:R-:W-:Y:S01]  /*366e0*/  ISETP.LT.OR P4, PT, R29, 0x11, !P0 ;  /* 0x000000111d00780c */ /* 0x000fe20004781670 */
[----:B------:R0:W-:-:S12]  /*366f0*/  @!P6 STG.E.U8 desc[UR48][R32.64+0x10], R13 ;  /* 0x0000100d2000e986 */ /* 0x0001d8000c101130 */
[----:B------:R-:W1:Y:S01]  /*36700*/  @!P4 LDC.64 R14, c[0x0][0x5c0] ;  /* 0x00017000ff0ecb82 */ /* 0x000e620000000a00 */
[----:B0-----:R-:W-:-:S05]  /*36710*/  FMUL R13, R49, UR41 ;  /* 0x00000029310d7c20 */ /* 0x001fca0008400000 */
[----:B------:R-:W-:-:S05]  /*36720*/  F2FP.SATFINITE.E4M3.F32.PACK_AB_MERGE_C R13, RZ, R13, RZ ;  /* 0x0000000dff0d723e */ /* 0x000fca00048070ff */
[----:B------:R0:W-:Y:S02]  /*36730*/  @!P2 STG.E.U8 desc[UR48][R22.64+0x11], R13 ;  /* 0x0000110d1600a986 */ /* 0x0001e4000c101130 */
[----:B0-----:R-:W-:-:S04]  /*36740*/  @!P4 IADD3 R13, P1, P5, R3, R24, R7 ;  /* 0x00000018030dc210 */ /* 0x001fc80007d3e007 */
[----:B------:R-:W-:Y:S02]  /*36750*/  @!P4 IADD3.X R16, R4, R31, R6, P1, P5 ;  /* 0x0000001f0410c210 */ /* 0x000fe40000fea406 */
[----:B-1----:R-:W-:Y:S01]  /*36760*/  @!P4 IADD3 R14, P1, R13, R14, RZ ;  /* 0x0000000e0d0ec210 */ /* 0x002fe20007f3e0ff */
[----:B--2---:R-:W-:Y:S02]  /*36770*/  FMUL R13, R30, UR41 ;  /* 0x000000291e0d7c20 */ /* 0x004fe40008400000 */
[----:B------:R-:W2:Y:S04]  /*36780*/  LDL.LU R30, [R1+0x230] ;  /* 0x00023000011e7983 */ /* 0x000ea80000300800 */
[----:B------:R-:W2:Y:S01]  /*36790*/  LDL.LU R50, [R1+0x234] ;  /* 0x0002340001327983 */ /* 0x000ea20000300800 */
[----:B------:R-:W-:Y:S01]  /*367a0*/  @!P4 IMAD.X R15, R16, 0x1, R15, P1 ;  /* 0x00000001100fc824 */ /* 0x000fe200008e060f */
[----:B------:R-:W-:-:S02]  /*367b0*/  ISETP.LT.OR P1, PT, R29, 0x12, !P0 ;  /* 0x000000121d00780c */ /* 0x000fc40004721670 */
[----:B------:R-:W-:Y:S02]  /*367c0*/  ISETP.LT.OR P2, PT, R29, 0x22, !P3 ;  /* 0x000000221d00780c */ /* 0x000fe40005f41670 */
[----:B------:R-:W-:-:S05]  /*367d0*/  F2FP.SATFINITE.E4M3.F32.PACK_AB_MERGE_C R13, RZ, R13, RZ ;  /* 0x0000000dff0d723e */ /* 0x000fca00048070ff */
[----:B------:R0:W-:Y:S04]  /*367e0*/  @!P4 STG.E.U8 desc[UR48][R14.64+0x10], R13 ;  /* 0x0000100d0e00c986 */ /* 0x0001e8000c101130 */
[----:B------:R-:W1:Y:S08]  /*367f0*/  @!P1 LDC.64 R16, c[0x0][0x5c0] ;  /* 0x00017000ff109b82 */ /* 0x000e700000000a00 */
[----:B0-----:R-:W0:Y:S01]  /*36800*/  @!P2 LDC.64 R14, c[0x0][0x5c0] ;  /* 0x00017000ff0eab82 */ /* 0x001e220000000a00 */
[----:B------:R-:W-:-:S04]  /*36810*/  @!P1 IADD3 R22, P5, P6, R3, R24, R7 ;  /* 0x0000001803169210 */ /* 0x000fc80007ebe007 */
[----:B------:R-:W-:Y:S02]  /*36820*/  @!P1 IADD3.X R25, R4, R31, R6, P5, P6 ;  /* 0x0000001f04199210 */ /* 0x000fe40002fec406 */
[----:B-1----:R-:W-:Y:S02]  /*36830*/  @!P1 IADD3 R16, P4, R22, R16, RZ ;  /* 0x0000001016109210 */ /* 0x002fe40007f9e0ff */
[----:B0-----:R-:W-:-:S04]  /*36840*/  @!P2 IADD3 R22, P5, P6, R24, R14, R3 ;  /* 0x0000000e1816a210 */ /* 0x001fc80007ebe003 */
[----:B------:R-:W-:Y:S02]  /*36850*/  @!P2 IADD3.X R23, R31, R15, R4, P5, P6 ;  /* 0x0000000f1f17a210 */ /* 0x000fe40002fec404 */
[----:B------:R-:W-:-:S13]  /*36860*/  ISETP.LT.OR P6, PT, R29, 0x29, !P3 ;  /* 0x000000291d00780c */ /* 0x000fda0005fc1670 */
[----:B------:R-:W0:Y:S01]  /*36870*/  @!P6 LDC.64 R14, c[0x0][0x5c0] ;  /* 0x00017000ff0eeb82 */ /* 0x000e220000000a00 */
[----:B---3--:R-:W-:Y:S01]  /*36880*/  FMUL R13, R48, UR41 ;  /* 0x00000029300d7c20 */ /* 0x008fe20008400000 */
[----:B------:R-:W-:Y:S01]  /*36890*/  ISETP.LT.OR P5, PT, R29, 0x2a, !P3 ;  /* 0x0000002a1d00780c */ /* 0x000fe20005fa1670 */
[----:B------:R-:W-:-:S03]  /*368a0*/  @!P1 IMAD.X R17, R25, 0x1, R17, P4 ;  /* 0x0000000119119824 */ /* 0x000fc600020e0611 */
[----:B------:R-:W-:-:S05]  /*368b0*/  F2FP.SATFINITE.E4M3.F32.PACK_AB_MERGE_C R13, RZ, R13, RZ ;  /* 0x0000000dff0d723e */ /* 0x000fca00048070ff */
[----:B------:R4:W-:Y:S01]  /*368c0*/  @!P1 STG.E.U8 desc[UR48][R16.64+0x11], R13 ;  /* 0x0000110d10009986 */ /* 0x0009e2000c101130 */
[----:B0-----:R-:W-:-:S04]  /*368d0*/  @!P6 IADD3 R48, P1, P4, R24, R14, R3 ;  /* 0x0000000e1830e210 */ /* 0x001fc80007c3e003 */
[----:B------:R-:W-:Y:S02]  /*368e0*/  @!P6 IADD3.X R49, R31, R15, R4, P1, P4 ;  /* 0x0000000f1f31e210 */ /* 0x000fe40000fe8404 */
[----:B------:R-:W0:Y:S02]  /*368f0*/  @!P5 LDC.64 R14, c[0x0][0x5c0] ;  /* 0x00017000ff0edb82 */ /* 0x000e240000000a00 */
[----:B0-----:R-:W-:-:S04]  /*36900*/  @!P5 IADD3 R52, P1, P4, R24, R14, R3 ;  /* 0x0000000e1834d210 */ /* 0x001fc80007c3e003 */
[----:B------:R-:W-:Y:S02]  /*36910*/  @!P5 IADD3.X R53, R31, R15, R4, P1, P4 ;  /* 0x0000000f1f35d210 */ /* 0x000fe40000fe8404 */
[----:B------:R-:W-:-:S13]  /*36920*/  ISETP.LT.OR P5, PT, R29, 0x31, !P3 ;  /* 0x000000311d00780c */ /* 0x000fda0005fa1670 */
[----:B------:R-:W0:Y:S01]  /*36930*/  @!P5 LDC.64 R14, c[0x0][0x5c0] ;  /* 0x00017000ff0edb82 */ /* 0x000e220000000a00 */
[----:B------:R-:W-:Y:S01]  /*36940*/  LOP3.LUT P2, RZ, R11, 0x8000, RZ, 0xc0, !PT ;  /* 0x000080000bff7812 */ /* 0x000fe2000784c0ff */
[----:B----4-:R-:W-:Y:S01]  /*36950*/  FMUL R13, R51, UR41 ;  /* 0x00000029330d7c20 */ /* 0x010fe20008400000 */
[----:B------:R-:W-:Y:S01]  /*36960*/  LOP3.LUT R0, R0, 0xfffeffff, RZ, 0xc0, !PT ;  /* 0xfffeffff00007812 */ /* 0x000fe200078ec0ff */
[----:B------:R-:W3:Y:S01]  /*36970*/  LDL.LU R51, [R1+0x238] ;  /* 0x0002380001337983 */ /* 0x000ee20000300800 */
[----:B------:R-:W-:Y:S02]  /*36980*/  ISETP.LT.OR P6, PT, R29, 0x19, !P2 ;  /* 0x000000191d00780c */ /* 0x000fe400057c1670 */
[----:B------:R-:W-:Y:S02]  /*36990*/  F2FP.SATFINITE.E4M3.F32.PACK_AB_MERGE_C R13, RZ, R13, RZ ;  /* 0x0000000dff0d723e */ /* 0x000fe400048070ff */
[----:B0-----:R-:W-:-:S04]  /*369a0*/  @!P5 IADD3 R62, P1, P4, R24, R14, R3 ;  /* 0x0000000e183ed210 */ /* 0x001fc80007c3e003 */
[----:B------:R-:W-:Y:S02]  /*369b0*/  @!P5 IADD3.X R63, R31, R15, R4, P1, P4 ;  /* 0x0000000f1f3fd210 */ /* 0x000fe40000fe8404 */
[----:B------:R-:W-:-:S03]  /*369c0*/  ISETP.LT.OR P4, PT, R29, 0x19, !P0 ;  /* 0x000000191d00780c */ /* 0x000fc60004781670 */
[----:B------:R2:W-:Y:S01]  /*369d0*/  @!P6 STG.E.U8 desc[UR48][R38.64+0x18], R13 ;  /* 0x0000180d2600e986 */ /* 0x0005e2000c101130 */
[----:B------:R-:W-:-:S09]  /*369e0*/  ISETP.LT.OR P6, PT, R29, 0x1a, !P2 ;  /* 0x0000001a1d00780c */ /* 0x000fd200057c1670 */
[----:B------:R-:W0:Y:S01]  /*369f0*/  @!P4 LDC.64 R14, c[0x0][0x5c0] ;  /* 0x00017000ff0ecb82 */ /* 0x000e220000000a00 */
[----:B------:R-:W-:Y:S01]  /*36a00*/  @P5 LOP3.LUT R0, R0, 0x10000, RZ, 0xfc, !PT ;  /* 0x0001000000005812 */ /* 0x000fe200078efcff */
[----:B--2---:R-:W-:-:S05]  /*36a10*/  FMUL R13, R30, UR41 ;  /* 0x000000291e0d7c20 */ /* 0x004fca0008400000 */
[----:B------:R-:W-:-:S05]  /*36a20*/  F2FP.SATFINITE.E4M3.F32.PACK_AB_MERGE_C R13, RZ, R13, RZ ;  /* 0x0000000dff0d723e */ /* 0x000fca00048070ff */
[----:B------:R1:W-:Y:S02]  /*36a30*/  @!P6 STG.E.U8 desc[UR48][R36.64+0x19], R13 ;  /* 0x0000190d2400e986 */ /* 0x0003e4000c101130 */
[----:B-1----:R-:W-:-:S04]  /*36a40*/  @!P4 IADD3 R13, P1, P5, R3, R24, R7 ;  /* 0x00000018030dc210 */ /* 0x002fc80007d3e007 */
[----:B------:R-:W-:Y:S02]  /*36a50*/  @!P4 IADD3.X R16, R4, R31, R6, P1, P5 ;  /* 0x0000001f0410c210 */ /* 0x000fe40000fea406 */
[----:B0-----:R-:W-:Y:S01]  /*36a60*/  @!P4 IADD3 R14, P1, R13, R14, RZ ;  /* 0x0000000e0d0ec210 */ /* 0x001fe20007f3e0ff */
[----:B------:R-:W-:Y:S02]  /*36a70*/  FMUL R13, R50, UR41 ;  /* 0x00000029320d7c20 */ /* 0x000fe40008400000 */
[----:B------:R-:W2:Y:S04]  /*36a80*/  LDL.LU R50, [R1+0x23c] ;  /* 0x00023c0001327983 */ /* 0x000ea80000300800 */
[----:B------:R-:W4:Y:S04]  /*36a90*/  LDL.LU R58, [R1+0x240] ;  /* 0x00024000013a7983 */ /* 0x000f280000300800 */
[----:B------:R-:W4:Y:S01]  /*36aa0*/  LDL.LU R64, [R1+0x244] ;  /* 0x0002440001407983 */ /* 0x000f220000300800 */
[----:B------:R-:W-:Y:S01]  /*36ab0*/  LOP3.LUT R11, R11, 0xfffffdff, RZ, 0xc0, !PT ;  /* 0xfffffdff0b0b7812 */ /* 0x000fe200078ec0ff */
[----:B------:R-:W-:Y:S01]  /*36ac0*/  @!P4 IMAD.X R15, R16, 0x1, R15, P1 ;  /* 0x00000001100fc824 */ /* 0x000fe200008e060f */
[----:B------:R-:W-:Y:S01]  /*36ad0*/  ISETP.LT.OR P1, PT, R29, 0x1a, !P0 ;  /* 0x0000001a1d00780c */ /* 0x000fe20004721670 */
[----:B------:R-:W4:Y:S01]  /*36ae0*/  LDL.LU R59, [R1+0x248] ;  /* 0x00024800013b7983 */ /* 0x000f220000300800 */
[----:B------:R-:W-:-:S02]  /*36af0*/  @P0 LOP3.LUT R11, R11, 0x200, RZ, 0xfc, !PT ;  /* 0x000002000b0b0812 */ /* 0x000fc400078efcff */
[----:B------:R-:W-:Y:S02]  /*36b00*/  ISETP.LT.OR P0, PT, R29, 0x32, !P3 ;  /* 0x000000321d00780c */ /* 0x000fe40005f01670 */
[----:B------:R-:W-:-:S05]  /*36b10*/  F2FP.SATFINITE.E4M3.F32.PACK_AB_MERGE_C R13, RZ, R13, RZ ;  /* 0x0000000dff0d723e */ /* 0x000fca00048070ff */
[----:B------:R0:W-:Y:S01]  /*36b20*/  @!P4 STG.E.U8 desc[UR48][R14.64+0x18], R13 ;  /* 0x0000180d0e00c986 */ /* 0x0001e2000c101130 */
[----:B------:R-:W-:Y:S01]  /*36b30*/  LOP3.LUT R0, R0, 0xffffffef, RZ, 0xc0, !PT ;  /* 0xffffffef00007812 */ /* 0x000fe200078ec0ff */
[----:B------:R-:W1:Y:S08]  /*36b40*/  @!P1 LDC.64 R16, c[0x0][0x5c0] ;  /* 0x00017000ff109b82 */ /* 0x000e700000000a00 */
[----:B0-----:R-:W0:Y:S01]  /*36b50*/  @!P0 LDC.64 R14, c[0x0][0x5c0] ;  /* 0x00017000ff0e8b82 */ /* 0x001e220000000a00 */
[----:B------:R-:W-:-:S04]  /*36b60*/  @!P1 IADD3 R25, P5, P6, R3, R24, R7 ;  /* 0x0000001803199210 */ /* 0x000fc80007ebe007 */
[----:B------:R-:W-:Y:S02]  /*36b70*/  @!P1 IADD3.X R30, R4, R31, R6, P5, P6 ;  /* 0x0000001f041e9210 */ /* 0x000fe40002fec406 */
[----:B------:R-:W-:Y:S02]  /*36b80*/  @P0 LOP3.LUT R0, R0, 0x10, RZ, 0xfc, !PT ;  /* 0x0000001000000812 */ /* 0x000fe400078efcff */
[----:B0-----:R-:W-:-:S04]  /*36b90*/  @!P0 IADD3 R36, P5, P6, R24, R14, R3 ;  /* 0x0000000e18248210 */ /* 0x001fc80007ebe003 */
[----:B------:R-:W-:Y:S02]  /*36ba0*/  @!P0 IADD3.X R37, R31, R15, R4, P5, P6 ;  /* 0x0000000f1f258210 */ /* 0x000fe40002fec404 */
[----:B------:R-:W-:Y:S02]  /*36bb0*/  ISETP.LT.OR P0, PT, R29, 0x39, !P3 ;  /* 0x000000391d00780c */ /* 0x000fe40005f01670 */
[----:B-1----:R-:W-:-:S11]  /*36bc0*/  @!P1 IADD3 R16, P4, R25, R16, RZ ;  /* 0x0000001019109210 */ /* 0x002fd60007f9e0ff */
[----:B------:R-:W0:Y:S01]  /*36bd0*/  @!P0 LDC.64 R14, c[0x0][0x5c0] ;  /* 0x00017000ff0e8b82 */ /* 0x000e220000000a00 */
[----:B------:R-:W-:Y:S01]  /*36be0*/  @!P1 IMAD.X R17, R30, 0x1, R17, P4 ;  /* 0x000000011e119824 */ /* 0x000fe200020e0611 */
[C---:B------:R-:W-:Y:S02]  /*36bf0*/  LOP3.LUT P6, RZ, R0.reuse, 0x100, RZ, 0xc0, !PT ;  /* 0x0000010000ff7812 */ /* 0x040fe400078cc0ff */
[----:B------:R-:W-:Y:S02]  /*36c00*/  LOP3.LUT R0, R0, 0xffffffbf, RZ, 0xc0, !PT ;  /* 0xffffffbf00007812 */ /* 0x000fe400078ec0ff */
[----:B------:R-:W-:Y:S02]  /*36c10*/  LOP3.LUT R11, R11, 0xfffff7ff, RZ, 0xc0, !PT ;  /* 0xfffff7ff0b0b7812 */ /* 0x000fe400078ec0ff */
[----:B------:R-:W-:Y:S02]  /*36c20*/  @P0 LOP3.LUT R0, R0, 0x40, RZ, 0xfc, !PT ;  /* 0x0000004000000812 */ /* 0x000fe400078efcff */
[----:B------:R-:W-:Y:S01]  /*36c30*/  @P3 LOP3.LUT R11, R11, 0x800, RZ, 0xfc, !PT ;  /* 0x000008000b0b3812 */ /* 0x000fe200078efcff */
[----:B---3--:R-:W-:-:S05]  /*36c40*/  FMUL R13, R51, UR41 ;  /* 0x00000029330d7c20 */ /* 0x008fca0008400000 */
[----:B------:R-:W-:-:S05]  /*36c50*/  F2FP.SATFINITE.E4M3.F32.PACK_AB_MERGE_C R13, RZ, R13, RZ ;  /* 0x0000000dff0d723e */ /* 0x000fca00048070ff */
[----:B------:R2:W-:Y:S01]  /*36c60*/  @!P1 STG.E.U8 desc[UR48][R16.64+0x19], R13 ;  /* 0x0000190d10009986 */ /* 0x0005e2000c101130 */
[----:B0-----:R-:W-:-:S04]  /*36c70*/  @!P0 IADD3 R54, P1, P4, R24, R14, R3 ;  /* 0x0000000e18368210 */ /* 0x001fc80007c3e003 */
[----:B------:R-:W-:Y:S02]  /*36c80*/  @!P0 IADD3.X R55, R31, R15, R4, P1, P4 ;  /* 0x0000000f1f378210 */ /* 0x000fe40000fe8404 */
[----:B------:R-:W-:Y:S02]  /*36c90*/  ISETP.LT.OR P0, PT, R29, 0x3a, !P3 ;  /* 0x0000003a1d00780c */ /* 0x000fe40005f01670 */
[----:B------:R-:W-:-:S11]  /*36ca0*/  LOP3.LUT P3, RZ, R0, 0x4, RZ, 0xc0, !PT ;  /* 0x0000000400ff7812 */ /* 0x000fd6000786c0ff */
[----:B------:R-:W0:Y:S01]  /*36cb0*/  @!P0 LDC.64 R14, c[0x0][0x5c0] ;  /* 0x00017000ff0e8b82 */ /* 0x000e220000000a00 */
[----:B------:R-:W-:-:S04]  /*36cc0*/  LOP3.LUT R11, R11, 0xfffffbff, RZ, 0xc0, !PT ;  /* 0xfffffbff0b0b7812 */ /* 0x000fc800078ec0ff */
[----:B------:R-:W-:Y:S01]  /*36cd0*/  @P0 LOP3.LUT R11, R11, 0x400, RZ, 0xfc, !PT ;  /* 0x000004000b0b0812 */ /* 0x000fe200078efcff */
[----:B--2---:R-:W-:-:S05]  /*36ce0*/  FMUL R13, R50, UR41 ;  /* 0x00000029320d7c20 */ /* 0x004fca0008400000 */
[----:B------:R-:W-:-:S05]  /*36cf0*/  F2FP.SATFINITE.E4M3.F32.PACK_AB_MERGE_C R13, RZ, R13, RZ ;  /* 0x0000000dff0d723e */ /* 0x000fca00048070ff */
[----:B------:R4:W-:Y:S02]  /*36d00*/  @!P6 STG.E.U8 desc[UR48][R44.64], R13 ;  /* 0x0000000d2c00e986 */ /* 0x0009e4000c101130 */
[----:B----4-:R-:W-:Y:S02]  /*36d10*/  FMUL R13, R58, UR41 ;  /* 0x000000293a0d7c20 */ /* 0x010fe40008400000 */
[----:B------:R-:W2:Y:S03]  /*36d20*/  LDL.LU R58, [R1+0x24c] ;  /* 0x00024c00013a7983 */ /* 0x000ea60000300800 */
[----:B------:R-:W-:-:S05]  /*36d30*/  F2FP.SATFINITE.E4M3.F32.PACK_AB_MERGE_C R13, RZ, R13, RZ ;  /* 0x0000000dff0d723e */ /* 0x000fca00048070ff */
[----:B------:R1:W-:Y:S02]  /*36d40*/  @!P3 STG.E.U8 desc[UR48][R20.64+0x1], R13 ;  /* 0x0000010d1400b986 */ /* 0x0003e4000c101130 */
[----:B-1----:R-:W-:Y:S02]  /*36d50*/  FMUL R13, R64, UR41 ;  /* 0x00000029400d7c20 */ /* 0x002fe40008400000 */
[----:B------:R-:W3:Y:S01]  /*36d60*/  LDL.LU R64, [R1+0x250] ;  /* 0x0002500001407983 */ /* 0x000ee20000300800 */
[----:B0-----:R-:W-:Y:S02]  /*36d70*/  @!P0 IADD3 R60, P1, P4, R24, R14, R3 ;  /* 0x0000000e183c8210 */ /* 0x001fe40007c3e003 */
[----:B------:R-:W-:Y:S01]  /*36d80*/  LOP3.LUT R0, R0, 0xfffffeff, RZ, 0xc0, !PT ;  /* 0xfffffeff00007812 */ /* 0x000fe200078ec0ff */
[----:B------:R-:W4:Y:S01]  /*36d90*/  LDL.LU R65, [R1+0x254] ;  /* 0x0002540001417983 */ /* 0x000f220000300800 */
[----:B------:R-:W-:Y:S02]  /*36da0*/  @!P0 IADD3.X R61, R31, R15, R4, P1, P4 ;  /* 0x0000000f1f3d8210 */ /* 0x000fe40000fe8404 */
[----:B------:R-:W-:-:S13]  /*36db0*/  ISETP.LT.OR P0, PT, R29, 0x21, !P2 ;  /* 0x000000211d00780c */ /* 0x000fda0005701670 */
[----:B------:R-:W0:Y:S01]  /*36dc0*/  @!P0 LDC.64 R14, c[0x0][0x5c0] ;  /* 0x00017000ff0e8b82 */ /* 0x000e220000000a00 */
[----:B------:R-:W-:Y:S02]  /*36dd0*/  @P0 LOP3.LUT R0, R0, 0x100, RZ, 0xfc, !PT ;  /* 0x0000010000000812 */ /* 0x000fe400078efcff */
[----:B0-----:R-:W-:-:S04]  /*36de0*/  @!P0 IADD3 R50, P1, P4, R24, R14, R7 ;  /* 0x0000000e18328210 */ /* 0x001fc80007c3e007 */
[----:B------:R-:W-:Y:S02]  /*36df0*/  @!P0 IADD3.X R51, R31, R15, R6, P1, P4 ;  /* 0x0000000f1f338210 */ /* 0x000fe40000fe8406 */
[----:B------:R-:W-:-:S04]  /*36e00*/  ISETP.GE.AND P1, PT, R28, 0x109, PT ;  /* 0x000001091c00780c */ /* 0x000fc80003f26270 */
[----:B------:R-:W-:Y:S02]  /*36e10*/  ISETP.LT.OR P4, PT, R29, 0x1, !P1 ;  /* 0x000000011d00780c */ /* 0x000fe40004f81670 */
[----:B------:R-:W-:Y:S02]  /*36e20*/  LOP3.LUT P0, RZ, R0, 0x200, RZ, 0xc0, !PT ;  /* 0x0000020000ff7812 */ /* 0x000fe4000780c0ff */
[----:B------:R-:W-:-:S09]  /*36e30*/  LOP3.LUT R11, R11, 0xffffbfff, RZ, 0xc0, !PT ;  /* 0xffffbfff0b0b7812 */ /* 0x000fd200078ec0ff */
[----:B------:R-:W0:Y:S02]  /*36e40*/  @!P4 LDC.64 R16, c[0x0][0x5c0] ;  /* 0x00017000ff10cb82 */ /* 0x000e240000000a00 */
[----:B------:R-:W-:Y:S02]  /*36e50*/  @P0 LOP3.LUT R11, R11, 0x4000, RZ, 0xfc, !PT ;  /* 0x000040000b0b0812 */ /* 0x000fe400078efcff */
[----:B------:R-:W-:Y:S02]  /*36e60*/  ISETP.LT.OR P0, PT, R29, 0x22, !P2 ;  /* 0x000000221d00780c */ /* 0x000fe40005701670 */
[----:B------:R-:W-:-:S04]  /*36e70*/  @!P4 IADD3 R14, P5, P6, R3, R24, R9 ;  /* 0x00000018030ec210 */ /* 0x000fc80007ebe009 */
[----:B------:R-:W-:Y:S02]  /*36e80*/  @!P4 IADD3.X R25, R4, R31, R8, P5, P6 ;  /* 0x0000001f0419c210 */ /* 0x000fe40002fec408 */
[----:B------:R-:W-:Y:S02]  /*36e90*/  F2FP.SATFINITE.E4M3.F32.PACK_AB_MERGE_C R13, RZ, R13, RZ ;  /* 0x0000000dff0d723e */ /* 0x000fe400048070ff */
[----:B0-----:R-:W-:-:S03]  /*36ea0*/  @!P4 IADD3 R16, P3, R14, R16, RZ ;  /* 0x000000100e10c210 */ /* 0x001fc60007f7e0ff */
[----:B------:R-:W0:Y:S02]  /*36eb0*/  @!P0 LDC.64 R14, c[0x0][0x5c0] ;  /* 0x00017000ff0e8b82 */ /* 0x000e240000000a00 */
[----:B------:R-:W-:-:S05]  /*36ec0*/  @!P4 IMAD.X R17, R25, 0x1, R17, P3 ;  /* 0x000000011911c824 */ /* 0x000fca00018e0611 */
[----:B------:R1:W-:Y:S01]  /*36ed0*/  @!P4 STG.E.U8 desc[UR48][R16.64], R13 ;  /* 0x0000000d1000c986 */ /* 0x0003e2000c101130 */
[----:B------:R-:W-:Y:S02]  /*36ee0*/  ISETP.LT.OR P4, PT, R29, 0x2, !P1 ;  /* 0x000000021d00780c */ /* 0x000fe40004f81670 */
[----:B0-----:R-:W-:-:S04]  /*36ef0*/  @!P0 IADD3 R32, P5, P6, R24, R14, R7 ;  /* 0x0000000e18208210 */ /* 0x001fc80007ebe007 */
[----:B------:R-:W-:-:S07]  /*36f00*/  @!P0 IADD3.X R33, R31, R15, R6, P5, P6 ;  /* 0x0000000f1f218210 */ /* 0x000fce0002fec406 */
[----:B------:R-:W0:Y:S01]  /*36f10*/  @!P4 LDC.64 R14, c[0x0][0x5c0] ;  /* 0x00017000ff0ecb82 */ /* 0x000e220000000a00 */
[----:B------:R-:W-:-:S04]  /*36f20*/  LOP3.LUT R0, R0, 0xfffffffb, RZ, 0xc0, !PT ;  /* 0xfffffffb00007812 */ /* 0x000fc800078ec0ff */
[----:B------:R-:W-:Y:S02]  /*36f30*/  @P0 LOP3.LUT R0, R0, 0x4, RZ, 0xfc, !PT ;  /* 0x0000000400000812 */ /* 0x000fe400078efcff */
[----:B------:R-:W-:Y:S02]  /*36f40*/  ISETP.LT.OR P0, PT, R29, 0x29, !P2 ;  /* 0x000000291d00780c */ /* 0x000fe40005701670 */
[----:B-1----:R-:W-:-:S04]  /*36f50*/  @!P4 IADD3 R16, P5, P6, R3, R24, R9 ;  /* 0x000000180310c210 */ /* 0x002fc80007ebe009 */
[----:B------:R-:W-:Y:S02]  /*36f60*/  @!P4 IADD3.X R13, R4, R31, R8, P5, P6 ;  /* 0x0000001f040dc210 */ /* 0x000fe40002fec408 */
[----:B0-----:R-:W-:-:S05]  /*36f70*/  @!P4 IADD3 R16, P5, R16, R14, RZ ;  /* 0x0000000e1010c210 */ /* 0x001fca0007fbe0ff */
[----:B------:R-:W-:Y:S02]  /*36f80*/  @!P4 IMAD.X R17, R13, 0x1, R15, P5 ;  /* 0x000000010d11c824 */ /* 0x000fe400028e060f */
[----:B------:R-:W0:Y:S01]  /*36f90*/  @!P0 LDC.64 R14, c[0x0][0x5c0] ;  /* 0x00017000ff0e8b82 */ /* 0x000e220000000a00 */
[----:B------:R-:W-:Y:S01]  /*36fa0*/  FMUL R13, R59, UR41 ;  /* 0x000000293b0d7c20 */ /* 0x000fe20008400000 */
[C---:B------:R-:W-:Y:S02]  /*36fb0*/  LOP3.LUT P3, RZ, R0.reuse, 0x400, RZ, 0xc0, !PT ;  /* 0x0000040000ff7812 */ /* 0x040fe4000786c0ff */
[----:B------:R-:W-:Y:S02]  /*36fc0*/  LOP3.LUT R0, R0, 0xfffbffff, RZ, 0xc0, !PT ;  /* 0xfffbffff00007812 */ /* 0x000fe400078ec0ff */
[----:B------:R-:W-:Y:S02]  /*36fd0*/  F2FP.SATFINITE.E4M3.F32.PACK_AB_MERGE_C R13, RZ, R13, RZ ;  /* 0x0000000dff0d723e */ /* 0x000fe400048070ff */
[----:B------:R-:W-:-:S03]  /*36fe0*/  @P0 LOP3.LUT R0, R0, 0x40000, RZ, 0xfc, !PT ;  /* 0x0004000000000812 */ /* 0x000fc600078efcff */
[----:B------:R2:W-:Y:S01]  /*36ff0*/  @!P4 STG.E.U8 desc[UR48][R16.64+0x1], R13 ;  /* 0x0000010d1000c986 */ /* 0x0005e2000c101130 */
[----:B0-----:R-:W-:-:S04]  /*37000*/  @!P0 IADD3 R44, P5, P6, R24, R14, R7 ;  /* 0x0000000e182c8210 */ /* 0x001fc80007ebe007 */
[----:B------:R-:W-:Y:S02]  /*37010*/  @!P0 IADD3.X R45, R31, R15, R6, P5, P6 ;  /* 0x0000000f1f2d8210 */ /* 0x000fe40002fec406 */
[----:B------:R-:W-:Y:S01]  /*37020*/  LOP3.LUT P0, RZ, R11, 0x4000, RZ, 0xc0, !PT ;  /* 0x000040000bff7812 */ /* 0x000fe2000780c0ff */
[----:B--2---:R-:W-:-:S05]  /*37030*/  FMUL R13, R58, UR41 ;  /* 0x000000293a0d7c20 */ /* 0x004fca0008400000 */
[----:B------:R-:W-:-:S07]  /*37040*/  F2FP.SATFINITE.E4M3.F32.PACK_AB_MERGE_C R13, RZ, R13, RZ ;  /* 0x0000000dff0d723e */ /* 0x000fce00048070ff */
[----:B------:R3:W-:Y:S02]  /*37050*/  @!P0 STG.E.U8 desc[UR48][R40.64+0x8], R13 ;  /* 0x0000080d28008986 */ /* 0x0007e4000c101130 */
[----:B---3--:R-:W-:Y:S02]  /*37060*/  FMUL R13, R64, UR41 ;  /* 0x00000029400d7c20 */ /* 0x008fe40008400000 */
[----:B------:R-:W2:Y:S04]  /*37070*/  LDL.LU R64, [R1+0x258] ;  /* 0x0002580001407983 */ /* 0x000ea80000300800 */
[----:B------:R-:W3:Y:S01]  /*37080*/  LDL.LU R66, [R1+0x25c] ;  /* 0x00025c0001427983 */ /* 0x000ee20000300800 */
[----:B------:R-:W-:-:S13]  /*37090*/  ISETP.LT.OR P6, PT, R29, 0x2a, !P2 ;  /* 0x0000002a1d00780c */ /* 0x000fda00057c1670 */
[----:B------:R-:W0:Y:S01]  /*370a0*/  @!P6 LDC.64 R14, c[0x0][0x5c0] ;  /* 0x00017000ff0eeb82 */ /* 0x000e220000000a00 */
[----:B------:R-:W-:Y:S02]  /*370b0*/  ISETP.LT.OR P0, PT, R29, 0x31, !P2 ;  /* 0x000000311d00780c */ /* 0x000fe40005701670 */
[----:B0-----:R-:W-:-:S04]  /*370c0*/  @!P6 IADD3 R20, P4, P5, R24, R14, R7 ;  /* 0x0000000e1814e210 */ /* 0x001fc80007d9e007 */
[----:B------:R-:W-:-:S07]  /*370d0*/  @!P6 IADD3.X R21, R31, R15, R6, P4, P5 ;  /* 0x0000000f1f15e210 */ /* 0x000fce00027ea406 */
[----:B------:R-:W0:Y:S02]  /*370e0*/  @!P0 LDC.64 R14, c[0x0][0x5c0] ;  /* 0x00017000ff0e8b82 */ /* 0x000e240000000a00 */
[----:B0-----:R-:W-:-:S04]  /*370f0*/  @!P0 IADD3 R58, P4, P5, R24, R14, R7 ;  /* 0x0000000e183a8210 */ /* 0x001fc80007d9e007 */
[----:B------:R-:W-:Y:S02]  /*37100*/  @!P0 IADD3.X R59, R31, R15, R6, P4, P5 ;  /* 0x0000000f1f3b8210 */ /* 0x000fe400027ea406 */
[----:B------:R-:W-:Y:S02]  /*37110*/  ISETP.LT.OR P4, PT, R29, 0x9, !P1 ;  /* 0x000000091d00780c */ /* 0x000fe40004f81670 */
[----:B------:R-:W-:-:S11]  /*37120*/  F2FP.SATFINITE.E4M3.F32.PACK_AB_MERGE_C R13, RZ, R13, RZ ;  /* 0x0000000dff0d723e */ /* 0x000fd600048070ff */
[----:B------:R-:W0:Y:S01]  /*37130*/  @!P4 LDC.64 R16, c[0x0][0x5c0] ;  /* 0x00017000ff10cb82 */ /* 0x000e220000000a00 */
[----:B------:R-:W-:Y:S01]  /*37140*/  LOP3.LUT R0, R0, 0xfff7ffff, RZ, 0xc0, !PT ;  /* 0xfff7ffff00007812 */ /* 0x000fe200078ec0ff */
[----:B------:R4:W-:Y:S01]  /*37150*/  @!P3 STG.E.U8 desc[UR48][R26.64+0x9], R13 ;  /* 0x0000090d1a00b986 */ /* 0x0009e2000c101130 */
[----:B------:R-:W-:Y:S02]  /*37160*/  ISETP.LT.OR P3, PT, R29, 0x32, !P2 ;  /* 0x000000321d00780c */ /* 0x000fe40005761670 */
[----:B------:R-:W-:Y:S02]  /*37170*/  @P6 LOP3.LUT R0, R0, 0x80000, RZ, 0xfc, !PT ;  /* 0x0008000000006812 */ /* 0x000fe400078efcff */
[----:B------:R-:W-:Y:S02]  /*37180*/  @!P4 IADD3 R14, P5, P6, R3, R24, R9 ;  /* 0x00000018030ec210 */ /* 0x000fe40007ebe009 */
[----:B------:R-:W-:-:S04]  /*37190*/  LOP3.LUT R0, R0, 0xffefffff, RZ, 0xc0, !PT ;  /* 0xffefffff00007812 */ /* 0x000fc800078ec0ff */
[----:B------:R-:W-:Y:S01]  /*371a0*/  @P0 LOP3.LUT R0, R0, 0x100000, RZ, 0xfc, !PT ;  /* 0x0010000000000812 */ /* 0x000fe200078efcff */
[----:B----4-:R-:W-:Y:S01]  /*371b0*/  FMUL R13, R65, UR41 ;  /* 0x00000029410d7c20 */ /* 0x010fe20008400000 */
[----:B------:R-:W-:Y:S01]  /*371c0*/  @!P4 IADD3.X R25, R4, R31, R8, P5, P6 ;  /* 0x0000001f0419c210 */ /* 0x000fe20002fec408 */
[----:B------:R-:W4:Y:S01]  /*371d0*/  LDL.LU R65, [R1+0x260] ;  /* 0x0002600001417983 */ /* 0x000f220000300800 */
[----:B0-----:R-:W-:Y:S02]  /*371e0*/  @!P4 IADD3 R16, P0, R14, R16, RZ ;  /* 0x000000100e10c210 */ /* 0x001fe40007f1e0ff */
[----:B------:R-:W0:Y:S01]  /*371f0*/  @!P3 LDC.64 R14, c[0x0][0x5c0] ;  /* 0x00017000ff0ebb82 */ /* 0x000e220000000a00 */
[----:B------:R-:W-:Y:S02]  /*37200*/  F2FP.SATFINITE.E4M3.F32.PACK_AB_MERGE_C R13, RZ, R13, RZ ;  /* 0x0000000dff0d723e */ /* 0x000fe400048070ff */
[----:B------:R-:W-:-:S05]  /*37210*/  @!P4 IMAD.X R17, R25, 0x1, R17, P0 ;  /* 0x000000011911c824 */ /* 0x000fca00000e0611 */
[----:B------:R1:W-:Y:S01]  /*37220*/  @!P4 STG.E.U8 desc[UR48][R16.64+0x8], R13 ;  /* 0x0000080d1000c986 */ /* 0x0003e2000c101130 */
[----:B------:R-:W-:Y:S02]  /*37230*/  ISETP.LT.OR P4, PT, R29, 0xa, !P1 ;  /* 0x0000000a1d00780c */ /* 0x000fe40004f81670 */
[----:B0-----:R-:W-:-:S04]  /*37240*/  @!P3 IADD3 R38, P5, P6, R24, R14, R7 ;  /* 0x0000000e1826b210 */ /* 0x001fc80007ebe007 */
[----:B------:R-:W-:-:S07]  /*37250*/  @!P3 IADD3.X R39, R31, R15, R6, P5, P6 ;  /* 0x0000000f1f27b210 */ /* 0x000fce0002fec406 */
[----:B------:R-:W0:Y:S01]  /*37260*/  @!P4 LDC.64 R14, c[0x0][0x5c0] ;  /* 0x00017000ff0ecb82 */ /* 0x000e220000000a00 */
[----:B-1----:R-:W-:-:S04]  /*37270*/  @!P4 IADD3 R16, P5, P6, R3, R24, R9 ;  /* 0x000000180310c210 */ /* 0x002fc80007ebe009 */
[----:B------:R-:W-:Y:S02]  /*37280*/  @!P4 IADD3.X R13, R4, R31, R8, P5, P6 ;  /* 0x0000001f040dc210 */ /* 0x000fe40002fec408 */
[----:B0-----:R-:W-:-:S05]  /*37290*/  @!P4 IADD3 R16, P5, R16, R14, RZ ;  /* 0x0000000e1010c210 */ /* 0x001fca0007fbe0ff */
[----:B------:R-:W-:Y:S02]  /*372a0*/  @!P4 IMAD.X R17, R13, 0x1, R15, P5 ;  /* 0x000000010d11c824 */ /* 0x000fe400028e060f */
[----:B--2---:R-:W-:Y:S02]  /*372b0*/  FMUL R13, R64, UR41 ;  /* 0x00000029400d7c20 */ /* 0x004fe40008400000 */
[----:B------:R-:W2:Y:S03]  /*372c0*/  LDL.LU R64, [R1+0x264] ;  /* 0x0002640001407983 */ /* 0x000ea60000300800 */
[----:B------:R-:W-:-:S05]  /*372d0*/  F2FP.SATFINITE.E4M3.F32.PACK_AB_MERGE_C R13, RZ, R13, RZ ;  /* 0x0000000dff0d723e */ /* 0x000fca00048070ff */
[----:B------:R3:W-:Y:S02]  /*372e0*/  @!P4 STG.E.U8 desc[UR48][R16.64+0x9], R13 ;  /* 0x0000090d1000c986 */ /* 0x0007e4000c101130 */
[----:B---3--:R-:W-:Y:S02]  /*372f0*/  FMUL R13, R66, UR41 ;  /* 0x00000029420d7c20 */ /* 0x008fe40008400000 */
[----:B------:R-:W3:Y:S04]  /*37300*/  LDL.LU R66, [R1+0x268] ;  /* 0x0002680001427983 */ /* 0x000ee80000300800 */
[----:B------:R-:W3:Y:S04]  /*37310*/  LDL.LU R69, [R1+0x26c] ;  /* 0x00026c0001457983 */ /* 0x000ee80000300800 */
[----:B------:R-:W3:Y:S01]  /*37320*/  LDL.LU R68, [R1+0x270] ;  /* 0x0002700001447983 */ /* 0x000ee20000300800 */
[----:B------:R-:W-:-:S02]  /*37330*/  ISETP.LT.OR P0, PT, R29, 0x39, !P2 ;  /* 0x000000391d00780c */ /* 0x000fc40005701670 */
[----:B------:R-:W-:Y:S01]  /*37340*/  LOP3.LUT R0, R0, 0xfffffdff, RZ, 0xc0, !PT ;  /* 0xfffffdff00007812 */ /* 0x000fe200078ec0ff */
[----:B------:R-:W3:Y:S10]  /*37350*/  LDL.LU R70, [R1+0x274] ;  /* 0x0002740001467983 */ /* 0x000ef40000300800 */
[----:B------:R-:W0:Y:S01]  /*37360*/  @!P0 LDC.64 R14, c[0x0][0x5c0] ;  /* 0x00017000ff0e8b82 */ /* 0x000e220000000a00 */
[----:B------:R-:W-:-:S04]  /*37370*/  @P3 LOP3.LUT R0, R0, 0x200, RZ, 0xfc, !PT ;  /* 0x0000020000003812 */ /* 0x000fc800078efcff */
[C---:B------:R-:W-:Y:S02]  /*37380*/  LOP3.LUT P3, RZ, R0.reuse, 0x8, RZ, 0xc0, !PT ;  /* 0x0000000800ff7812 */ /* 0x040fe4000786c0ff */
[----:B------:R-:W-:-:S04]  /*37390*/  LOP3.LUT R0, R0, 0xfffffbff, RZ, 0xc0, !PT ;  /* 0xfffffbff00007812 */ /* 0x000fc800078ec0ff */
[----:B------:R-:W-:Y:S02]  /*373a0*/  @P0 LOP3.LUT R0, R0, 0x400, RZ, 0xfc, !PT ;  /* 0x0000040000000812 */ /* 0x000fe400078efcff */
[----:B0-----:R-:W-:-:S04]  /*373b0*/  @!P0 IADD3 R40, P5, P6, R24, R14, R7 ;  /* 0x0000000e18288210 */ /* 0x001fc80007ebe007 */
[----:B------:R-:W-:Y:S02]  /*373c0*/  @!P0 IADD3.X R41, R31, R15, R6, P5, P6 ;  /* 0x0000000f1f298210 */ /* 0x000fe40002fec406 */
[----:B------:R-:W-:-:S13]  /*373d0*/  ISETP.LT.OR P0, PT, R29, 0x3a, !P2 ;  /* 0x0000003a1d00780c */ /* 0x000fda0005701670 */
[----:B------:R-:W0:Y:S01]  /*373e0*/  @!P0 LDC.64 R14, c[0x0][0x5c0] ;  /* 0x00017000ff0e8b82 */ /* 0x000e220000000a00 */
[C---:B------:R-:W-:Y:S02]  /*373f0*/  LOP3.LUT P6, RZ, R0.reuse, 0x800, RZ, 0xc0, !PT ;  /* 0x0000080000ff7812 */ /* 0x040fe400078cc0ff */
[----:B------:R-:W-:Y:S02]  /*37400*/  LOP3.LUT R0, R0, 0xffdfffff, RZ, 0xc0, !PT ;  /* 0xffdfffff00007812 */ /* 0x000fe400078ec0ff */
[----:B------:R-:W-:Y:S02]  /*37410*/  LOP3.LUT R11, R11, 0xffffefff, RZ, 0xc0, !PT ;  /* 0xffffefff0b0b7812 */ /* 0x000fe400078ec0ff */
[----:B------:R-:W-:Y:S02]  /*37420*/  @P0 LOP3.LUT R0, R0, 0x200000, RZ, 0xfc, !PT ;  /* 0x0020000000000812 */ /* 0x000fe400078efcff */
[----:B------:R-:W-:Y:S02]  /*37430*/  @P2 LOP3.LUT R11, R11, 0x1000, RZ, 0xfc, !PT ;  /* 0x000010000b0b2812 */ /* 0x000fe400078efcff */
[----:B0-----:R-:W-:-:S04]  /*37440*/  @!P0 IADD3 R26, P4, P5, R24, R14, R7 ;  /* 0x0000000e181a8210 */ /* 0x001fc80007d9e007 */
[----:B------:R-:W-:Y:S02]  /*37450*/  @!P0 IADD3.X R27, R31, R15, R6, P4, P5 ;  /* 0x0000000f1f1b8210 */ /* 0x000fe400027ea406 */
[----:B------:R-:W-:-:S04]  /*37460*/  ISETP.GE.AND P0, PT, R28, 0x101, PT ;  /* 0x000001011c00780c */ /* 0x000fc80003f06270 */
[----:B------:R-:W-:-:S13]  /*37470*/  ISETP.LT.OR P2, PT, R29, 0x21, !P0 ;  /* 0x000000211d00780c */ /* 0x000fda0004741670 */
[----:B------:R-:W0:Y:S01]  /*37480*/  @!P2 LDC.64 R14, c[0x0][0x5c0] ;  /* 0x00017000ff0eab82 */ /* 0x000e220000000a00 */
[----:B------:R-:W-:-:S05]  /*37490*/  F2FP.SATFINITE.E4M3.F32.PACK_AB_MERGE_C R13, RZ, R13, RZ ;  /* 0x0000000dff0d723e */ /* 0x000fca00048070ff */
[----:B------:R0:W-:Y:S01]  /*374a0*/  @!P6 STG.E.U8 desc[UR48][R46.64+0x10], R13 ;  /* 0x0000100d2e00e986 */ /* 0x0001e2000c101130 */
[----:B------:R-:W-:-:S04]  /*374b0*/  LOP3.LUT R0, R0, 0xfffff7ff, RZ, 0xc0, !PT ;  /* 0xfffff7ff00007812 */ /* 0x000fc800078ec0ff */
[----:B------:R-:W-:Y:S02]  /*374c0*/  @P2 LOP3.LUT R0, R0, 0x800, RZ, 0xfc, !PT ;  /* 0x0000080000002812 */ /* 0x000fe400078efcff */
[----:B0-----:R-:W-:-:S04]  /*374d0*/  @!P2 IADD3 R46, P4, P5, R24, R14, R9 ;  /* 0x0000000e182ea210 */ /* 0x001fc80007d9e009 */
[----:B------:R-:W-:Y:S02]  /*374e0*/  @!P2 IADD3.X R47, R31, R15, R8, P4, P5 ;  /* 0x0000000f1f2fa210 */ /* 0x000fe400027ea408 */
[----:B------:R-:W-:Y:S02]  /*374f0*/  ISETP.LT.OR P4, PT, R29, 0x11, !P1 ;  /* 0x000000111d00780c */ /* 0x000fe40004f81670 */
[----:B------:R-:W-:Y:S02]  /*37500*/  LOP3.LUT P2, RZ, R0, 0x1000, RZ, 0xc0, !PT ;  /* 0x0000100000ff7812 */ /* 0x000fe4000784c0ff */
[----:B------:R-:W-:-:S09]  /*37510*/  LOP3.LUT R11, R11, 0xffffdfff, RZ, 0xc0, !PT ;  /* 0xffffdfff0b0b7812 */ /* 0x000fd200078ec0ff */
[----:B------:R-:W0:Y:S02]  /*37520*/  @!P4 LDC.64 R16, c[0x0][0x5c0] ;  /* 0x00017000ff10cb82 */ /* 0x000e240000000a00 */
[----:B------:R-:W-:Y:S01]  /*37530*/  @P2 LOP3.LUT R11, R11, 0x2000, RZ, 0xfc, !PT ;  /* 0x000020000b0b2812 */ /* 0x000fe200078efcff */
[----:B----4-:R-:W-:Y:S01]  /*37540*/  FMUL R13, R65, UR41 ;  /* 0x00000029410d7c20 */ /* 0x010fe20008400000 */
[----:B------:R-:W-:Y:S02]  /*37550*/  ISETP.LT.OR P2, PT, R29, 0x22, !P0 ;  /* 0x000000221d00780c */ /* 0x000fe40004741670 */
[----:B------:R-:W-:Y:S02]  /*37560*/  @!P4 IADD3 R14, P5, P6, R3, R24, R9 ;  /* 0x00000018030ec210 */ /* 0x000fe40007ebe009 */
[----:B------:R-:W-:-:S05]  /*37570*/  F2FP.SATFINITE.E4M3.F32.PACK_AB_MERGE_C R13, RZ, R13, RZ ;  /* 0x0000000dff0d723e */ /* 0x000fca00048070ff */
[----:B------:R1:W-:Y:S01]  /*37580*/  @!P3 STG.E.U8 desc[UR48][R18.64+0x11], R13 ;  /* 0x0000110d1200b986 */ /* 0x0003e2000c101130 */
[----:B------:R-:W-:Y:S02]  /*37590*/  @!P4 IADD3.X R25, R4, R31, R8, P5, P6 ;  /* 0x0000001f0419c210 */ /* 0x000fe40002fec408 */
[----:B0-----:R-:W-:Y:S02]  /*375a0*/  @!P4 IADD3 R16, P3, R14, R16, RZ ;  /* 0x000000100e10c210 */ /* 0x001fe40007f7e0ff */
[----:B------:R-:W1:Y:S03]  /*375b0*/  @!P2 LDC.64 R14, c[0x0][0x5c0] ;  /* 0x00017000ff0eab82 */ /* 0x000e660000000a00 */
[----:B------:R-:W-:Y:S01]  /*375c0*/  @!P4 IMAD.X R17, R25, 0x1, R17, P3 ;  /* 0x000000011911c824 */ /* 0x000fe200018e0611 */
[----:B-1----:R-:W-:-:S04]  /*375d0*/  @!P2 IADD3 R18, P5, P6, R24, R14, R9 ;  /* 0x0000000e1812a210 */ /* 0x002fc80007ebe009 */
[----:B------:R-:W-:Y:S02]  /*375e0*/  @!P2 IADD3.X R19, R31, R15, R8, P5, P6 ;  /* 0x0000000f1f13a210 */ /* 0x000fe40002fec408 */
[----:B------:R-:W-:-:S04]  /*375f0*/  LOP3.LUT R0, R0, 0xfffffff7, RZ, 0xc0, !PT ;  /* 0xfffffff700007812 */ /* 0x000fc800078ec0ff */
[----:B------:R-:W-:Y:S02]  /*37600*/  @P2 LOP3.LUT R0, R0, 0x8, RZ, 0xfc, !PT ;  /* 0x0000000800002812 */ /* 0x000fe400078efcff */
[----:B------:R-:W-:Y:S01]  /*37610*/  ISETP.LT.OR P2, PT, R29, 0x29, !P0 ;  /* 0x000000291d00780c */ /* 0x000fe20004741670 */
[----:B--2---:R-:W-:-:S05]  /*37620*/  FMUL R13, R64, UR41 ;  /* 0x00000029400d7c20 */ /* 0x004fca0008400000 */
[----:B------:R-:W-:-:S05]  /*37630*/  F2FP.SATFINITE.E4M3.F32.PACK_AB_MERGE_C R13, RZ, R13, RZ ;  /* 0x0000000dff0d723e */ /* 0x000fca00048070ff */
[----:B------:R0:W-:Y:S01]  /*37640*/  @!P4 STG.E.U8 desc[UR48][R16.64+0x10], R13 ;  /* 0x0000100d1000c986 */ /* 0x0001e2000c101130 */
[----:B------:R-:W-:-:S13]  /*37650*/  ISETP.LT.OR P4, PT, R29, 0x12, !P1 ;  /* 0x000000121d00780c */ /* 0x000fda0004f81670 */
[----:B------:R-:W1:Y:S01]  /*37660*/  @!P4 LDC.64 R14, c[0x0][0x5c0] ;  /* 0x00017000ff0ecb82 */ /* 0x000e620000000a00 */
[----:B0-----:R-:W-:-:S04]  /*37670*/  @!P4 IADD3 R16, P5, P6, R3, R24, R9 ;  /* 0x000000180310c210 */ /* 0x001fc80007ebe009 */
[----:B------:R-:W-:Y:S02]  /*37680*/  @!P4 IADD3.X R13, R4, R31, R8, P5, P6 ;  /* 0x0000001f040dc210 */ /* 0x000fe40002fec408 */
[----:B-1----:R-:W-:-:S05]  /*37690*/  @!P4 IADD3 R16, P5, R16, R14, RZ ;  /* 0x0000000e1010c210 */ /* 0x002fca0007fbe0ff */
[----:B------:R-:W-:Y:S02]  /*376a0*/  @!P4 IMAD.X R17, R13, 0x1, R15, P5 ;  /* 0x000000010d11c824 */ /* 0x000fe400028e060f */
[----:B---3--:R-:W-:Y:S01]  /*376b0*/  FMUL R13, R66, UR41 ;  /* 0x00000029420d7c20 */ /* 0x008fe20008400000 */
[----:B------:R-:W0:Y:S04]  /*376c0*/  @!P2 LDC.64 R14, c[0x0][0x5c0] ;  /* 0x00017000ff0eab82 */ /* 0x000e280000000a00 */
[----:B------:R-:W-:-:S05]  /*376d0*/  F2FP.SATFINITE.E4M3.F32.PACK_AB_MERGE_C R13, RZ, R13, RZ ;  /* 0x0000000dff0d723e */ /* 0x000fca00048070ff */
[----:B------:R1:W-:Y:S02]  /*376e0*/  @!P4 STG.E.U8 desc[UR48][R16.64+0x11], R13 ;  /* 0x0000110d1000c986 */ /* 0x0003e4000c101130 */
[----:B-1----:R-:W-:Y:S02]  /*376f0*/  FMUL R13, R69, UR41 ;  /* 0x00000029450d7c20 */ /* 0x002fe40008400000 */
[----:B------:R-:W2:Y:S01]  /*37700*/  LDL.LU R69, [R1+0x278] ;  /* 0x0002780001457983 */ /* 0x000ea20000300800 */
[C---:B------:R-:W-:Y:S02]  /*37710*/  LOP3.LUT P3, RZ, R0.reuse, 0x2000, RZ, 0xc0, !PT ;  /* 0x0000200000ff7812 */ /* 0x040fe4000786c0ff */
[----:B------:R-:W-:Y:S02]  /*37720*/  LOP3.LUT R0, R0, 0xffbfffff, RZ, 0xc0, !PT ;  /* 0xffbfffff00007812 */ /* 0x000fe400078ec0ff */
[----:B0-----:R-:W-:Y:S02]  /*37730*/  @!P2 IADD3 R64, P5, P6, R24, R14, R9 ;  /* 0x0000000e1840a210 */ /* 0x001fe40007ebe009 */
[----:B------:R-:W-:-:S02]  /*37740*/  @P2 LOP3.LUT R0, R0, 0x400000, RZ, 0xfc, !PT ;  /* 0x0040000000002812 */ /* 0x000fc400078efcff */
[----:B------:R-:W-:Y:S02]  /*37750*/  @!P2 IADD3.X R65, R31, R15, R8, P5, P6 ;  /* 0x0000000f1f41a210 */ /* 0x000fe40002fec408 */
[----:B------:R-:W-:Y:S02]  /*37760*/  LOP3.LUT P2, RZ, R11, 0x2000, RZ, 0xc0, !PT ;  /* 0x000020000bff7812 */ /* 0x000fe4000784c0ff */
[----:B------:R-:W-:-:S11]  /*37770*/  F2FP.SATFINITE.E4M3.F32.PACK_AB_MERGE_C R13, RZ, R13, RZ ;  /* 0x0000000dff0d723e */ /* 0x000fd600048070ff */
[----:B------:R0:W-:Y:S02]  /*37780*/  @!P2 STG.E.U8 desc[UR48][R42.64+0x18], R13 ;  /* 0x0000180d2a00a986 */ /* 0x0001e4000c101130 */
[----:B0-----:R-:W-:Y:S02]  /*37790*/  FMUL R13, R68, UR41 ;  /* 0x00000029440d7c20 */ /* 0x001fe40008400000 */
[----:B------:R-:W3:Y:S01]  /*377a0*/  LDL.LU R68, [R1+0x27c] ;  /* 0x00027c0001447983 */ /* 0x000ee20000300800 */
[----:B------:R-:W-:-:S03]  /*377b0*/  ISETP.LT.OR P6, PT, R29, 0x2a, !P0 ;  /* 0x0000002a1d00780c */ /* 0x000fc600047c1670 */
[----:B------:R-:W4:Y:S01]  /*377c0*/  LDL.LU R72, [R1+0x280] ;  /* 0x0002800001487983 */ /* 0x000f220000300800 */
[----:B------:R-:W-:-:S03]  /*377d0*/  ISETP.LT.OR P2, PT, R29, 0x31, !P0 ;  /* 0x000000311d00780c */ /* 0x000fc60004741670 */
[----:B------:R-:W4:Y:S01]  /*377e0*/  LDL.LU R76, [R1+0x284] ;  /* 0x00028400014c7983 */ /* 0x000f220000300800 */
[----:B------:R-:W-:Y:S02]  /*377f0*/  LOP3.LUT R0, R0, 0xff7fffff, RZ, 0xc0, !PT ;  /* 0xff7fffff00007812 */ /* 0x000fe400078ec0ff */
[----:B------:R-:W-:Y:S01]  /*37800*/  F2FP.SATFINITE.E4M3.F32.PACK_AB_MERGE_C R13, RZ, R13, RZ ;  /* 0x0000000dff0d723e */ /* 0x000fe200048070ff */
[----:B------:R-:W4:Y:S02]  /*37810*/  LDL.LU R75, [R1+0x288] ;  /* 0x00028800014b7983 */ /* 0x000f240000300800 */
[----:B------:R-:W0:Y:S01]  /*37820*/  @!P6 LDC.64 R14, c[0x0][0x5c0] ;  /* 0x00017000ff0eeb82 */ /* 0x000e220000000a00 */
[----:B------:R-:W-:Y:S01]  /*37830*/  @P6 LOP3.LUT R0, R0, 0x800000, RZ, 0xfc, !PT ;  /* 0x0080000000006812 */ /* 0x000fe200078efcff */
[----:B------:R1:W-:Y:S04]  /*37840*/  @!P3 STG.E.U8 desc[UR48][R34.64+0x19], R13 ;  /* 0x0000190d2200b986 */ /* 0x0003e8000c101130 */
[----:B------:R-:W4:Y:S01]  /*37850*/  LDL.LU R74, [R1+0x28c] ;  /* 0x00028c00014a7983 */ /* 0x000f220000300800 */
[----:B0-----:R-:W-:-:S02]  /*37860*/  @!P6 IADD3 R66, P4, P5, R24, R14, R9 ;  /* 0x0000000e1842e210 */ /* 0x001fc40007d9e009 */
[----:B------:R-:W-:Y:S01]  /*37870*/  LOP3.LUT R0, R0, 0xfeffffff, RZ, 0xc0, !PT ;  /* 0xfeffffff00007812 */ /* 0x000fe200078ec0ff */
[----:B-1----:R-:W-:Y:S01]  /*37880*/  FMUL R13, R70, UR41 ;  /* 0x00000029460d7c20 */ /* 0x002fe20008400000 */
[----:B------:R-:W-:Y:S01]  /*37890*/  @!P6 IADD3.X R67, R31, R15, R8, P4, P5 ;  /* 0x0000000f1f43e210 */ /* 0x000fe200027ea408 */
[----:B------:R-:W4:Y:S01]  /*378a0*/  LDL.LU R78, [R1+0x290] ;  /* 0x00029000014e7983 */ /* 0x000f220000300800 */
[----:B------:R-:W0:Y:S01]  /*378b0*/  @!P2 LDC.64 R14, c[0x0][0x5c0] ;  /* 0x00017000ff0eab82 */ /* 0x000e220000000a00 */
[----:B------:R-:W-:Y:S02]  /*378c0*/  @P2 LOP3.LUT R0, R0, 0x1000000, RZ, 0xfc, !PT ;  /* 0x0100000000002812 */ /* 0x000fe400078efcff */
[----:B------:R-:W-:Y:S01]  /*378d0*/  F2FP.SATFINITE.E4M3.F32.PACK_AB_MERGE_C R13, RZ, R13, RZ ;  /* 0x0000000dff0d723e */ /* 0x000fe200048070ff */
[----:B------:R-:W4:Y:S01]  /*378e0*/  LDL.LU R82, [R1+0x294] ;  /* 0x0002940001527983 */ /* 0x000f220000300800 */
[----:B0-----:R-:W-:-:S03]  /*378f0*/  @!P2 IADD3 R42, P4, P5, R24, R14, R9 ;  /* 0x0000000e182aa210 */ /* 0x001fc60007d9e009 */
[----:B------:R-:W4:Y:S01]  /*37900*/  LDL.LU R81, [R1+0x298] ;  /* 0x0002980001517983 */ /* 0x000f220000300800 */
[----:B------:R-:W-:-:S03]  /*37910*/  @!P2 IADD3.X R43, R31, R15, R8, P4, P5 ;  /* 0x0000000f1f2ba210 */ /* 0x000fc600027ea408 */
[----:B------:R-:W4:Y:S01]  /*37920*/  LDL.LU R80, [R1+0x29c] ;  /* 0x00029c0001507983 */ /* 0x000f220000300800 */
[C---:B------:R-:W-:Y:S02]  /*37930*/  ISETP.LT.OR P4, PT, R29.reuse, 0x19, !P1 ;  /* 0x000000191d00780c */ /* 0x040fe40004f81670 */
[----:B------:R-:W-:Y:S01]  /*37940*/  ISETP.LT.OR P2, PT, R29, 0x32, !P0 ;  /* 0x000000321d00780c */ /* 0x000fe20004741670 */
[----:B------:R-:W4:Y:S01]  /*37950*/  LDL.LU R85, [R1+0x2a0] ;  /* 0x0002a00001557983 */ /* 0x000f220000300800 */
[----:B------:R-:W-:-:S03]  /*37960*/  LOP3.LUT R0, R0, 0xffffefff, RZ, 0xc0, !PT ;  /* 0xffffefff00007812 */ /* 0x000fc600078ec0ff */
[----:B------:R-:W4:Y:S04]  /*37970*/  LDL.LU R84, [R1+0x2a4] ;  /* 0x0002a40001547983 */ /* 0x000f280000300800 */
[----:B------:R-:W4:Y:S02]  /*37980*/  LDL.LU R88, [R1+0x2a8] ;  /* 0x0002a80001587983 */ /* 0x000f240000300800 */
[----:B------:R-:W0:Y:S01]  /*37990*/  @!P4 LDC.64 R16, c[0x0][0x5c0] ;  /* 0x00017000ff10cb82 */ /* 0x000e220000000a00 */
[----:B------:R-:W-:Y:S01]  /*379a0*/  @!P4 IADD3 R14, P5, P6, R3, R24, R9 ;  /* 0x00000018030ec210 */ /* 0x000fe20007ebe009 */
[----:B------:R-:W4:Y:S03]  /*379b0*/  LDL.LU R87, [R1+0x2ac] ;  /* 0x0002ac0001577983 */ /* 0x000f260000300800 */
[----:B------:R-:W-:Y:S01]  /*379c0*/  @!P4 IADD3.X R25, R4, R31, R8, P5, P6 ;  /* 0x0000001f0419c210 */ /* 0x000fe20002fec408 */
[----:B------:R-:W4:Y:S01]  /*379d0*/  LDL.LU R86, [R1+0x2b0] ;  /* 0x0002b00001567983 */ /* 0x000f220000300800 */
[----:B0-----:R-:W-:-:S02]  /*379e0*/  @!P4 IADD3 R16, P3, R14, R16, RZ ;  /* 0x000000100e10c210 */ /* 0x001fc40007f7e0ff */
[----:B------:R-:W0:Y:S03]  /*379f0*/  @!P2 LDC.64 R14, c[0x0][0x5c0] ;  /* 0x00017000ff0eab82 */ /* 0x000e260000000a00 */
[----:B------:R-:W-:-:S05]  /*37a00*/  @!P4 IMAD.X R17, R25, 0x1, R17, P3 ;  /* 0x000000011911c824 */ /* 0x000fca00018e0611 */
[----:B------:R1:W-:Y:S01]  /*37a10*/  @!P4 STG.E.U8 desc[UR48][R16.64+0x18], R13 ;  /* 0x0000180d1000c986 */ /* 0x0003e2000c101130 */
[----:B------:R-:W-:Y:S02]  /*37a20*/  ISETP.LT.OR P4, PT, R29, 0x1a, !P1 ;  /* 0x0000001a1d00780c */ /* 0x000fe40004f81670 */
[----:B0-----:R-:W-:-:S04]  /*37a30*/  @!P2 IADD3 R34, P5, P6, R24, R14, R9 ;  /* 0x0000000e1822a210 */ /* 0x001fc80007ebe009 */
[----:B------:R-:W-:-:S07]  /*37a40*/  @!P2 IADD3.X R35, R31, R15, R8, P5, P6 ;  /* 0x0000000f1f23a210 */ /* 0x000fce0002fec408 */
[----:B------:R-:W0:Y:S01]  /*37a50*/  @!P4 LDC.64 R14, c[0x0][0x5c0] ;  /* 0x00017000ff0ecb82 */ /* 0x000e220000000a00 */
[----:B------:R-:W-:Y:S02]  /*37a60*/  @P2 LOP3.LUT R0, R0, 0x1000, RZ, 0xfc, !PT ;  /* 0x0000100000002812 */ /* 0x000fe400078efcff */
[C---:B------:R-:W-:Y:S02]  /*37a70*/  LOP3.LUT P2, RZ, R11.reuse, 0x1000, RZ, 0xc0, !PT ;  /* 0x000010000bff7812 */ /* 0x040fe4000784c0ff */
[C---:B------:R-:W-:Y:S02]  /*37a80*/  LOP3.LUT P3, RZ, R11.reuse, 0x800, RZ, 0xc0, !PT ;  /* 0x000008000bff7812 */ /* 0x040fe4000786c0ff */
[----:B------:R-:W-:-:S04]  /*37a90*/  LOP3.LUT R11, R11, 0xfffffff7, RZ, 0xc0, !PT ;  /* 0xfffffff70b0b7812 */ /* 0x000fc800078ec0ff */
[----:B------:R-:W-:Y:S02]  /*37aa0*/  @P1 LOP3.LUT R11, R11, 0x8, RZ, 0xfc, !PT ;  /* 0x000000080b0b1812 */ /* 0x000fe400078efcff */
[----:B------:R-:W-:Y:S02]  /*37ab0*/  ISETP.LT.OR P1, PT, R29, 0x39, !P0 ;  /* 0x000000391d00780c */ /* 0x000fe40004721670 */
[----:B-1----:R-:W-:-:S04]  /*37ac0*/  @!P4 IADD3 R16, P5, P6, R3, R24, R9 ;  /* 0x000000180310c210 */ /* 0x002fc80007ebe009 */
[----:B------:R-:W-:Y:S02]  /*37ad0*/  @!P4 IADD3.X R13, R4, R31, R8, P5, P6 ;  /* 0x0000001f040dc210 */ /* 0x000fe40002fec408 */
[----:B0-----:R-:W-:-:S05]  /*37ae0*/  @!P4 IADD3 R16, P5, R16, R14, RZ ;  /* 0x0000000e1010c210 */ /* 0x001fca0007fbe0ff */
[----:B------:R-:W-:Y:S02]  /*37af0*/  @!P4 IMAD.X R17, R13, 0x1, R15, P5 ;  /* 0x000000010d11c824 */ /* 0x000fe400028e060f */
[----:B------:R-:W0:Y:S02]  /*37b00*/  @!P1 LDC.64 R14, c[0x0][0x5c0] ;  /* 0x00017000ff0e9b82 */ /* 0x000e240000000a00 */
[----:B0-----:R-:W-:-:S04]  /*37b10*/  @!P1 IADD3 R70, P5, P6, R24, R14, R9 ;  /* 0x0000000e18469210 */ /* 0x001fc80007ebe009 */
[----:B------:R-:W-:Y:S02]  /*37b20*/  @!P1 IADD3.X R71, R31, R15, R8, P5, P6 ;  /* 0x0000000f1f479210 */ /* 0x000fe40002fec408 */
[----:B------:R-:W-:Y:S02]  /*37b30*/  ISETP.GE.AND P6, PT, R28, 0x1, PT ;  /* 0x000000011c00780c */ /* 0x000fe40003fc6270 */
[----:B------:R-:W-:Y:S01]  /*37b40*/  ISETP.LT.OR P0, PT, R29, 0x3a, !P0 ;  /* 0x0000003a1d00780c */ /* 0x000fe20004701670 */
[----:B--2---:R-:W-:-:S05]  /*37b50*/  FMUL R13, R69, UR41 ;  /* 0x00000029450d7c20 */ /* 0x004fca0008400000 */
[----:B------:R-:W-:-:S05]  /*37b60*/  F2FP.SATFINITE.E4M3.F32.PACK_AB_MERGE_C R13, RZ, R13, RZ ;  /* 0x0000000dff0d723e */ /* 0x000fca00048070ff */
[----:B------:R3:W-:Y:S01]  /*37b70*/  @!P4 STG.E.U8 desc[UR48][R16.64+0x19], R13 ;  /* 0x0000190d1000c986 */ /* 0x0007e2000c101130 */
[----:B------:R-:W-:-:S13]  /*37b80*/  ISETP.LT.OR P4, PT, R29, 0x21, !P6 ;  /* 0x000000211d00780c */ /* 0x000fda0007781670 */
[----:B------:R-:W0:Y:S01]  /*37b90*/  @!P4 LDC.64 R14, c[0x0][0x5c0] ;  /* 0x00017000ff0ecb82 */ /* 0x000e220000000a00 */
[----:B---3--:R-:W-:-:S05]  /*37ba0*/  FMUL R13, R68, UR41 ;  /* 0x00000029440d7c20 */ /* 0x008fca0008400000 */
[----:B------:R-:W-:Y:S02]  /*37bb0*/  F2FP.SATFINITE.E4M3.F32.PACK_AB_MERGE_C R13, RZ, R13, RZ ;  /* 0x0000000dff0d723e */ /* 0x000fe400048070ff */
        /* <DEDUP_REMOVED lines=8> */
[----:B------:R-:W-:Y:S01]  /*37c40*/  LOP3.LUT R0, R0, 0xfdffffff, RZ, 0xc0, !PT ;  /* 0xfdffffff00007812 */ /* 0x000fe200078ec0ff */
[----:B----4-:R-:W-:-:S03]  /*37c50*/  FMUL R13, R72, UR41 ;  /* 0x00000029480d7c20 */ /* 0x010fc60008400000 */
[----:B------:R-:W-:Y:S02]  /*37c60*/  @P1 LOP3.LUT R0, R0, 0x2000000, RZ, 0xfc, !PT ;  /* 0x0200000000001812 */ /* 0x000fe400078efcff */
[----:B------:R-:W-:Y:S02]  /*37c70*/  ISETP.LT.OR P1, PT, R29, 0x41, !P3 ;  /* 0x000000411d00780c */ /* 0x000fe40005f21670 */
[----:B------:R-:W-:Y:S02]  /*37c80*/  F2FP.SATFINITE.E4M3.F32.PACK_AB_MERGE_C R13, RZ, R13, RZ ;  /* 0x0000000dff0d723e */ /* 0x000fe400048070ff */
[----:B------:R-:W-:Y:S02]  /*37c90*/  LOP3.LUT R0, R0, 0xffffdfff, RZ, 0xc0, !PT ;  /* 0xffffdfff00007812 */ /* 0x000fe400078ec0ff */
[----:B0-----:R-:W-:-:S05]  /*37ca0*/  @!P4 IADD3 R14, P5, R24, R14, RZ ;  /* 0x0000000e180ec210 */ /* 0x001fca0007fbe0ff */
[----:B------:R-:W-:Y:S01]  /*37cb0*/  @!P4 IMAD.X R15, R31, 0x1, R15, P5 ;  /* 0x000000011f0fc824 */ /* 0x000fe200028e060f */
[----:B------:R-:W-:-:S04]  /*37cc0*/  @P0 LOP3.LUT R0, R0, 0x2000, RZ, 0xfc, !PT ;  /* 0x0000200000000812 */ /* 0x000fc800078efcff */
[----:B------:R0:W-:Y:S01]  /*37cd0*/  @!P4 STG.E.U8 desc[UR48][R14.64+0x21], R13 ;  /* 0x0000210d0e00c986 */ /* 0x0001e2000c101130 */
[----:B------:R-:W-:Y:S01]  /*37ce0*/  ISETP.LT.OR P0, PT, R29, 0x21, !P3 ;  /* 0x000000211d00780c */ /* 0x000fe20005f01670 */
[----:B0-----:R-:W0:Y:S01]  /*37cf0*/  @!P1 LDC.64 R14, c[0x0][0x5c0] ;  /* 0x00017000ff0e9b82 */ /* 0x001e220000000a00 */
[----:B------:R-:W-:-:S05]  /*37d00*/  FMUL R13, R76, UR41 ;  /* 0x000000294c0d7c20 */ /* 0x000fca0008400000 */
[----:B------:R-:W-:-:S06]  /*37d10*/  F2FP.SATFINITE.E4M3.F32.PACK_AB_MERGE_C R13, RZ, R13, RZ ;  /* 0x0000000dff0d723e */ /* 0x000fcc00048070ff */
[----:B------:R1:W-:Y:S01]  /*37d20*/  @!P0 STG.E.U8 desc[UR48][R56.64+0x20], R13 ;  /* 0x0000200d38008986 */ /* 0x0003e2000c101130 */
[----:B------:R-:W-:Y:S02]  /*37d30*/  ISETP.LT.OR P0, PT, R29, 0x42, !P3 ;  /* 0x000000421d00780c */ /* 0x000fe40005f01670 */
[----:B0-----:R-:W-:-:S04]  /*37d40*/  @!P1 IADD3 R72, P4, P5, R24, R14, R3 ;  /* 0x0000000e18489210 */ /* 0x001fc80007d9e003 */
[----:B------:R-:W-:-:S07]  /*37d50*/  @!P1 IADD3.X R73, R31, R15, R4, P4, P5 ;  /* 0x0000000f1f499210 */ /* 0x000fce00027ea404 */
[----:B------:R-:W1:Y:S01]  /*37d60*/  @!P0 LDC.64 R14, c[0x0][0x5c0] ;  /* 0x00017000ff0e8b82 */ /* 0x000e620000000a00 */
[----:B------:R-:W-:Y:S02]  /*37d70*/  ISETP.LT.OR P1, PT, R29, 0x49, !P3 ;  /* 0x000000491d00780c */ /* 0x000fe40005f21670 */
[----:B-1----:R-:W-:-:S04]  /*37d80*/  @!P0 IADD3 R56, P4, P5, R24, R14, R3 ;  /* 0x0000000e18388210 */ /* 0x002fc80007d9e003 */
[----:B------:R-:W-:-:S07]  /*37d90*/  @!P0 IADD3.X R57, R31, R15, R4, P4, P5 ;  /* 0x0000000f1f398210 */ /* 0x000fce00027ea404 */
[----:B------:R-:W0:Y:S02]  /*37da0*/  @!P1 LDC.64 R14, c[0x0][0x5c0] ;  /* 0x00017000ff0e9b82 */ /* 0x000e240000000a00 */
[----:B0-----:R-:W-:-:S04]  /*37db0*/  @!P1 IADD3 R76, P4, P5, R24, R14, R3 ;  /* 0x0000000e184c9210 */ /* 0x001fc80007d9e003 */
[----:B------:R-:W-:Y:S02]  /*37dc0*/  @!P1 IADD3.X R77, R31, R15, R4, P4, P5 ;  /* 0x0000000f1f4d9210 */ /* 0x000fe400027ea404 */
[C---:B------:R-:W-:Y:S02]  /*37dd0*/  ISETP.LT.OR P4, PT, R29.reuse, 0x29, !P6 ;  /* 0x000000291d00780c */ /* 0x040fe40007781670 */
[----:B------:R-:W-:-:S11]  /*37de0*/  ISETP.LT.OR P0, PT, R29, 0x22, !P3 ;  /* 0x000000221d00780c */ /* 0x000fd60005f01670 */
[----:B------:R-:W0:Y:S01]  /*37df0*/  @!P4 LDC.64 R14, c[0x0][0x5c0] ;  /* 0x00017000ff0ecb82 */ /* 0x000e220000000a00 */
[----:B------:R-:W-:-:S05]  /*37e00*/  FMUL R13, R75, UR41 ;  /* 0x000000294b0d7c20 */ /* 0x000fca0008400000 */
[----:B------:R-:W-:-:S05]  /*37e10*/  F2FP.SATFINITE.E4M3.F32.PACK_AB_MERGE_C R13, RZ, R13, RZ ;  /* 0x0000000dff0d723e */ /* 0x000fca00048070ff */
[----:B------:R1:W-:Y:S01]  /*37e20*/  @!P0 STG.E.U8 desc[UR48][R22.64+0x21], R13 ;  /* 0x0000210d16008986 */ /* 0x0003e2000c101130 */
[----:B------:R-:W-:Y:S01]  /*37e30*/  ISETP.LT.OR P0, PT, R29, 0x4a, !P3 ;  /* 0x0000004a1d00780c */ /* 0x000fe20005f01670 */
[----:B-1----:R-:W-:Y:S01]  /*37e40*/  FMUL R13, R74, UR41 ;  /* 0x000000294a0d7c20 */ /* 0x002fe20008400000 */
[----:B0-----:R-:W-:-:S04]  /*37e50*/  @!P4 IADD3 R14, P5, R24, R14, RZ ;  /* 0x0000000e180ec210 */ /* 0x001fc80007fbe0ff */
[----:B------:R-:W-:Y:S01]  /*37e60*/  F2FP.SATFINITE.E4M3.F32.PACK_AB_MERGE_C R13, RZ, R13, RZ ;  /* 0x0000000dff0d723e */ /* 0x000fe200048070ff */
[----:B------:R-:W-:-:S05]  /*37e70*/  @!P4 IMAD.X R15, R31, 0x1, R15, P5 ;  /* 0x000000011f0fc824 */ /* 0x000fca00028e060f */
[----:B------:R0:W-:Y:S02]  /*37e80*/  @!P4 STG.E.U8 desc[UR48][R14.64+0x28], R13 ;  /* 0x0000280d0e00c986 */ /* 0x0001e4000c101130 */
[----:B0-----:R-:W0:Y:S02]  /*37e90*/  @!P0 LDC.64 R14, c[0x0][0x5c0] ;  /* 0x00017000ff0e8b82 */ /* 0x001e240000000a00 */
[----:B0-----:R-:W-:-:S04]  /*37ea0*/  @!P0 IADD3 R74, P4, P5, R24, R14, R3 ;  /* 0x0000000e184a8210 */ /* 0x001fc80007d9e003 */
[----:B------:R-:W-:Y:S02]  /*37eb0*/  @!P0 IADD3.X R75, R31, R15, R4, P4, P5 ;  /* 0x0000000f1f4b8210 */ /* 0x000fe400027ea404 */
[----:B------:R-:W-:-:S13]  /*37ec0*/  ISETP.LT.OR P4, PT, R29, 0x2a, !P6 ;  /* 0x0000002a1d00780c */ /* 0x000fda0007781670 */
[----:B------:R-:W0:Y:S01]  /*37ed0*/  @!P4 LDC.64 R14, c[0x0][0x5c0] ;  /* 0x00017000ff0ecb82 */ /* 0x000e220000000a00 */
[----:B------:R-:W-:Y:S01]  /*37ee0*/  ISETP.LT.OR P1, PT, R29, 0x51, !P3 ;  /* 0x000000511d00780c */ /* 0x000fe20005f21670 */
[----:B------:R-:W-:-:S05]  /*37ef0*/  FMUL R13, R78, UR41 ;  /* 0x000000294e0d7c20 */ /* 0x000fca0008400000 */
[----:B------:R-:W-:Y:S02]  /*37f00*/  F2FP.SATFINITE.E4M3.F32.PACK_AB_MERGE_C R13, RZ, R13, RZ ;  /* 0x0000000dff0d723e */ /* 0x000fe400048070ff */
[----:B------:R-:W-:Y:S02]  /*37f10*/  ISETP.LT.OR P0, PT, R29, 0x29, !P3 ;  /* 0x000000291d00780c */ /* 0x000fe40005f01670 */
[----:B0-----:R-:W-:-:S05]  /*37f20*/  @!P4 IADD3 R14, P5, R24, R14, RZ ;  /* 0x0000000e180ec210 */ /* 0x001fca0007fbe0ff */
[----:B------:R-:W-:-:S05]  /*37f30*/  @!P4 IMAD.X R15, R31, 0x1, R15, P5 ;  /* 0x000000011f0fc824 */ /* 0x000fca00028e060f */
[----:B------:R0:W-:Y:S02]  /*37f40*/  @!P4 STG.E.U8 desc[UR48][R14.64+0x29], R13 ;  /* 0x0000290d0e00c986 */ /* 0x0001e4000c101130 */
[----:B0-----:R-:W0:Y:S01]  /*37f50*/  @!P1 LDC.64 R14, c[0x0][0x5c0] ;  /* 0x00017000ff0e9b82 */ /* 0x001e220000000a00 */
[----:B------:R-:W-:-:S05]  /*37f60*/  FMUL R13, R82, UR41 ;  /* 0x00000029520d7c20 */ /* 0x000fca0008400000 */
[----:B------:R-:W-:-:S05]  /*37f70*/  F2FP.SATFINITE.E4M3.F32.PACK_AB_MERGE_C R13, RZ, R13, RZ ;  /* 0x0000000dff0d723e */ /* 0x000fca00048070ff */
[----:B------:R1:W-:Y:S01]  /*37f80*/  @!P0 STG.E.U8 desc[UR48][R48.64+0x28], R13 ;  /* 0x0000280d30008986 */ /* 0x0003e2000c101130 */
[----:B------:R-:W-:Y:S02]  /*37f90*/  ISETP.LT.OR P0, PT, R29, 0x52, !P3 ;  /* 0x000000521d00780c */ /* 0x000fe40005f01670 */
[----:B0-----:R-:W-:-:S04]  /*37fa0*/  @!P1 IADD3 R78, P4, P5, R24, R14, R3 ;  /* 0x0000000e184e9210 */ /* 0x001fc80007d9e003 */
[----:B------:R-:W-:-:S07]  /*37fb0*/  @!P1 IADD3.X R79, R31, R15, R4, P4, P5 ;  /* 0x0000000f1f4f9210 */ /* 0x000fce00027ea404 */
[----:B------:R-:W1:Y:S01]  /*37fc0*/  @!P0 LDC.64 R14, c[0x0][0x5c0] ;  /* 0x00017000ff0e8b82 */ /* 0x000e620000000a00 */
[----:B------:R-:W-:-:S04]  /*37fd0*/  LOP3.LUT R0, R0, 0xefffffff, RZ, 0xc0, !PT ;  /* 0xefffffff00007812 */ /* 0x000fc800078ec0ff */
[----:B------:R-:W-:-:S04]  /*37fe0*/  @P1 LOP3.LUT R0, R0, 0x10000000, RZ, 0xfc, !PT ;  /* 0x1000000000001812 */ /* 0x000fc800078efcff */
[----:B------:R-:W-:-:S04]  /*37ff0*/  LOP3.LUT R0, R0, 0xffffffdf, RZ, 0xc0, !PT ;  /* 0xffffffdf00007812 */ /* 0x000fc800078ec0ff */
[----:B------:R-:W-:Y:S02]  /*38000*/  @P0 LOP3.LUT R0, R0, 0x20, RZ, 0xfc, !PT ;  /* 0x0000002000000812 */ /* 0x000fe400078efcff */
[----:B-1----:R-:W-:-:S04]  /*38010*/  @!P0 IADD3 R48, P4, P5, R24, R14, R3 ;  /* 0x0000000e18308210 */ /* 0x002fc80007d9e003 */
[----:B------:R-:W-:Y:S02]  /*38020*/  @!P0 IADD3.X R49, R31, R15, R4, P4, P5 ;  /* 0x0000000f1f318210 */ /* 0x000fe400027ea404 */
[----:B------:R-:W-:-:S13]  /*38030*/  ISETP.LT.OR P0, PT, R29, 0x59, !P3 ;  /* 0x000000591d00780c */ /* 0x000fda0005f01670 */
        /* <DEDUP_REMOVED lines=21> */
[----:B------:R-:W-:-:S03]  /*38190*/  FMUL R13, R85, UR41 ;  /* 0x00000029550d7c20 */ /* 0x000fc60008400000 */
[----:B------:R-:W-:Y:S02]  /*381a0*/  @P0 LOP3.LUT R0, R0, 0x40000000, RZ, 0xfc, !PT ;  /* 0x4000000000000812 */ /* 0x000fe400078efcff */
[----:B------:R-:W-:Y:S02]  /*381b0*/  F2FP.SATFINITE.E4M3.F32.PACK_AB_MERGE_C R13, RZ, R13, RZ ;  /* 0x0000000dff0d723e */ /* 0x000fe400048070ff */
[----:B------:R-:W-:Y:S02]  /*381c0*/  LOP3.LUT P0, RZ, R0, 0x10000, RZ, 0xc0, !PT ;  /* 0x0001000000ff7812 */ /* 0x000fe4000780c0ff */
[----:B0-----:R-:W-:-:S05]  /*381d0*/  @!P4 IADD3 R14, P5, R24, R14, RZ ;  /* 0x0000000e180ec210 */ /* 0x001fca0007fbe0ff */
[----:B------:R-:W-:-:S05]  /*381e0*/  @!P4 IMAD.X R15, R31, 0x1, R15, P5 ;  /* 0x000000011f0fc824 */ /* 0x000fca00028e060f */
[----:B------:R0:W-:Y:S02]  /*381f0*/  @!P4 STG.E.U8 desc[UR48][R14.64+0x31], R13 ;  /* 0x0000310d0e00c986 */ /* 0x0001e4000c101130 */
[----:B0-----:R-:W-:-:S05]  /*38200*/  FMUL R13, R84, UR41 ;  /* 0x00000029540d7c20 */ /* 0x001fca0008400000 */
[----:B------:R-:W-:-:S05]  /*38210*/  F2FP.SATFINITE.E4M3.F32.PACK_AB_MERGE_C R13, RZ, R13, RZ ;  /* 0x0000000dff0d723e */ /* 0x000fca00048070ff */
[----:B------:R0:W-:Y:S02]  /*38220*/  @!P0 STG.E.U8 desc[UR48][R62.64+0x30], R13 ;  /* 0x0000300d3e008986 */ /* 0x0001e4000c101130 */
[----:B0-----:R-:W-:Y:S02]  /*38230*/  FMUL R13, R88, UR41 ;  /* 0x00000029580d7c20 */ /* 0x001fe40008400000 */
[----:B------:R-:W2:Y:S04]  /*38240*/  LDL.LU R88, [R1+0x2b4] ;  /* 0x0002b40001587983 */ /* 0x000ea80000300800 */
[----:B------:R-:W3:Y:S01]  /*38250*/  LDL.LU R90, [R1+0x2b8] ;  /* 0x0002b800015a7983 */ /* 0x000ee20000300800 */
[----:B------:R-:W-:Y:S02]  /*38260*/  LOP3.LUT R11, R11, 0xffffffbf, RZ, 0xc0, !PT ;  /* 0xffffffbf0b0b7812 */ /* 0x000fe400078ec0ff */
[----:B------:R-:W-:Y:S01]  /*38270*/  ISETP.LT.OR P0, PT, R29, 0x42, !P2 ;  /* 0x000000421d00780c */ /* 0x000fe20005701670 */
[----:B------:R-:W4:Y:S01]  /*38280*/  LDL.LU R92, [R1+0x2bc] ;  /* 0x0002bc00015c7983 */ /* 0x000f220000300800 */
[----:B------:R-:W-:-:S02]  /*38290*/  @P3 LOP3.LUT R11, R11, 0x40, RZ, 0xfc, !PT ;  /* 0x000000400b0b3812 */ /* 0x000fc400078efcff */
[C---:B------:R-:W-:Y:S01]  /*382a0*/  LOP3.LUT P3, RZ, R0.reuse, 0x10, RZ, 0xc0, !PT ;  /* 0x0000001000ff7812 */ /* 0x040fe2000786c0ff */
[----:B------:R-:W4:Y:S01]  /*382b0*/  LDL.LU R91, [R1+0x2c0] ;  /* 0x0002c000015b7983 */ /* 0x000f220000300800 */
[----:B------:R-:W-:-:S04]  /*382c0*/  LOP3.LUT R0, R0, 0xdfffffff, RZ, 0xc0, !PT ;  /* 0xdfffffff00007812 */ /* 0x000fc800078ec0ff */
[----:B------:R-:W-:Y:S02]  /*382d0*/  @P1 LOP3.LUT R0, R0, 0x20000000, RZ, 0xfc, !PT ;  /* 0x2000000000001812 */ /* 0x000fe400078efcff */
[----:B------:R-:W-:-:S13]  /*382e0*/  ISETP.LT.OR P1, PT, R29, 0x41, !P2 ;  /* 0x000000411d00780c */ /* 0x000fda0005721670 */
[----:B------:R-:W0:Y:S01]  /*382f0*/  @!P1 LDC.64 R14, c[0x0][0x5c0] ;  /* 0x00017000ff0e9b82 */ /* 0x000e220000000a00 */
[----:B------:R-:W-:Y:S02]  /*38300*/  LOP3.LUT R0, R0, 0xffff7fff, RZ, 0xc0, !PT ;  /* 0xffff7fff00007812 */ /* 0x000fe400078ec0ff */
[----:B0-----:R-:W-:-:S04]  /*38310*/  @!P1 IADD3 R52, P4, P5, R24, R14, R7 ;  /* 0x0000000e18349210 */ /* 0x001fc80007d9e007 */
[----:B------:R-:W-:Y:S02]  /*38320*/  @!P1 IADD3.X R53, R31, R15, R6, P4, P5 ;  /* 0x0000000f1f359210 */ /* 0x000fe400027ea406 */
[----:B------:R-:W0:Y:S01]  /*38330*/  @!P0 LDC.64 R14, c[0x0][0x5c0] ;  /* 0x00017000ff0e8b82 */ /* 0x000e220000000a00 */
[----:B------:R-:W-:-:S04]  /*38340*/  @P1 LOP3.LUT R0, R0, 0x8000, RZ, 0xfc, !PT ;  /* 0x0000800000001812 */ /* 0x000fc800078efcff */
[----:B------:R-:W-:-:S04]  /*38350*/  LOP3.LUT R0, R0, 0xfffeffff, RZ, 0xc0, !PT ;  /* 0xfffeffff00007812 */ /* 0x000fc800078ec0ff */
[----:B------:R-:W-:Y:S02]  /*38360*/  @P0 LOP3.LUT R0, R0, 0x10000, RZ, 0xfc, !PT ;  /* 0x0001000000000812 */ /* 0x000fe400078efcff */
[----:B0-----:R-:W-:-:S04]  /*38370*/  @!P0 IADD3 R62, P4, P5, R24, R14, R7 ;  /* 0x0000000e183e8210 */ /* 0x001fc80007d9e007 */
[----:B------:R-:W-:Y:S02]  /*38380*/  @!P0 IADD3.X R63, R31, R15, R6, P4, P5 ;  /* 0x0000000f1f3f8210 */ /* 0x000fe400027ea406 */
[----:B------:R-:W-:-:S13]  /*38390*/  ISETP.LT.OR P0, PT, R29, 0x49, !P2 ;  /* 0x000000491d00780c */ /* 0x000fda0005701670 */
[----:B------:R-:W0:Y:S02]  /*383a0*/  @!P0 LDC.64 R14, c[0x0][0x5c0] ;  /* 0x00017000ff0e8b82 */ /* 0x000e240000000a00 */
[----:B0-----:R-:W-:-:S04]  /*383b0*/  @!P0 IADD3 R84, P4, P5, R24, R14, R7 ;  /* 0x0000000e18548210 */ /* 0x001fc80007d9e007 */
[----:B------:R-:W-:Y:S02]  /*383c0*/  @!P0 IADD3.X R85, R31, R15, R6, P4, P5 ;  /* 0x0000000f1f558210 */ /* 0x000fe400027ea406 */
[----:B------:R-:W-:-:S13]  /*383d0*/  ISETP.LT.OR P4, PT, R29, 0x39, !P6 ;  /* 0x000000391d00780c */ /* 0x000fda0007781670 */
[----:B------:R-:W0:Y:S01]  /*383e0*/  @!P4 LDC.64 R14, c[0x0][0x5c0] ;  /* 0x00017000ff0ecb82 */ /* 0x000e220000000a00 */
        /* <DEDUP_REMOVED lines=13> */
[----:B------:R-:W-:Y:S01]  /*384c0*/  FMUL R13, R86, UR41 ;  /* 0x00000029560d7c20 */ /* 0x000fe20008400000 */
[----:B------:R-:W-:-:S04]  /*384d0*/  LOP3.LUT P1, RZ, R0, 0x40, RZ, 0xc0, !PT ;  /* 0x0000004000ff7812 */ /* 0x000fc8000782c0ff */
[----:B------:R-:W-:Y:S02]  /*384e0*/  F2FP.SATFINITE.E4M3.F32.PACK_AB_MERGE_C R13, RZ, R13, RZ ;  /* 0x0000000dff0d723e */ /* 0x000fe400048070ff */
[----:B0-----:R-:W-:-:S05]  /*384f0*/  @!P4 IADD3 R14, P5, R24, R14, RZ ;  /* 0x0000000e180ec210 */ /* 0x001fca0007fbe0ff */
[----:B------:R-:W-:-:S05]  /*38500*/  @!P4 IMAD.X R15, R31, 0x1, R15, P5 ;  /* 0x000000011f0fc824 */ /* 0x000fca00028e060f */
[----:B------:R2:W-:Y:S02]  /*38510*/  @!P4 STG.E.U8 desc[UR48][R14.64+0x39], R13 ;  /* 0x0000390d0e00c986 */ /* 0x0005e4000c101130 */
[----:B--2---:R-:W-:-:S05]  /*38520*/  FMUL R13, R88, UR41 ;  /* 0x00000029580d7c20 */ /* 0x004fca0008400000 */
[----:B------:R-:W-:-:S05]  /*38530*/  F2FP.SATFINITE.E4M3.F32.PACK_AB_MERGE_C R13, RZ, R13, RZ ;  /* 0x0000000dff0d723e */ /* 0x000fca00048070ff */
[----:B------:R3:W-:Y:S02]  /*38540*/  @!P1 STG.E.U8 desc[UR48][R54.64+0x38], R13 ;  /* 0x0000380d36009986 */ /* 0x0007e4000c101130 */
[----:B---3--:R-:W-:Y:S02]  /*38550*/  FMUL R13, R90, UR41 ;  /* 0x000000295a0d7c20 */ /* 0x008fe40008400000 */
[----:B------:R-:W2:Y:S01]  /*38560*/  LDL.LU R90, [R1+0x2c4] ;  /* 0x0002c400015a7983 */ /* 0x000ea20000300800 */
[----:B------:R-:W-:Y:S02]  /*38570*/  LOP3.LUT R0, R0, 0xffffffef, RZ, 0xc0, !PT ;  /* 0xffffffef00007812 */ /* 0x000fe400078ec0ff */
[----:B------:R-:W-:Y:S01]  /*38580*/  LOP3.LUT R2, R2, 0xfffffffe, RZ, 0xc0, !PT ;  /* 0xfffffffe02027812 */ /* 0x000fe200078ec0ff */
[----:B------:R-:W3:Y:S01]  /*38590*/  LDL.LU R95, [R1+0x2c8] ;  /* 0x0002c800015f7983 */ /* 0x000ee20000300800 */
[----:B------:R-:W-:Y:S02]  /*385a0*/  @P3 LOP3.LUT R0, R0, 0x10, RZ, 0xfc, !PT ;  /* 0x0000001000003812 */ /* 0x000fe400078efcff */
[----:B------:R-:W-:Y:S01]  /*385b0*/  ISETP.LT.OR P3, PT, R29, 0x51, !P2 ;  /* 0x000000511d00780c */ /* 0x000fe20005761670 */
[----:B------:R-:W3:Y:S01]  /*385c0*/  LDL.LU R94, [R1+0x2cc] ;  /* 0x0002cc00015e7983 */ /* 0x000ee20000300800 */
[----:B------:R-:W-:-:S03]  /*385d0*/  @P0 LOP3.LUT R2, R2, 0x1, RZ, 0xfc, !PT ;  /* 0x0000000102020812 */ /* 0x000fc600078efcff */
[----:B------:R-:W3:Y:S08]  /*385e0*/  LDL.LU R96, [R1+0x2d0] ;  /* 0x0002d00001607983 */ /* 0x000ef00000300800 */
[----:B------:R-:W0:Y:S01]  /*385f0*/  @!P3 LDC.64 R14, c[0x0][0x5c0] ;  /* 0x00017000ff0ebb82 */ /* 0x000e220000000a00 */
[----:B------:R-:W-:Y:S01]  /*38600*/  LOP3.LUT R2, R2, 0xfffffffd, RZ, 0xc0, !PT ;  /* 0xfffffffd02027812 */ /* 0x000fe200078ec0ff */
[----:B------:R-:W3:Y:S03]  /*38610*/  LDL.LU R98, [R1+0x2d4] ;  /* 0x0002d40001627983 */ /* 0x000ee60000300800 */
[----:B------:R-:W-:-:S02]  /*38620*/  @P3 LOP3.LUT R2, R2, 0x2, RZ, 0xfc, !PT ;  /* 0x0000000202023812 */ /* 0x000fc400078efcff */
[----:B0-----:R-:W-:-:S04]  /*38630*/  @!P3 IADD3 R86, P4, P5, R24, R14, R7 ;  /* 0x0000000e1856b210 */ /* 0x001fc80007d9e007 */
[----:B------:R-:W-:Y:S02]  /*38640*/  @!P3 IADD3.X R87, R31, R15, R6, P4, P5 ;  /* 0x0000000f1f57b210 */ /* 0x000fe400027ea406 */
[----:B------:R-:W-:-:S13]  /*38650*/  ISETP.LT.OR P3, PT, R29, 0x52, !P2 ;  /* 0x000000521d00780c */ /* 0x000fda0005761670 */
[----:B------:R-:W0:Y:S01]  /*38660*/  @!P3 LDC.64 R14, c[0x0][0x5c0] ;  /* 0x00017000ff0ebb82 */ /* 0x000e220000000a00 */
[C---:B------:R-:W-:Y:S02]  /*38670*/  LOP3.LUT P6, RZ, R0.reuse, 0x100, RZ, 0xc0, !PT ;  /* 0x0000010000ff7812 */ /* 0x040fe400078cc0ff */
[C---:B------:R-:W-:Y:S02]  /*38680*/  LOP3.LUT P1, RZ, R0.reuse, 0x4, RZ, 0xc0, !PT ;  /* 0x0000000400ff7812 */ /* 0x040fe4000782c0ff */
[----:B------:R-:W-:-:S04]  /*38690*/  LOP3.LUT R0, R0, 0xffffffbf, RZ, 0xc0, !PT ;  /* 0xffffffbf00007812 */ /* 0x000fc800078ec0ff */
[----:B------:R-:W-:Y:S02]  /*386a0*/  @P3 LOP3.LUT R0, R0, 0x40, RZ, 0xfc, !PT ;  /* 0x0000004000003812 */ /* 0x000fe400078efcff */
[----:B0-----:R-:W-:-:S04]  /*386b0*/  @!P3 IADD3 R54, P4, P5, R24, R14, R7 ;  /* 0x0000000e1836b210 */ /* 0x001fc80007d9e007 */
[----:B------:R-:W-:Y:S02]  /*386c0*/  @!P3 IADD3.X R55, R31, R15, R6, P4, P5 ;  /* 0x0000000f1f37b210 */ /* 0x000fe400027ea406 */
[----:B------:R-:W-:-:S13]  /*386d0*/  ISETP.LT.OR P3, PT, R29, 0x59, !P2 ;  /* 0x000000591d00780c */ /* 0x000fda0005761670 */
[----:B------:R-:W0:Y:S01]  /*386e0*/  @!P3 LDC.64 R14, c[0x0][0x5c0] ;  /* 0x00017000ff0ebb82 */ /* 0x000e220000000a00 */
[----:B------:R-:W-:-:S04]  /*386f0*/  LOP3.LUT R2, R2, 0xfffffffb, RZ, 0xc0, !PT ;  /* 0xfffffffb02027812 */ /* 0x000fc800078ec0ff */
[----:B------:R-:W-:Y:S02]  /*38700*/  @P3 LOP3.LUT R2, R2, 0x4, RZ, 0xfc, !PT ;  /* 0x0000000402023812 */ /* 0x000fe400078efcff */
[----:B0-----:R-:W-:-:S04]  /*38710*/  @!P3 IADD3 R88, P4, P5, R24, R14, R7 ;  /* 0x0000000e1858b210 */ /* 0x001fc80007d9e007 */
[----:B------:R-:W-:Y:S02]  /*38720*/  @!P3 IADD3.X R89, R31, R15, R6, P4, P5 ;  /* 0x0000000f1f59b210 */ /* 0x000fe400027ea406 */
[----:B------:R-:W-:Y:S02]  /*38730*/  ISETP.LT.OR P3, PT, R29, 0x5a, !P2 ;  /* 0x0000005a1d00780c */ /* 0x000fe40005761670 */
[----:B------:R-:W-:-:S11]  /*38740*/  LOP3.LUT P0, RZ, R11, 0x400, RZ, 0xc0, !PT ;  /* 0x000004000bff7812 */ /* 0x000fd6000780c0ff */
[----:B------:R-:W0:Y:S01]  /*38750*/  @!P3 LDC.64 R14, c[0x0][0x5c0] ;  /* 0x00017000ff0ebb82 */ /* 0x000e220000000a00 */
[----:B------:R-:W-:Y:S02]  /*38760*/  F2FP.SATFINITE.E4M3.F32.PACK_AB_MERGE_C R13, RZ, R13, RZ ;  /* 0x0000000dff0d723e */ /* 0x000fe400048070ff */
[----:B------:R-:W-:-:S03]  /*38770*/  LOP3.LUT R0, R0, 0xfffdffff, RZ, 0xc0, !PT ;  /* 0xfffdffff00007812 */ /* 0x000fc600078ec0ff */
[----:B------:R0:W-:Y:S01]  /*38780*/  @!P0 STG.E.U8 desc[UR48][R60.64+0x39], R13 ;  /* 0x0000390d3c008986 */ /* 0x0001e2000c101130 */
[C---:B------:R-:W-:Y:S02]  /*38790*/  LOP3.LUT P0, RZ, R11.reuse, 0x200, RZ, 0xc0, !PT ;  /* 0x000002000bff7812 */ /* 0x040fe4000780c0ff */
        /* <DEDUP_REMOVED lines=8> */
[----:B----4-:R-:W-:Y:S01]  /*38820*/  FMUL R13, R92, UR41 ;  /* 0x000000295c0d7c20 */ /* 0x010fe20008400000 */
[----:B------:R-:W-:-:S04]  /*38830*/  LOP3.LUT R0, R0, 0xfffffeff, RZ, 0xc0, !PT ;  /* 0xfffffeff00007812 */ /* 0x000fc800078ec0ff */
[----:B------:R-:W-:Y:S02]  /*38840*/  @P2 LOP3.LUT R0, R0, 0x100, RZ, 0xfc, !PT ;  /* 0x0000010000002812 */ /* 0x000fe400078efcff */
[----:B0-----:R-:W-:-:S04]  /*38850*/  @!P2 IADD3 R92, P4, P5, R24, R14, R9 ;  /* 0x0000000e185ca210 */ /* 0x001fc80007d9e009 */
[----:B------:R-:W-:Y:S02]  /*38860*/  @!P2 IADD3.X R93, R31, R15, R8, P4, P5 ;  /* 0x0000000f1f5da210 */ /* 0x000fe400027ea408 */
[----:B------:R-:W-:Y:S02]  /*38870*/  ISETP.LT.OR P4, PT, R29, 0x21, !P0 ;  /* 0x000000211d00780c */ /* 0x000fe40004781670 */
[----:B------:R-:W-:Y:S02]  /*38880*/  LOP3.LUT P2, RZ, R0, 0x40000, RZ, 0xc0, !PT ;  /* 0x0004000000ff7812 */ /* 0x000fe4000784c0ff */
[----:B------:R-:W-:Y:S02]  /*38890*/  F2FP.SATFINITE.E4M3.F32.PACK_AB_MERGE_C R13, RZ, R13, RZ ;  /* 0x0000000dff0d723e */ /* 0x000fe400048070ff */
[----:B------:R-:W-:-:S07]  /*388a0*/  LOP3.LUT R11, R11, 0xfffffeff, RZ, 0xc0, !PT ;  /* 0xfffffeff0b0b7812 */ /* 0x000fce00078ec0ff */
[----:B------:R-:W0:Y:S01]  /*388b0*/  @!P4 LDC.64 R16, c[0x0][0x5c0] ;  /* 0x00017000ff10cb82 */ /* 0x000e220000000a00 */
[----:B------:R1:W-:Y:S01]  /*388c0*/  @!P6 STG.E.U8 desc[UR48][R50.64+0x20], R13 ;  /* 0x0000200d3200e986 */ /* 0x0003e2000c101130 */
[----:B------:R-:W-:Y:S02]  /*388d0*/  @P2 LOP3.LUT R11, R11, 0x100, RZ, 0xfc, !PT ;  /* 0x000001000b0b2812 */ /* 0x000fe400078efcff */
[----:B------:R-:W-:Y:S02]  /*388e0*/  ISETP.LT.OR P2, PT, R29, 0x42, !P3 ;  /* 0x000000421d00780c */ /* 0x000fe40005f41670 */
[----:B------:R-:W-:Y:S01]  /*388f0*/  @!P4 IADD3 R14, P5, P6, R3, R24, R7 ;  /* 0x00000018030ec210 */ /* 0x000fe20007ebe007 */
[----:B-1----:R-:W-:-:S05]  /*38900*/  FMUL R13, R91, UR41 ;  /* 0x000000295b0d7c20 */ /* 0x002fca0008400000 */
[----:B------:R-:W-:-:S05]  /*38910*/  F2FP.SATFINITE.E4M3.F32.PACK_AB_MERGE_C R13, RZ, R13, RZ ;  /* 0x0000000dff0d723e */ /* 0x000fca00048070ff */
[----:B------:R2:W-:Y:S01]  /*38920*/  @!P1 STG.E.U8 desc[UR48][R32.64+0x21], R13 ;  /* 0x0000210d20009986 */ /* 0x0005e2000c101130 */
[----:B0-----:R-:W-:Y:S02]  /*38930*/  @!P4 IADD3 R16, P1, R14, R16, RZ ;  /* 0x000000100e10c210 */ /* 0x001fe40007f3e0ff */
[----:B------:R-:W0:Y:S01]  /*38940*/  @!P2 LDC.64 R14, c[0x0][0x5c0] ;  /* 0x00017000ff0eab82 */ /* 0x000e220000000a00 */
[----:B------:R-:W-:-:S05]  /*38950*/  @!P4 IADD3.X R22, R4, R31, R6, P5, P6 ;  /* 0x0000001f0416c210 */ /* 0x000fca0002fec406 */
[----:B------:R-:W-:Y:S02]  /*38960*/  @!P4 IMAD.X R17, R22, 0x1, R17, P1 ;  /* 0x000000011611c824 */ /* 0x000fe400008e0611 */
[----:B--2---:R-:W-:-:S05]  /*38970*/  FMUL R13, R90, UR41 ;  /* 0x000000295a0d7c20 */ /* 0x004fca0008400000 */
[----:B------:R-:W-:-:S05]  /*38980*/  F2FP.SATFINITE.E4M3.F32.PACK_AB_MERGE_C R13, RZ, R13, RZ ;  /* 0x0000000dff0d723e */ /* 0x000fca00048070ff */
        /* <DEDUP_REMOVED lines=13> */
[----:B---3--:R-:W-:Y:S01]  /*38a60*/  FMUL R13, R95, UR41 ;  /* 0x000000295f0d7c20 */ /* 0x008fe20008400000 */
[----:B------:R-:W-:-:S04]  /*38a70*/  LOP3.LUT R2, R2, 0xfffffff7, RZ, 0xc0, !PT ;  /* 0xfffffff702027812 */ /* 0x000fc800078ec0ff */
[----:B------:R-:W-:Y:S02]  /*38a80*/  F2FP.SATFINITE.E4M3.F32.PACK_AB_MERGE_C R13, RZ, R13, RZ ;  /* 0x0000000dff0d723e */ /* 0x000fe400048070ff */
[----:B------:R-:W-:-:S03]  /*38a90*/  @P2 LOP3.LUT R2, R2, 0x8, RZ, 0xfc, !PT ;  /* 0x0000000802022812 */ /* 0x000fc600078efcff */
[----:B------:R1:W-:Y:S01]  /*38aa0*/  @!P4 STG.E.U8 desc[UR48][R16.64+0x21], R13 ;  /* 0x0000210d1000c986 */ /* 0x0003e2000c101130 */
[----:B0-----:R-:W-:-:S04]  /*38ab0*/  @!P2 IADD3 R90, P5, P6, R24, R14, R9 ;  /* 0x0000000e185aa210 */ /* 0x001fc80007ebe009 */
[----:B------:R-:W-:Y:S02]  /*38ac0*/  @!P2 IADD3.X R91, R31, R15, R8, P5, P6 ;  /* 0x0000000f1f5ba210 */ /* 0x000fe40002fec408 */
[----:B------:R-:W-:Y:S01]  /*38ad0*/  LOP3.LUT P2, RZ, R11, 0x100, RZ, 0xc0, !PT ;  /* 0x000001000bff7812 */ /* 0x000fe2000784c0ff */
[----:B-1----:R-:W-:-:S05]  /*38ae0*/  FMUL R13, R94, UR41 ;  /* 0x000000295e0d7c20 */ /* 0x002fca0008400000 */
[----:B------:R-:W-:-:S07]  /*38af0*/  F2FP.SATFINITE.E4M3.F32.PACK_AB_MERGE_C R13, RZ, R13, RZ ;  /* 0x0000000dff0d723e */ /* 0x000fce00048070ff */
[----:B------:R0:W-:Y:S02]  /*38b00*/  @!P2 STG.E.U8 desc[UR48][R44.64+0x28], R13 ;  /* 0x0000280d2c00a986 */ /* 0x0001e4000c101130 */
[----:B0-----:R-:W-:Y:S02]  /*38b10*/  FMUL R13, R96, UR41 ;  /* 0x00000029600d7c20 */ /* 0x001fe40008400000 */
[----:B------:R-:W2:Y:S01]  /*38b20*/  LDL.LU R96, [R1+0x2d8] ;  /* 0x0002d80001607983 */ /* 0x000ea20000300800 */
[C---:B------:R-:W-:Y:S02]  /*38b30*/  ISETP.LT.OR P6, PT, R29.reuse, 0x4a, !P3 ;  /* 0x0000004a1d00780c */ /* 0x040fe40005fc1670 */
[----:B------:R-:W-:Y:S01]  /*38b40*/  ISETP.LT.OR P2, PT, R29, 0x51, !P3 ;  /* 0x000000511d00780c */ /* 0x000fe20005f41670 */
[----:B------:R-:W3:Y:S10]  /*38b50*/  LDL.LU R97, [R1+0x2dc] ;  /* 0x0002dc0001617983 */ /* 0x000ef40000300800 */
[----:B------:R-:W0:Y:S02]  /*38b60*/  @!P6 LDC.64 R14, c[0x0][0x5c0] ;  /* 0x00017000ff0eeb82 */ /* 0x000e240000000a00 */
[----:B0-----:R-:W-:-:S04]  /*38b70*/  @!P6 IADD3 R50, P4, P5, R24, R14, R9 ;  /* 0x0000000e1832e210 */ /* 0x001fc80007d9e009 */
[----:B------:R-:W-:Y:S02]  /*38b80*/  @!P6 IADD3.X R51, R31, R15, R8, P4, P5 ;  /* 0x0000000f1f33e210 */ /* 0x000fe400027ea408 */
[----:B------:R-:W0:Y:S02]  /*38b90*/  @!P2 LDC.64 R14, c[0x0][0x5c0] ;  /* 0x00017000ff0eab82 */ /* 0x000e240000000a00 */
[----:B0-----:R-:W-:-:S04]  /*38ba0*/  @!P2 IADD3 R94, P4, P5, R24, R14, R9 ;  /* 0x0000000e185ea210 */ /* 0x001fc80007d9e009 */
[----:B------:R-:W-:Y:S02]  /*38bb0*/  @!P2 IADD3.X R95, R31, R15, R8, P4, P5 ;  /* 0x0000000f1f5fa210 */ /* 0x000fe400027ea408 */
[----:B------:R-:W-:Y:S02]  /*38bc0*/  ISETP.LT.OR P4, PT, R29, 0x29, !P0 ;  /* 0x000000291d00780c */ /* 0x000fe40004781670 */
[----:B------:R-:W-:-:S11]  /*38bd0*/  LOP3.LUT R11, R11, 0xffffff7f, RZ, 0xc0, !PT ;  /* 0xffffff7f0b0b7812 */ /* 0x000fd600078ec0ff */
[----:B------:R-:W0:Y:S01]  /*38be0*/  @!P4 LDC.64 R16, c[0x0][0x5c0] ;  /* 0x00017000ff10cb82 */ /* 0x000e220000000a00 */
[----:B------:R-:W-:Y:S02]  /*38bf0*/  LOP3.LUT P1, RZ, R0, 0x80000, RZ, 0xc0, !PT ;  /* 0x0008000000ff7812 */ /* 0x000fe4000782c0ff */
[----:B------:R-:W-:Y:S02]  /*38c00*/  @P0 LOP3.LUT R11, R11, 0x80, RZ, 0xfc, !PT ;  /* 0x000000800b0b0812 */ /* 0x000fe400078efcff */
[----:B------:R-:W-:Y:S02]  /*38c10*/  ISETP.LT.OR P0, PT, R29, 0x52, !P3 ;  /* 0x000000521d00780c */ /* 0x000fe40005f01670 */
[----:B------:R-:W-:Y:S02]  /*38c20*/  LOP3.LUT R2, R2, 0xffffffef, RZ, 0xc0, !PT ;  /* 0xffffffef02027812 */ /* 0x000fe400078ec0ff */
[----:B------:R-:W-:Y:S02]  /*38c30*/  F2FP.SATFINITE.E4M3.F32.PACK_AB_MERGE_C R13, RZ, R13, RZ ;  /* 0x0000000dff0d723e */ /* 0x000fe400048070ff */
[----:B------:R-:W-:-:S02]  /*38c40*/  @P6 LOP3.LUT R2, R2, 0x10, RZ, 0xfc, !PT ;  /* 0x0000001002026812 */ /* 0x000fc400078efcff */
[----:B------:R-:W-:Y:S01]  /*38c50*/  @!P4 IADD3 R14, P5, P6, R3, R24, R7 ;  /* 0x00000018030ec210 */ /* 0x000fe20007ebe007 */
[----:B------:R1:W-:Y:S03]  /*38c60*/  @!P1 STG.E.U8 desc[UR48][R20.64+0x29], R13 ;  /* 0x0000290d14009986 */ /* 0x0003e6000c101130 */
[----:B0-----:R-:W-:Y:S02]  /*38c70*/  @!P4 IADD3 R16, P1, R14, R16, RZ ;  /* 0x000000100e10c210 */ /* 0x001fe40007f3e0ff */
[----:B------:R-:W0:Y:S01]  /*38c80*/  @!P0 LDC.64 R14, c[0x0][0x5c0] ;  /* 0x00017000ff0e8b82 */ /* 0x000e220000000a00 */
[----:B------:R-:W-:Y:S01]  /*38c90*/  LOP3.LUT R2, R2, 0xffffffdf, RZ, 0xc0, !PT ;  /* 0xffffffdf02027812 */ /* 0x000fe200078ec0ff */
[----:B-1----:R-:W-:Y:S01]  /*38ca0*/  FMUL R13, R98, UR41 ;  /* 0x00000029620d7c20 */ /* 0x002fe20008400000 */
[----:B------:R-:W-:Y:S01]  /*38cb0*/  @!P4 IADD3.X R22, R4, R31, R6, P5, P6 ;  /* 0x0000001f0416c210 */ /* 0x000fe20002fec406 */
[----:B------:R-:W4:Y:S01]  /*38cc0*/  LDL.LU R98, [R1+0x2e0] ;  /* 0x0002e00001627983 */ /* 0x000f220000300800 */
[----:B------:R-:W-:-:S02]  /*38cd0*/  @P2 LOP3.LUT R2, R2, 0x20, RZ, 0xfc, !PT ;  /* 0x0000002002022812 */ /* 0x000fc400078efcff */
[C---:B------:R-:W-:Y:S02]  /*38ce0*/  LOP3.LUT P2, RZ, R0.reuse, 0x100000, RZ, 0xc0, !PT ;  /* 0x0010000000ff7812 */ /* 0x040fe4000784c0ff */
[----:B------:R-:W-:Y:S01]  /*38cf0*/  LOP3.LUT R0, R0, 0xfffbffff, RZ, 0xc0, !PT ;  /* 0xfffbffff00007812 */ /* 0x000fe200078ec0ff */
[----:B------:R-:W-:Y:S01]  /*38d00*/  @!P4 IMAD.X R17, R22, 0x1, R17, P1 ;  /* 0x000000011611c824 */ /* 0x000fe200008e0611 */
[----:B------:R-:W-:Y:S02]  /*38d10*/  F2FP.SATFINITE.E4M3.F32.PACK_AB_MERGE_C R13, RZ, R13, RZ ;  /* 0x0000000dff0d723e */ /* 0x000fe400048070ff */
[----:B------:R-:W-:-:S03]  /*38d20*/  @P0 LOP3.LUT R0, R0, 0x40000, RZ, 0xfc, !PT ;  /* 0x0004000000000812 */ /* 0x000fc600078efcff */
[----:B------:R1:W-:Y:S01]  /*38d30*/  @!P4 STG.E.U8 desc[UR48][R16.64+0x28], R13 ;  /* 0x0000280d1000c986 */ /* 0x0003e2000c101130 */
[----:B0-----:R-:W-:-:S04]  /*38d40*/  @!P0 IADD3 R44, P5, P6, R24, R14, R9 ;  /* 0x0000000e182c8210 */ /* 0x001fc80007ebe009 */
[----:B------:R-:W-:Y:S02]  /*38d50*/  @!P0 IADD3.X R45, R31, R15, R8, P5, P6 ;  /* 0x0000000f1f2d8210 */ /* 0x000fe40002fec408 */
[----:B------:R-:W-:-:S04]  /*38d60*/  LOP3.LUT P0, RZ, R11, 0x80, RZ, 0xc0, !PT ;  /* 0x000000800bff7812 */ /* 0x000fc8000780c0ff */
[----:B------:R-:W-:-:S13]  /*38d70*/  ISETP.LT.OR P4, PT, R29, 0x2a, !P0 ;  /* 0x0000002a1d00780c */ /* 0x000fda0004781670 */
        /* <DEDUP_REMOVED lines=10> */
[----:B------:R-:W3:Y:S03]  /*38e20*/  LDL.LU R97, [R1+0x2e8] ;  /* 0x0002e80001617983 */ /* 0x000ee60000300800 */
[----:B------:R-:W-:Y:S02]  /*38e30*/  F2FP.SATFINITE.E4M3.F32.PACK_AB_MERGE_C R13, RZ, R13, RZ ;  /* 0x0000000dff0d723e */ /* 0x000fe400048070ff */
[----:B------:R-:W-:-:S03]  /*38e40*/  LOP3.LUT P1, RZ, R0, 0x200, RZ, 0xc0, !PT ;  /* 0x0000020000ff7812 */ /* 0x000fc6000782c0ff */
[----:B------:R4:W-:Y:S01]  /*38e50*/  @!P2 STG.E.U8 desc[UR48][R58.64+0x30], R13 ;  /* 0x0000300d3a00a986 */ /* 0x0009e2000c101130 */
[----:B------:R-:W-:-:S13]  /*38e60*/  ISETP.LT.OR P3, PT, R29, 0x59, !P3 ;  /* 0x000000591d00780c */ /* 0x000fda0005f61670 */
[----:B------:R-:W0:Y:S01]  /*38e70*/  @!P3 LDC.64 R14, c[0x0][0x5c0] ;  /* 0x00017000ff0ebb82 */ /* 0x000e220000000a00 */
[----:B----4-:R-:W-:Y:S02]  /*38e80*/  FMUL R13, R98, UR41 ;  /* 0x00000029620d7c20 */ /* 0x010fe40008400000 */
[----:B------:R-:W4:Y:S03]  /*38e90*/  LDL.LU R98, [R1+0x2ec] ;  /* 0x0002ec0001627983 */ /* 0x000f260000300800 */
[----:B------:R-:W-:-:S05]  /*38ea0*/  F2FP.SATFINITE.E4M3.F32.PACK_AB_MERGE_C R13, RZ, R13, RZ ;  /* 0x0000000dff0d723e */ /* 0x000fca00048070ff */
[----:B------:R2:W-:Y:S01]  /*38eb0*/  @!P1 STG.E.U8 desc[UR48][R38.64+0x31], R13 ;  /* 0x0000310d26009986 */ /* 0x0005e2000c101130 */
[----:B0-----:R-:W-:-:S04]  /*38ec0*/  @!P3 IADD3 R22, P5, P6, R24, R14, R9 ;  /* 0x0000000e1816b210 */ /* 0x001fc80007ebe009 */
[----:B------:R-:W-:Y:S02]  /*38ed0*/  @!P3 IADD3.X R23, R31, R15, R8, P5, P6 ;  /* 0x0000000f1f17b210 */ /* 0x000fe40002fec408 */
[----:B------:R-:W-:-:S04]  /*38ee0*/  ISETP.GE.AND P6, PT, R28, 0x101, PT ;  /* 0x000001011c00780c */ /* 0x000fc80003fc6270 */
[----:B------:R-:W-:Y:S02]  /*38ef0*/  ISETP.LT.OR P6, PT, R29, 0x5a, !P6 ;  /* 0x0000005a1d00780c */ /* 0x000fe400077c1670 */
[----:B------:R-:W-:-:S11]  /*38f00*/  LOP3.LUT R0, R0, 0xfff7ffff, RZ, 0xc0, !PT ;  /* 0xfff7ffff00007812 */ /* 0x000fd600078ec0ff */
[----:B------:R-:W0:Y:S01]  /*38f10*/  @!P6 LDC.64 R14, c[0x0][0x5c0] ;  /* 0x00017000ff0eeb82 */ /* 0x000e220000000a00 */
[----:B------:R-:W-:Y:S02]  /*38f20*/  @P3 LOP3.LUT R0, R0, 0x80000, RZ, 0xfc, !PT ;  /* 0x0008000000003812 */ /* 0x000fe400078efcff */
[----:B------:R-:W-:-:S04]  /*38f30*/  LOP3.LUT P3, RZ, R11, 0x40, RZ, 0xc0, !PT ;  /* 0x000000400bff7812 */ /* 0x000fc8000786c0ff */
[----:B------:R-:W-:Y:S02]  /*38f40*/  ISETP.LT.OR P2, PT, R29, 0x61, !P3 ;  /* 0x000000611d00780c */ /* 0x000fe40005f41670 */
[----:B0-----:R-:W-:-:S04]  /*38f50*/  @!P6 IADD3 R116, P4, P5, R24, R14, R9 ;  /* 0x0000000e1874e210 */ /* 0x001fc80007d9e009 */
[----:B------:R-:W-:-:S07]  /*38f60*/  @!P6 IADD3.X R117, R31, R15, R8, P4, P5 ;  /* 0x0000000f1f75e210 */ /* 0x000fce00027ea408 */
[----:B------:R-:W0:Y:S01]  /*38f70*/  @!P2 LDC.64 R14, c[0x0][0x5c0] ;  /* 0x00017000ff0eab82 */ /* 0x000e220000000a00 */
[----:B--2---:R-:W-:Y:S02]  /*38f80*/  FMUL R13, R96, UR41 ;  /* 0x00000029600d7c20 */ /* 0x004fe40008400000 */
[----:B------:R-:W2:Y:S01]  /*38f90*/  LDL.LU R96, [R1+0x2f0] ;  /* 0x0002f00001607983 */ /* 0x000ea20000300800 */
[----:B0-----:R-:W-:-:S04]  /*38fa0*/  @!P2 IADD3 R58, P4, P5, R24, R14, R3 ;  /* 0x0000000e183aa210 */ /* 0x001fc80007d9e003 */
[----:B------:R-:W-:Y:S02]  /*38fb0*/  @!P2 IADD3.X R59, R31, R15, R4, P4, P5 ;  /* 0x0000000f1f3ba210 */ /* 0x000fe400027ea404 */
[----:B------:R-:W-:Y:S02]  /*38fc0*/  ISETP.LT.OR P4, PT, R29, 0x31, !P0 ;  /* 0x000000311d00780c */ /* 0x000fe40004781670 */
[----:B------:R-:W-:Y:S02]  /*38fd0*/  LOP3.LUT P2, RZ, R0, 0x400, RZ, 0xc0, !PT ;  /* 0x0000040000ff7812 */ /* 0x000fe4000784c0ff */
[----:B------:R-:W-:-:S09]  /*38fe0*/  LOP3.LUT R11, R11, 0xffffffdf, RZ, 0xc0, !PT ;  /* 0xffffffdf0b0b7812 */ /* 0x000fd200078ec0ff */
[----:B------:R-:W0:Y:S02]  /*38ff0*/  @!P4 LDC.64 R16, c[0x0][0x5c0] ;  /* 0x00017000ff10cb82 */ /* 0x000e240000000a00 */
[----:B------:R-:W-:Y:S02]  /*39000*/  @P2 LOP3.LUT R11, R11, 0x20, RZ, 0xfc, !PT ;  /* 0x000000200b0b2812 */ /* 0x000fe400078efcff */
[----:B------:R-:W-:Y:S02]  /*39010*/  ISETP.LT.OR P2, PT, R29, 0x62, !P3 ;  /* 0x000000621d00780c */ /* 0x000fe40005f41670 */
[----:B------:R-:W-:-:S04]  /*39020*/  LOP3.LUT R2, R2, 0xffffffbf, RZ, 0xc0, !PT ;  /* 0xffffffbf02027812 */ /* 0x000fc800078ec0ff */
[----:B------:R-:W-:Y:S02]  /*39030*/  @P6 LOP3.LUT R2, R2, 0x40, RZ, 0xfc, !PT ;  /* 0x0000004002026812 */ /* 0x000fe400078efcff */
[----:B------:R-:W-:-:S04]  /*39040*/  @!P4 IADD3 R14, P5, P6, R3, R24, R7 ;  /* 0x00000018030ec210 */ /* 0x000fc80007ebe007 */
[----:B------:R-:W-:Y:S02]  /*39050*/  @!P4 IADD3.X R20, R4, R31, R6, P5, P6 ;  /* 0x0000001f0414c210 */ /* 0x000fe40002fec406 */
        /* <DEDUP_REMOVED lines=11> */
[----:B------:R-:W-:Y:S02]  /*39110*/  ISETP.LT.OR P2, PT, R29, 0x69, !P3 ;  /* 0x000000691d00780c */ /* 0x000fe40005f41670 */
[----:B0-----:R-:W-:-:S05]  /*39120*/  @!P4 IADD3 R16, P5, R16, R14, RZ ;  /* 0x0000000e1010c210 */ /* 0x001fca0007fbe0ff */
[----:B------:R-:W-:Y:S02]  /*39130*/  @!P4 IMAD.X R17, R13, 0x1, R15, P5 ;  /* 0x000000010d11c824 */ /* 0x000fe400028e060f */
[----:B---3--:R-:W-:-:S04]  /*39140*/  FMUL R13, R97, UR41 ;  /* 0x00000029610d7c20 */ /* 0x008fc80008400000 */
[----:B------:R-:W0:Y:S01]  /*39150*/  @!P2 LDC.64 R14, c[0x0][0x5c0] ;  /* 0x00017000ff0eab82 */ /* 0x000e220000000a00 */
[----:B------:R-:W3:Y:S01]  /*39160*/  LDL.LU R97, [R1+0x2f4] ;  /* 0x0002f40001617983 */ /* 0x000ee20000300800 */
[----:B------:R-:W-:-:S05]  /*39170*/  F2FP.SATFINITE.E4M3.F32.PACK_AB_MERGE_C R13, RZ, R13, RZ ;  /* 0x0000000dff0d723e */ /* 0x000fca00048070ff */
[----:B------:R4:W-:Y:S01]  /*39180*/  @!P4 STG.E.U8 desc[UR48][R16.64+0x31], R13 ;  /* 0x0000310d1000c986 */ /* 0x0009e2000c101130 */
[----:B0-----:R-:W-:-:S04]  /*39190*/  @!P2 IADD3 R120, P5, P6, R24, R14, R3 ;  /* 0x0000000e1878a210 */ /* 0x001fc80007ebe003 */
[----:B------:R-:W-:Y:S02]  /*391a0*/  @!P2 IADD3.X R121, R31, R15, R4, P5, P6 ;  /* 0x0000000f1f79a210 */ /* 0x000fe40002fec404 */
[----:B------:R-:W-:Y:S01]  /*391b0*/  LOP3.LUT P2, RZ, R11, 0x20, RZ, 0xc0, !PT ;  /* 0x000000200bff7812 */ /* 0x000fe2000784c0ff */
[----:B----4-:R-:W-:-:S05]  /*391c0*/  FMUL R13, R98, UR41 ;  /* 0x00000029620d7c20 */ /* 0x010fca0008400000 */
[----:B------:R-:W-:-:S07]  /*391d0*/  F2FP.SATFINITE.E4M3.F32.PACK_AB_MERGE_C R13, RZ, R13, RZ ;  /* 0x0000000dff0d723e */ /* 0x000fce00048070ff */
[----:B------:R2:W-:Y:S01]  /*391e0*/  @!P2 STG.E.U8 desc[UR48][R40.64+0x38], R13 ;  /* 0x0000380d2800a986 */ /* 0x0005e2000c101130 */
[----:B------:R-:W-:-:S13]  /*391f0*/  ISETP.LT.OR P6, PT, R29, 0x6a, !P3 ;  /* 0x0000006a1d00780c */ /* 0x000fda0005fc1670 */
[----:B------:R-:W0:Y:S01]  /*39200*/  @!P6 LDC.64 R14, c[0x0][0x5c0] ;  /* 0x00017000ff0eeb82 */ /* 0x000e220000000a00 */
[----:B--2---:R-:W-:Y:S02]  /*39210*/  FMUL R13, R96, UR41 ;  /* 0x00000029600d7c20 */ /* 0x004fe40008400000 */
[----:B------:R-:W2:Y:S01]  /*39220*/  LDL.LU R96, [R1+0x2f8] ;  /* 0x0002f80001607983 */ /* 0x000ea20000300800 */
[----:B------:R-:W-:Y:S02]  /*39230*/  ISETP.LT.OR P2, PT, R29, 0x71, !P3 ;  /* 0x000000711d00780c */ /* 0x000fe40005f41670 */
[----:B0-----:R-:W-:Y:S01]  /*39240*/  @!P6 IADD3 R126, P4, P5, R24, R14, R3 ;  /* 0x0000000e187ee210 */ /* 0x001fe20007d9e003 */
[----:B------:R-:W4:Y:S03]  /*39250*/  LDL.LU R98, [R1+0x2fc] ;  /* 0x0002fc0001627983 */ /* 0x000f260000300800 */
[----:B------:R-:W-:-:S07]  /*39260*/  @!P6 IADD3.X R127, R31, R15, R4, P4, P5 ;  /* 0x0000000f1f7fe210 */ /* 0x000fce00027ea404 */
[----:B------:R-:W0:Y:S02]  /*39270*/  @!P2 LDC.64 R14, c[0x0][0x5c0] ;  /* 0x00017000ff0eab82 */ /* 0x000e240000000a00 */
[----:B0-----:R-:W-:-:S04]  /*39280*/  @!P2 IADD3 R40, P4, P5, R24, R14, R3 ;  /* 0x0000000e1828a210 */ /* 0x001fc80007d9e003 */
[----:B------:R-:W-:Y:S02]  /*39290*/  @!P2 IADD3.X R41, R31, R15, R4, P4, P5 ;  /* 0x0000000f1f29a210 */ /* 0x000fe400027ea404 */
[----:B------:R-:W-:Y:S02]  /*392a0*/  ISETP.LT.OR P4, PT, R29, 0x39, !P0 ;  /* 0x000000391d00780c */ /* 0x000fe40004781670 */
[C---:B------:R-:W-:Y:S02]  /*392b0*/  LOP3.LUT P1, RZ, R0.reuse, 0x200000, RZ, 0xc0, !PT ;  /* 0x0020000000ff7812 */ /* 0x040fe4000782c0ff */
[----:B------:R-:W-:-:S09]  /*392c0*/  LOP3.LUT R0, R0, 0xfffffbff, RZ, 0xc0, !PT ;  /* 0xfffffbff00007812 */ /* 0x000fd200078ec0ff */
[----:B------:R-:W0:Y:S01]  /*392d0*/  @!P4 LDC.64 R16, c[0x0][0x5c0] ;  /* 0x00017000ff10cb82 */ /* 0x000e220000000a00 */
[----:B------:R-:W-:Y:S02]  /*392e0*/  @P2 LOP3.LUT R0, R0, 0x400, RZ, 0xfc, !PT ;  /* 0x0000040000002812 */ /* 0x000fe400078efcff */
[----:B------:R-:W-:Y:S02]  /*392f0*/  ISETP.LT.OR P2, PT, R29, 0x72, !P3 ;  /* 0x000000721d00780c */ /* 0x000fe40005f41670 */
[----:B------:R-:W-:Y:S02]  /*39300*/  F2FP.SATFINITE.E4M3.F32.PACK_AB_MERGE_C R13, RZ, R13, RZ ;  /* 0x0000000dff0d723e */ /* 0x000fe400048070ff */
[----:B------:R-:W-:-:S03]  /*39310*/  @!P4 IADD3 R14, P5, P6, R3, R24, R7 ;  /* 0x00000018030ec210 */ /* 0x000fc60007ebe007 */
[----:B------:R3:W-:Y:S01]  /*39320*/  @!P1 STG.E.U8 desc[UR48][R26.64+0x39], R13 ;  /* 0x0000390d1a009986 */ /* 0x0007e2000c101130 */
[----:B------:R-:W-:Y:S02]  /*39330*/  @!P4 IADD3.X R20, R4, R31, R6, P5, P6 ;  /* 0x0000001f0414c210 */ /* 0x000fe40002fec406 */
[----:B0-----:R-:W-:-:S03]  /*39340*/  @!P4 IADD3 R16, P1, R14, R16, RZ ;  /* 0x000000100e10c210 */ /* 0x001fc60007f3e0ff */
[----:B------:R-:W0:Y:S02]  /*39350*/  @!P2 LDC.64 R14, c[0x0][0x5c0] ;  /* 0x00017000ff0eab82 */ /* 0x000e240000000a00 */
[----:B------:R-:W-:Y:S02]  /*39360*/  @!P4 IMAD.X R17, R20, 0x1, R17, P1 ;  /* 0x000000011411c824 */ /* 0x000fe400008e0611 */
[----:B---3--:R-:W-:Y:S02]  /*39370*/  FMUL R13, R97, UR41 ;  /* 0x00000029610d7c20 */ /* 0x008fe40008400000 */
[----:B------:R-:W3:Y:S03]  /*39380*/  LDL.LU R97, [R1+0x300] ;  /* 0x0003000001617983 */ /* 0x000ee60000300800 */
[----:B------:R-:W-:-:S05]  /*39390*/  F2FP.SATFINITE.E4M3.F32.PACK_AB_MERGE_C R13, RZ, R13, RZ ;  /* 0x0000000dff0d723e */ /* 0x000fca00048070ff */
        /* <DEDUP_REMOVED lines=10> */
[----:B------:R-:W2:Y:S01]  /*39440*/  LDL.LU R96, [R1+0x304] ;  /* 0x0003040001607983 */ /* 0x000ea20000300800 */
[----:B------:R-:W-:Y:S02]  /*39450*/  LOP3.LUT R0, R0, 0xffdfffff, RZ, 0xc0, !PT ;  /* 0xffdfffff00007812 */ /* 0x000fe400078ec0ff */
[----:B------:R-:W-:Y:S02]  /*39460*/  LOP3.LUT R12, R12, 0xdfffffff, RZ, 0xc0, !PT ;  /* 0xdfffffff0c0c7812 */ /* 0x000fe400078ec0ff */
[----:B------:R-:W-:Y:S02]  /*39470*/  @P2 LOP3.LUT R0, R0, 0x200000, RZ, 0xfc, !PT ;  /* 0x0020000000002812 */ /* 0x000fe400078efcff */
[----:B------:R-:W-:-:S02]  /*39480*/  @P0 LOP3.LUT R12, R12, 0x20000000, RZ, 0xfc, !PT ;  /* 0x200000000c0c0812 */ /* 0x000fc400078efcff */
[----:B------:R-:W-:Y:S02]  /*39490*/  LOP3.LUT P0, RZ, R0, 0x8, RZ, 0xc0, !PT ;  /* 0x0000000800ff7812 */ /* 0x000fe4000780c0ff */
[C---:B------:R-:W-:Y:S02]  /*394a0*/  LOP3.LUT P2, RZ, R11.reuse, 0x10, RZ, 0xc0, !PT ;  /* 0x000000100bff7812 */ /* 0x040fe4000784c0ff */
[C---:B------:R-:W-:Y:S02]  /*394b0*/  LOP3.LUT P1, RZ, R11.reuse, 0x8, RZ, 0xc0, !PT ;  /* 0x000000080bff7812 */ /* 0x040fe4000782c0ff */
[----:B------:R-:W-:-:S07]  /*394c0*/  LOP3.LUT R11, R11, 0xfffffffb, RZ, 0xc0, !PT ;  /* 0xfffffffb0b0b7812 */ /* 0x000fce00078ec0ff */
[----:B------:R-:W-:Y:S02]  /*394d0*/  @P0 LOP3.LUT R11, R11, 0x4, RZ, 0xfc, !PT ;  /* 0x000000040b0b0812 */ /* 0x000fe400078efcff */
[----:B------:R-:W-:-:S13]  /*394e0*/  ISETP.LT.OR P0, PT, R29, 0x79, !P3 ;  /* 0x000000791d00780c */ /* 0x000fda0005f01670 */
[----:B------:R-:W0:Y:S01]  /*394f0*/  @!P0 LDC.64 R14, c[0x0][0x5c0] ;  /* 0x00017000ff0e8b82 */ /* 0x000e220000000a00 */
[----:B------:R-:W-:-:S05]  /*39500*/  F2FP.SATFINITE.E4M3.F32.PACK_AB_MERGE_C R13, RZ, R13, RZ ;  /* 0x0000000dff0d723e */ /* 0x000fca00048070ff */
[----:B------:R4:W-:Y:S01]  /*39510*/  @!P4 STG.E.U8 desc[UR48][R16.64+0x39], R13 ;  /* 0x0000390d1000c986 */ /* 0x0009e2000c101130 */
[----:B------:R-:W-:Y:S02]  /*39520*/  LOP3.LUT R2, R2, 0xfffffdff, RZ, 0xc0, !PT ;  /* 0xfffffdff02027812 */ /* 0x000fe400078ec0ff */
[----:B0-----:R-:W-:-:S04]  /*39530*/  @!P0 IADD3 R136, P5, P6, R24, R14, R3 ;  /* 0x0000000e18888210 */ /* 0x001fc80007ebe003 */
[----:B------:R-:W-:Y:S02]  /*39540*/  @!P0 IADD3.X R137, R31, R15, R4, P5, P6 ;  /* 0x0000000f1f898210 */ /* 0x000fe40002fec404 */
[----:B------:R-:W-:Y:S01]  /*39550*/  LOP3.LUT P6, RZ, R0, 0x800, RZ, 0xc0, !PT ;  /* 0x0000080000ff7812 */ /* 0x000fe200078cc0ff */
[----:B----4-:R-:W-:Y:S01]  /*39560*/  FMUL R13, R98, UR41 ;  /* 0x00000029620d7c20 */ /* 0x010fe20008400000 */
[----:B------:R-:W-:-:S04]  /*39570*/  @P0 LOP3.LUT R2, R2, 0x200, RZ, 0xfc, !PT ;  /* 0x0000020002020812 */ /* 0x000fc800078efcff */
[----:B------:R-:W-:Y:S02]  /*39580*/  F2FP.SATFINITE.E4M3.F32.PACK_AB_MERGE_C R13, RZ, R13, RZ ;  /* 0x0000000dff0d723e */ /* 0x000fe400048070ff */
[----:B------:R-:W-:-:S05]  /*39590*/  ISETP.LT.OR P0, PT, R29, 0x7a, !P3 ;  /* 0x0000007a1d00780c */ /* 0x000fca0005f01670 */
[----:B------:R3:W-:Y:S08]  /*395a0*/  @!P6 STG.E.U8 desc[UR48][R46.64+0x20], R13 ;  /* 0x0000200d2e00e986 */ /* 0x0007f0000c101130 */
[----:B------:R-:W0:Y:S01]  /*395b0*/  @!P0 LDC.64 R14, c[0x0][0x5c0] ;  /* 0x00017000ff0e8b82 */ /* 0x000e220000000a00 */
[----:B---3--:R-:W-:Y:S02]  /*395c0*/  FMUL R13, R97, UR41 ;  /* 0x00000029610d7c20 */ /* 0x008fe40008400000 */
[----:B------:R-:W3:Y:S01]  /*395d0*/  LDL.LU R97, [R1+0x308] ;  /* 0x0003080001617983 */ /* 0x000ee20000300800 */
[----:B------:R-:W-:-:S02]  /*395e0*/  LOP3.LUT R2, R2, 0xfffffbff, RZ, 0xc0, !PT ;  /* 0xfffffbff02027812 */ /* 0x000fc400078ec0ff */
[----:B0-----:R-:W-:Y:S01]  /*395f0*/  @!P0 IADD3 R138, P4, P5, R24, R14, R3 ;  /* 0x0000000e188a8210 */ /* 0x001fe20007d9e003 */
[----:B------:R-:W4:Y:S01]  /*39600*/  LDL.LU R98, [R1+0x30c] ;  /* 0x00030c0001627983 */ /* 0x000f220000300800 */
[----:B------:R-:W-:Y:S02]  /*39610*/  @P0 LOP3.LUT R2, R2, 0x400, RZ, 0xfc, !PT ;  /* 0x0000040002020812 */ /* 0x000fe400078efcff */
[----:B------:R-:W-:Y:S02]  /*39620*/  @!P0 IADD3.X R139, R31, R15, R4, P4, P5 ;  /* 0x0000000f1f8b8210 */ /* 0x000fe400027ea404 */
[----:B------:R-:W-:Y:S02]  /*39630*/  LOP3.LUT P0, RZ, R11, 0x4, RZ, 0xc0, !PT ;  /* 0x000000040bff7812 */ /* 0x000fe4000780c0ff */
[----:B------:R-:W-:-:S11]  /*39640*/  F2FP.SATFINITE.E4M3.F32.PACK_AB_MERGE_C R13, RZ, R13, RZ ;  /* 0x0000000dff0d723e */ /* 0x000fd600048070ff */
[----:B------:R2:W-:Y:S01]  /*39650*/  @!P0 STG.E.U8 desc[UR48][R18.64+0x21], R13 ;  /* 0x0000210d12008986 */ /* 0x0005e2000c101130 */
[----:B------:R-:W-:-:S04]  /*39660*/  LOP3.LUT R12, R12, 0xbfffffff, RZ, 0xc0, !PT ;  /* 0xbfffffff0c0c7812 */ /* 0x000fc800078ec0ff */
[----:B------:R-:W-:Y:S02]  /*39670*/  @P3 LOP3.LUT R12, R12, 0x40000000, RZ, 0xfc, !PT ;  /* 0x400000000c0c3812 */ /* 0x000fe400078efcff */
[----:B------:R-:W-:-:S13]  /*39680*/  ISETP.LT.OR P3, PT, R29, 0x61, !P2 ;  /* 0x000000611d00780c */ /* 0x000fda0005761670 */
[----:B------:R-:W0:Y:S01]  /*39690*/  @!P3 LDC.64 R14, c[0x0][0x5c0] ;  /* 0x00017000ff0ebb82 */ /* 0x000e220000000a00 */
[----:B--2---:R-:W-:Y:S02]  /*396a0*/  FMUL R13, R96, UR41 ;  /* 0x00000029600d7c20 */ /* 0x004fe40008400000 */
[----:B------:R-:W2:Y:S01]  /*396b0*/  LDL.LU R96, [R1+0x310] ;  /* 0x0003100001607983 */ /* 0x000ea20000300800 */
[----:B0-----:R-:W-:-:S04]  /*396c0*/  @!P3 IADD3 R134, P4, P5, R24, R14, R7 ;  /* 0x0000000e1886b210 */ /* 0x001fc80007d9e007 */
[----:B------:R-:W-:Y:S02]  /*396d0*/  @!P3 IADD3.X R135, R31, R15, R6, P4, P5 ;  /* 0x0000000f1f87b210 */ /* 0x000fe400027ea406 */
[----:B------:R-:W-:Y:S02]  /*396e0*/  ISETP.LT.OR P4, PT, R29, 0x21, !P1 ;  /* 0x000000211d00780c */ /* 0x000fe40004f81670 */
[----:B------:R-:W-:-:S04]  /*396f0*/  LOP3.LUT R0, R0, 0xfffff7ff, RZ, 0xc0, !PT ;  /* 0xfffff7ff00007812 */ /* 0x000fc800078ec0ff */
[----:B------:R-:W-:-:S04]  /*39700*/  @P3 LOP3.LUT R0, R0, 0x800, RZ, 0xfc, !PT ;  /* 0x0000080000003812 */ /* 0x000fc800078efcff */
[----:B------:R-:W-:-:S03]  /*39710*/  LOP3.LUT P3, RZ, R0, 0x400000, RZ, 0xc0, !PT ;  /* 0x0040000000ff7812 */ /* 0x000fc6000786c0ff */
[----:B------:R-:W0:Y:S01]  /*39720*/  @!P4 LDC.64 R16, c[0x0][0x5c0] ;  /* 0x00017000ff10cb82 */ /* 0x000e220000000a00 */
[----:B------:R-:W-:-:S09]  /*39730*/  LOP3.LUT R11, R11, 0xfffffffd, RZ, 0xc0, !PT ;  /* 0xfffffffd0b0b7812 */ /* 0x000fd200078ec0ff */
[----:B------:R-:W-:Y:S02]  /*39740*/  @P3 LOP3.LUT R11, R11, 0x2, RZ, 0xfc, !PT ;  /* 0x000000020b0b3812 */ /* 0x000fe400078efcff */
[----:B------:R-:W-:Y:S02]  /*39750*/  ISETP.LT.OR P3, PT, R29, 0x62, !P2 ;  /* 0x000000621d00780c */ /* 0x000fe40005761670 */
[----:B------:R-:W-:-:S04]  /*39760*/  @!P4 IADD3 R14, P5, P6, R3, R24, R9 ;  /* 0x00000018030ec210 */ /* 0x000fc80007ebe009 */
[----:B------:R-:W-:Y:S02]  /*39770*/  @!P4 IADD3.X R20, R4, R31, R8, P5, P6 ;  /* 0x0000001f0414c210 */ /* 0x000fe40002fec408 */
[----:B0-----:R-:W-:-:S05]  /*39780*/  @!P4 IADD3 R16, P0, R14, R16, RZ ;  /* 0x000000100e10c210 */ /* 0x001fca0007f1e0ff */
[----:B------:R-:W0:Y:S01]  /*39790*/  @!P3 LDC.64 R14, c[0x0][0x5c0] ;  /* 0x00017000ff0ebb82 */ /* 0x000e220000000a00 */
[----:B------:R-:W-:Y:S01]  /*397a0*/  F2FP.SATFINITE.E4M3.F32.PACK_AB_MERGE_C R13, RZ, R13, RZ ;  /* 0x0000000dff0d723e */ /* 0x000fe200048070ff */
[----:B------:R-:W-:-:S05]  /*397b0*/  @!P4 IMAD.X R17, R20, 0x1, R17, P0 ;  /* 0x000000011411c824 */ /* 0x000fca00000e0611 */
[----:B------:R1:W-:Y:S01]  /*397c0*/  @!P4 STG.E.U8 desc[UR48][R16.64+0x20], R13 ;  /* 0x0000200d1000c986 */ /* 0x0003e2000c101130 */
[----:B------:R-:W-:Y:S02]  /*397d0*/  ISETP.LT.OR P4, PT, R29, 0x22, !P1 ;  /* 0x000000221d00780c */ /* 0x000fe40004f81670 */
[----:B0-----:R-:W-:-:S04]  /*397e0*/  @!P3 IADD3 R132, P5, P6, R24, R14, R7 ;  /* 0x0000000e1884b210 */ /* 0x001fc80007ebe007 */
[----:B------:R-:W-:-:S07]  /*397f0*/  @!P3 IADD3.X R133, R31, R15, R6, P5, P6 ;  /* 0x0000000f1f85b210 */ /* 0x000fce0002fec406 */
[----:B------:R-:W0:Y:S01]  /*39800*/  @!P4 LDC.64 R14, c[0x0][0x5c0] ;  /* 0x00017000ff0ecb82 */ /* 0x000e220000000a00 */
[----:B-1----:R-:W-:Y:S02]  /*39810*/  @!P4 IADD3 R16, P5, P6, R3, R24, R9 ;  /* 0x000000180310c210 */ /* 0x002fe40007ebe009 */
[----:B------:R-:W-:Y:S02]  /*39820*/  LOP3.LUT R0, R0, 0xfffffff7, RZ, 0xc0, !PT ;  /* 0xfffffff700007812 */ /* 0x000fe400078ec0ff */
[----:B------:R-:W-:Y:S02]  /*39830*/  @!P4 IADD3.X R13, R4, R31, R8, P5, P6 ;  /* 0x0000001f040dc210 */ /* 0x000fe40002fec408 */
[----:B------:R-:W-:Y:S02]  /*39840*/  @P3 LOP3.LUT R0, R0, 0x8, RZ, 0xfc, !PT ;  /* 0x0000000800003812 */ /* 0x000fe400078efcff */
[----:B------:R-:W-:Y:S02]  /*39850*/  ISETP.LT.OR P3, PT, R29, 0x69, !P2 ;  /* 0x000000691d00780c */ /* 0x000fe40005761670 */
[----:B0-----:R-:W-:-:S05]  /*39860*/  @!P4 IADD3 R16, P5, R16, R14, RZ ;  /* 0x0000000e1010c210 */ /* 0x001fca0007fbe0ff */
[----:B------:R-:W-:Y:S02]  /*39870*/  @!P4 IMAD.X R17, R13, 0x1, R15, P5 ;  /* 0x000000010d11c824 */ /* 0x000fe400028e060f */
[----:B---3--:R-:W-:-:S04]  /*39880*/  FMUL R13, R97, UR41 ;  /* 0x00000029610d7c20 */ /* 0x008fc80008400000 */
[----:B------:R-:W0:Y:S01]  /*39890*/  @!P3 LDC.64 R14, c[0x0][0x5c0] ;  /* 0x00017000ff0ebb82 */ /* 0x000e220000000a00 */
[----:B------:R-:W3:Y:S01]  /*398a0*/  LDL.LU R97, [R1+0x314] ;  /* 0x0003140001617983 */ /* 0x000ee20000300800 */
[----:B------:R-:W-:Y:S02]  /*398b0*/  LOP3.LUT R2, R2, 0xfffff7ff, RZ, 0xc0, !PT ;  /* 0xfffff7ff02027812 */ /* 0x000fe400078ec0ff */
[----:B------:R-:W-:Y:S02]  /*398c0*/  F2FP.SATFINITE.E4M3.F32.PACK_AB_MERGE_C R13, RZ, R13, RZ ;  /* 0x0000000dff0d723e */ /* 0x000fe400048070ff */
[----:B------:R-:W-:-:S03]  /*398d0*/  @P3 LOP3.LUT R2, R2, 0x800, RZ, 0xfc, !PT ;  /* 0x0000080002023812 */ /* 0x000fc600078efcff */
        /* <DEDUP_REMOVED lines=24> */
[----:B------:R-:W-:Y:S02]  /*39a60*/  LOP3.LUT R2, R2, 0xffffefff, RZ, 0xc0, !PT ;  /* 0xffffefff02027812 */ /* 0x000fe400078ec0ff */
[----:B------:R-:W-:Y:S02]  /*39a70*/  F2FP.SATFINITE.E4M3.F32.PACK_AB_MERGE_C R13, RZ, R13, RZ ;  /* 0x0000000dff0d723e */ /* 0x000fe400048070ff */
[----:B------:R-:W-:Y:S02]  /*39a80*/  @P6 LOP3.LUT R2, R2, 0x1000, RZ, 0xfc, !PT ;  /* 0x0000100002026812 */ /* 0x000fe400078efcff */
[----:B------:R-:W-:Y:S01]  /*39a90*/  @!P4 IADD3 R14, P5, P6, R3, R24, R9 ;  /* 0x00000018030ec210 */ /* 0x000fe20007ebe009 */
[----:B------:R3:W-:Y:S03]  /*39aa0*/  @!P0 STG.E.U8 desc[UR48][R66.64+0x29], R13 ;  /* 0x0000290d42008986 */ /* 0x0007e6000c101130 */
[----:B------:R-:W-:-:S02]  /*39ab0*/  @!P4 IADD3.X R18, R4, R31, R8, P5, P6 ;  /* 0x0000001f0412c210 */ /* 0x000fc40002fec408 */
[----:B0-----:R-:W-:Y:S02]  /*39ac0*/  @!P4 IADD3 R16, P0, R14, R16, RZ ;  /* 0x000000100e10c210 */ /* 0x001fe40007f1e0ff */
[----:B------:R-:W0:Y:S03]  /*39ad0*/  @!P3 LDC.64 R14, c[0x0][0x5c0] ;  /* 0x00017000ff0ebb82 */ /* 0x000e260000000a00 */
[----:B------:R-:W-:Y:S02]  /*39ae0*/  @!P4 IMAD.X R17, R18, 0x1, R17, P0 ;  /* 0x000000011211c824 */ /* 0x000fe400000e0611 */
[----:B---3--:R-:W-:Y:S01]  /*39af0*/  FMUL R13, R97, UR41 ;  /* 0x00000029610d7c20 */ /* 0x008fe20008400000 */
[----:B0-----:R-:W-:Y:S01]  /*39b00*/  @!P3 IADD3 R144, P5, P6, R24, R14, R7 ;  /* 0x0000000e1890b210 */ /* 0x001fe20007ebe007 */
[----:B------:R-:W3:Y:S03]  /*39b10*/  LDL.LU R97, [R1+0x320] ;  /* 0x0003200001617983 */ /* 0x000ee60000300800 */
[----:B------:R-:W-:-:S05]  /*39b20*/  F2FP.SATFINITE.E4M3.F32.PACK_AB_MERGE_C R13, RZ, R13, RZ ;  /* 0x0000000dff0d723e */ /* 0x000fca00048070ff */
[----:B------:R0:W-:Y:S01]  /*39b30*/  @!P4 STG.E.U8 desc[UR48][R16.64+0x28], R13 ;  /* 0x0000280d1000c986 */ /* 0x0001e2000c101130 */
[----:B------:R-:W-:Y:S02]  /*39b40*/  ISETP.LT.OR P4, PT, R29, 0x2a, !P1 ;  /* 0x0000002a1d00780c */ /* 0x000fe40004f81670 */
[----:B------:R-:W-:-:S11]  /*39b50*/  @!P3 IADD3.X R145, R31, R15, R6, P5, P6 ;  /* 0x0000000f1f91b210 */ /* 0x000fd60002fec406 */
[----:B------:R-:W1:Y:S01]  /*39b60*/  @!P4 LDC.64 R14, c[0x0][0x5c0] ;  /* 0x00017000ff0ecb82 */ /* 0x000e620000000a00 */
[----:B0-----:R-:W-:-:S04]  /*39b70*/  @!P4 IADD3 R16, P5, P6, R3, R24, R9 ;  /* 0x000000180310c210 */ /* 0x001fc80007ebe009 */
[----:B------:R-:W-:Y:S02]  /*39b80*/  @!P4 IADD3.X R13, R4, R31, R8, P5, P6 ;  /* 0x0000001f040dc210 */ /* 0x000fe40002fec408 */
[----:B-1----:R-:W-:-:S05]  /*39b90*/  @!P4 IADD3 R16, P5, R16, R14, RZ ;  /* 0x0000000e1010c210 */ /* 0x002fca0007fbe0ff */
[----:B------:R-:W-:Y:S02]  /*39ba0*/  @!P4 IMAD.X R17, R13, 0x1, R15, P5 ;  /* 0x000000010d11c824 */ /* 0x000fe400028e060f */
[----:B--2---:R-:W-:Y:S02]  /*39bb0*/  FMUL R13, R96, UR41 ;  /* 0x00000029600d7c20 */ /* 0x004fe40008400000 */
[----:B------:R-:W2:Y:S01]  /*39bc0*/  LDL.LU R96, [R1+0x324] ;  /* 0x0003240001607983 */ /* 0x000ea20000300800 */
[----:B------:R-:W-:Y:S02]  /*39bd0*/  ISETP.LT.OR P0, PT, R29, 0x79, !P2 ;  /* 0x000000791d00780c */ /* 0x000fe40005701670 */
[----:B------:R-:W-:-:S05]  /*39be0*/  F2FP.SATFINITE.E4M3.F32.PACK_AB_MERGE_C R13, RZ, R13, RZ ;  /* 0x0000000dff0d723e */ /* 0x000fca00048070ff */
[----:B------:R4:W-:Y:S06]  /*39bf0*/  @!P4 STG.E.U8 desc[UR48][R16.64+0x29], R13 ;  /* 0x0000290d1000c986 */ /* 0x0009ec000c101130 */
[----:B------:R-:W0:Y:S01]  /*39c00*/  @!P0 LDC.64 R14, c[0x0][0x5c0] ;  /* 0x00017000ff0e8b82 */ /* 0x000e220000000a00 */
[----:B----4-:R-:W-:Y:S02]  /*39c10*/  FMUL R13, R98, UR41 ;  /* 0x00000029620d7c20 */ /* 0x010fe40008400000 */
[----:B------:R-:W4:Y:S01]  /*39c20*/  LDL.LU R98, [R1+0x328] ;  /* 0x0003280001627983 */ /* 0x000f220000300800 */
[----:B------:R-:W-:-:S04]  /*39c30*/  LOP3.LUT R0, R0, 0xff7fffff, RZ, 0xc0, !PT ;  /* 0xff7fffff00007812 */ /* 0x000fc800078ec0ff */
[----:B------:R-:W-:Y:S02]  /*39c40*/  @P3 LOP3.LUT R0, R0, 0x800000, RZ, 0xfc, !PT ;  /* 0x0080000000003812 */ /* 0x000fe400078efcff */
[----:B0-----:R-:W-:-:S04]  /*39c50*/  @!P0 IADD3 R158, P5, P6, R24, R14, R7 ;  /* 0x0000000e189e8210 */ /* 0x001fc80007ebe007 */
[----:B------:R-:W-:Y:S02]  /*39c60*/  @!P0 IADD3.X R159, R31, R15, R6, P5, P6 ;  /* 0x0000000f1f9f8210 */ /* 0x000fe40002fec406 */
[C---:B------:R-:W-:Y:S02]  /*39c70*/  LOP3.LUT P6, RZ, R0.reuse, 0x1000000, RZ, 0xc0, !PT ;  /* 0x0100000000ff7812 */ /* 0x040fe400078cc0ff */
[----:B------:R-:W-:Y:S02]  /*39c80*/  F2FP.SATFINITE.E4M3.F32.PACK_AB_MERGE_C R13, RZ, R13, RZ ;  /* 0x0000000dff0d723e */ /* 0x000fe400048070ff */
[----:B------:R-:W-:-:S09]  /*39c90*/  LOP3.LUT P3, RZ, R0, 0x1000, RZ, 0xc0, !PT ;  /* 0x0000100000ff7812 */ /* 0x000fd2000786c0ff */
[----:B------:R3:W-:Y:S02]  /*39ca0*/  @!P6 STG.E.U8 desc[UR48][R42.64+0x30], R13 ;  /* 0x0000300d2a00e986 */ /* 0x0007e4000c101130 */
[----:B---3--:R-:W-:Y:S02]  /*39cb0*/  FMUL R13, R97, UR41 ;  /* 0x00000029610d7c20 */ /* 0x008fe40008400000 */
[----:B------:R-:W3:Y:S03]  /*39cc0*/  LDL.LU R97, [R1+0x32c] ;  /* 0x00032c0001617983 */ /* 0x000ee60000300800 */
[----:B------:R-:W-:-:S05]  /*39cd0*/  F2FP.SATFINITE.E4M3.F32.PACK_AB_MERGE_C R13, RZ, R13, RZ ;  /* 0x0000000dff0d723e */ /* 0x000fca00048070ff */
[----:B------:R2:W-:Y:S01]  /*39ce0*/  @!P3 STG.E.U8 desc[UR48][R34.64+0x31], R13 ;  /* 0x0000310d2200b986 */ /* 0x0005e2000c101130 */
[----:B------:R-:W-:-:S04]  /*39cf0*/  LOP3.LUT R5, R5, 0xfffffeff, RZ, 0xc0, !PT ;  /* 0xfffffeff05057812 */ /* 0x000fc800078ec0ff */
[----:B------:R-:W-:Y:S02]  /*39d00*/  @P0 LOP3.LUT R5, R5, 0x100, RZ, 0xfc, !PT ;  /* 0x0000010005050812 */ /* 0x000fe400078efcff */
[----:B------:R-:W-:-:S13]  /*39d10*/  ISETP.LT.OR P0, PT, R29, 0x7a, !P2 ;  /* 0x0000007a1d00780c */ /* 0x000fda0005701670 */
[----:B------:R-:W0:Y:S01]  /*39d20*/  @!P0 LDC.64 R14, c[0x0][0x5c0] ;  /* 0x00017000ff0e8b82 */ /* 0x000e220000000a00 */
        /* <DEDUP_REMOVED lines=36> */
[----:B------:R-:W-:Y:S01]  /*39f70*/  ISETP.LT.OR P2, PT, R29, 0x69, !P0 ;  /* 0x000000691d00780c */ /* 0x000fe20004741670 */
[----:B------:R-:W-:Y:S01]  /*39f80*/  STL [R1+0x71c], R11 ;  /* 0x00071c0b01007387 */ /* 0x000fe20000100800 */
[----:B0-----:R-:W-:-:S05]  /*39f90*/  @!P4 IADD3 R16, P5, R16, R14, RZ ;  /* 0x0000000e1010c210 */ /* 0x001fca0007fbe0ff */
[----:B------:R-:W-:Y:S02]  /*39fa0*/  @!P4 IMAD.X R17, R13, 0x1, R15, P5 ;  /* 0x000000010d11c824 */ /* 0x000fe400028e060f */
[----:B----4-:R-:W-:-:S04]  /*39fb0*/  FMUL R13, R98, UR41 ;  /* 0x00000029620d7c20 */ /* 0x010fc80008400000 */
[----:B------:R-:W0:Y:S01]  /*39fc0*/  @!P2 LDC.64 R14, c[0x0][0x5c0] ;  /* 0x00017000ff0eab82 */ /* 0x000e220000000a00 */
[----:B------:R-:W4:Y:S01]  /*39fd0*/  LDL.LU R98, [R1+0x334] ;  /* 0x0003340001627983 */ /* 0x000f220000300800 */
[----:B------:R-:W-:Y:S02]  /*39fe0*/  LOP3.LUT R5, R5, 0xffff7fff, RZ, 0xc0, !PT ;  /* 0xffff7fff05057812 */ /* 0x000fe400078ec0ff */
[----:B------:R-:W-:Y:S02]  /*39ff0*/  F2FP.SATFINITE.E4M3.F32.PACK_AB_MERGE_C R13, RZ, R13, RZ ;  /* 0x0000000dff0d723e */ /* 0x000fe400048070ff */
[----:B------:R-:W-:-:S03]  /*3a000*/  @P2 LOP3.LUT R5, R5, 0x8000, RZ, 0xfc, !PT ;  /* 0x0000800005052812 */ /* 0x000fc600078efcff */
[----:B------:R3:W-:Y:S01]  /*3a010*/  @!P4 STG.E.U8 desc[UR48][R16.64+0x31], R13 ;  /* 0x0000310d1000c986 */ /* 0x0007e2000c101130 */
[----:B0-----:R-:W-:-:S04]  /*3a020*/  @!P2 IADD3 R192, P5, P6, R24, R14, R9 ;  /* 0x0000000e18c0a210 */ /* 0x001fc80007ebe009 */
[----:B------:R-:W-:Y:S02]  /*3a030*/  @!P2 IADD3.X R193, R31, R15, R8, P5, P6 ;  /* 0x0000000f1fc1a210 */ /* 0x000fe40002fec408 */
[----:B------:R-:W-:Y:S01]  /*3a040*/  LOP3.LUT P2, RZ, R11, 0x1, RZ, 0xc0, !PT ;  /* 0x000000010bff7812 */ /* 0x000fe2000784c0ff */
[----:B---3--:R-:W-:-:S05]  /*3a050*/  FMUL R13, R97, UR41 ;  /* 0x00000029610d7c20 */ /* 0x008fca0008400000 */
        /* <DEDUP_REMOVED lines=8> */
[----:B------:R-:W3:Y:S03]  /*3a0e0*/  LDL.LU R97, [R1+0x33c] ;  /* 0x00033c0001617983 */ /* 0x000ee60000300800 */
        /* <DEDUP_REMOVED lines=19> */
[----:B----4-:R-:W-:Y:S01]  /*3a220*/  FMUL R13, R98, UR41 ;  /* 0x00000029620d7c20 */ /* 0x010fe20008400000 */
[----:B0-----:R-:W-:Y:S01]  /*3a230*/  @!P2 IADD3 R176, P5, P6, R24, R14, R9 ;  /* 0x0000000e18b0a210 */ /* 0x001fe20007ebe009 */
[----:B------:R-:W4:Y:S03]  /*3a240*/  LDL.LU R98, [R1+0x340] ;  /* 0x0003400001627983 */ /* 0x000f260000300800 */
        /* <DEDUP_REMOVED lines=8> */
[----:B------:R-:W-:Y:S01]  /*3a2d0*/  @!P4 IMAD.X R17, R13, 0x1, R15, P5 ;  /* 0x000000010d11c824 */ /* 0x000fe200028e060f */
[----:B------:R-:W-:Y:S02]  /*3a2e0*/  LOP3.LUT R0, R0, 0xffffdfff, RZ, 0xc0, !PT ;  /* 0xffffdfff00007812 */ /* 0x000fe400078ec0ff */
[----:B------:R-:W-:Y:S02]  /*3a2f0*/  LOP3.LUT P3, RZ, R12, 0x40000000, RZ, 0xc0, !PT ;  /* 0x400000000cff7812 */ /* 0x000fe4000786c0ff */
[----:B------:R-:W-:Y:S02]  /*3a300*/  @P2 LOP3.LUT R0, R0, 0x2000, RZ, 0xfc, !PT ;  /* 0x0000200000002812 */ /* 0x000fe400078efcff */
[C---:B------:R-:W-:Y:S02]  /*3a310*/  LOP3.LUT P2, RZ, R12.reuse, 0x80000000, RZ, 0xc0, !PT ;  /* 0x800000000cff7812 */ /* 0x040fe4000784c0ff */
[----:B------:R-:W-:Y:S01]  /*3a320*/  LOP3.LUT R12, R12, 0xff7fffff, RZ, 0xc0, !PT ;  /* 0xff7fffff0c0c7812 */ /* 0x000fe200078ec0ff */
[----:B--2---:R-:W-:-:S02]  /*3a330*/  FMUL R13, R96, UR41 ;  /* 0x00000029600d7c20 */ /* 0x004fc40008400000 */
[----:B------:R-:W2:Y:S01]  /*3a340*/  LDL.LU R96, [R1+0x344] ;  /* 0x0003440001607983 */ /* 0x000ea20000300800 */
[----:B------:R-:W-:Y:S02]  /*3a350*/  @P1 LOP3.LUT R12, R12, 0x800000, RZ, 0xfc, !PT ;  /* 0x008000000c0c1812 */ /* 0x000fe400078efcff */
[----:B------:R-:W-:-:S13]  /*3a360*/  ISETP.LT.OR P1, PT, R29, 0x79, !P0 ;  /* 0x000000791d00780c */ /* 0x000fda0004721670 */
[----:B------:R-:W0:Y:S01]  /*3a370*/  @!P1 LDC.64 R14, c[0x0][0x5c0] ;  /* 0x00017000ff0e9b82 */ /* 0x000e220000000a00 */
[----:B------:R-:W-:Y:S02]  /*3a380*/  LOP3.LUT R5, R5, 0xfeffffff, RZ, 0xc0, !PT ;  /* 0xfeffffff05057812 */ /* 0x000fe400078ec0ff */
[----:B------:R-:W-:Y:S02]  /*3a390*/  F2FP.SATFINITE.E4M3.F32.PACK_AB_MERGE_C R13, RZ, R13, RZ ;  /* 0x0000000dff0d723e */ /* 0x000fe400048070ff */
[----:B------:R-:W-:-:S03]  /*3a3a0*/  @P1 LOP3.LUT R5, R5, 0x1000000, RZ, 0xfc, !PT ;  /* 0x0100000005051812 */ /* 0x000fc600078efcff */
[----:B------:R3:W-:Y:S01]  /*3a3b0*/  @!P4 STG.E.U8 desc[UR48][R16.64+0x39], R13 ;  /* 0x0000390d1000c986 */ /* 0x0007e2000c101130 */
[----:B0-----:R-:W-:-:S04]  /*3a3c0*/  @!P1 IADD3 R168, P5, P6, R24, R14, R9 ;  /* 0x0000000e18a89210 */ /* 0x001fc80007ebe009 */
[----:B------:R-:W-:Y:S02]  /*3a3d0*/  @!P1 IADD3.X R169, R31, R15, R8, P5, P6 ;  /* 0x0000000f1fa99210 */ /* 0x000fe40002fec408 */
[----:B------:R-:W-:-:S04]  /*3a3e0*/  ISETP.GE.AND P1, PT, R28, 0x1, PT ;  /* 0x000000011c00780c */ /* 0x000fc80003f26270 */
[----:B------:R-:W-:-:S13]  /*3a3f0*/  ISETP.LT.OR P4, PT, R29, 0x41, !P1 ;  /* 0x000000411d00780c */ /* 0x000fda0004f81670 */
[----:B------:R-:W0:Y:S01]  /*3a400*/  @!P4 LDC.64 R14, c[0x0][0x5c0] ;  /* 0x00017000ff0ecb82 */ /* 0x000e220000000a00 */
[----:B------:R-:W-:Y:S01]  /*3a410*/  ISETP.LT.OR P0, PT, R29, 0x7a, !P0 ;  /* 0x0000007a1d00780c */ /* 0x000fe20004701670 */
[----:B---3--:R-:W-:Y:S02]  /*3a420*/  FMUL R13, R97, UR41 ;  /* 0x00000029610d7c20 */ /* 0x008fe40008400000 */
[----:B------:R-:W3:Y:S03]  /*3a430*/  LDL.LU R97, [R1+0x348] ;  /* 0x0003480001617983 */ /* 0x000ee60000300800 */
        /* <DEDUP_REMOVED lines=9> */
[----:B----4-:R-:W-:Y:S02]  /*3a4d0*/  FMUL R13, R98, UR41 ;  /* 0x00000029620d7c20 */ /* 0x010fe40008400000 */
[----:B------:R-:W4:Y:S03]  /*3a4e0*/  LDL.LU R98, [R1+0x34c] ;  /* 0x00034c0001627983 */ /* 0x000f260000300800 */
[----:B------:R-:W-:Y:S02]  /*3a4f0*/  F2FP.SATFINITE.E4M3.F32.PACK_AB_MERGE_C R13, RZ, R13, RZ ;  /* 0x0000000dff0d723e */ /* 0x000fe400048070ff */
[----:B0-----:R-:W-:-:S05]  /*3a500*/  @!P4 IADD3 R14, P5, R24, R14, RZ ;  /* 0x0000000e180ec210 */ /* 0x001fca0007fbe0ff */
[----:B------:R-:W-:-:S05]  /*3a510*/  @!P4 IMAD.X R15, R31, 0x1, R15, P5 ;  /* 0x000000011f0fc824 */ /* 0x000fca00028e060f */
[----:B------:R2:W-:Y:S02]  /*3a520*/  @!P4 STG.E.U8 desc[UR48][R14.64+0x41], R13 ;  /* 0x0000410d0e00c986 */ /* 0x0005e4000c101130 */
[----:B--2---:R-:W-:Y:S02]  /*3a530*/  FMUL R13, R96, UR41 ;  /* 0x00000029600d7c20 */ /* 0x004fe40008400000 */
[----:B------:R-:W2:Y:S01]  /*3a540*/  LDL.LU R96, [R1+0x350] ;  /* 0x0003500001607983 */ /* 0x000ea20000300800 */
[----:B------:R-:W-:Y:S02]  /*3a550*/  ISETP.LT.OR P6, PT, R29, 0x81, !P3 ;  /* 0x000000811d00780c */ /* 0x000fe40005fc1670 */
[----:B------:R-:W-:-:S04]  /*3a560*/  LOP3.LUT R5, R5, 0xfdffffff, RZ, 0xc0, !PT ;  /* 0xfdffffff05057812 */ /* 0x000fc800078ec0ff */
[----:B------:R-:W-:Y:S02]  /*3a570*/  @P0 LOP3.LUT R5, R5, 0x2000000, RZ, 0xfc, !PT ;  /* 0x0200000005050812 */ /* 0x000fe400078efcff */
[----:B------:R-:W-:-:S05]  /*3a580*/  ISETP.LT.OR P0, PT, R29, 0x41, !P3 ;  /* 0x000000411d00780c */ /* 0x000fca0005f01670 */
[----:B------:R-:W0:Y:S01]  /*3a590*/  @!P6 LDC.64 R14, c[0x0][0x5c0] ;  /* 0x00017000ff0eeb82 */ /* 0x000e220000000a00 */
[----:B------:R-:W-:-:S07]  /*3a5a0*/  F2FP.SATFINITE.E4M3.F32.PACK_AB_MERGE_C R13, RZ, R13, RZ ;  /* 0x0000000dff0d723e */ /* 0x000fce00048070ff */
[----:B------:R3:W-:Y:S01]  /*3a5b0*/  @!P0 STG.E.U8 desc[UR48][R72.64+0x40], R13 ;  /* 0x0000400d48008986 */ /* 0x0007e2000c101130 */
[----:B------:R-:W-:Y:S02]  /*3a5c0*/  ISETP.LT.OR P0, PT, R29, 0x82, !P3 ;  /* 0x000000821d00780c */ /* 0x000fe40005f01670 */
[----:B0-----:R-:W-:-:S04]  /*3a5d0*/  @!P6 IADD3 R174, P4, P5, R24, R14, R3 ;  /* 0x0000000e18aee210 */ /* 0x001fc80007d9e003 */
[----:B------:R-:W-:-:S07]  /*3a5e0*/  @!P6 IADD3.X R175, R31, R15, R4, P4, P5 ;  /* 0x0000000f1fafe210 */ /* 0x000fce00027ea404 */
[----:B------:R-:W0:Y:S01]  /*3a5f0*/  @!P0 LDC.64 R14, c[0x0][0x5c0] ;  /* 0x00017000ff0e8b82 */ /* 0x000e220000000a00 */
[----:B------:R-:W-:-:S04]  /*3a600*/  LOP3.LUT R10, R10, 0xfffffffb, RZ, 0xc0, !PT ;  /* 0xfffffffb0a0a7812 */ /* 0x000fc800078ec0ff */
[----:B------:R-:W-:Y:S02]  /*3a610*/  @P6 LOP3.LUT R10, R10, 0x4, RZ, 0xfc, !PT ;  /* 0x000000040a0a6812 */ /* 0x000fe400078efcff */
[----:B------:R-:W-:Y:S01]  /*3a620*/  ISETP.LT.OR P6, PT, R29, 0x89, !P3 ;  /* 0x000000891d00780c */ /* 0x000fe20005fc1670 */
[----:B---3--:R-:W-:Y:S02]  /*3a630*/  FMUL R13, R97, UR41 ;  /* 0x00000029610d7c20 */ /* 0x008fe40008400000 */
[----:B------:R-:W3:Y:S01]  /*3a640*/  LDL.LU R97, [R1+0x354] ;  /* 0x0003540001617983 */ /* 0x000ee20000300800 */
[----:B0-----:R-:W-:-:S04]  /*3a650*/  @!P0 IADD3 R156, P4, P5, R24, R14, R3 ;  /* 0x0000000e189c8210 */ /* 0x001fc80007d9e003 */
[----:B------:R-:W-:-:S05]  /*3a660*/  @!P0 IADD3.X R157, R31, R15, R4, P4, P5 ;  /* 0x0000000f1f9d8210 */ /* 0x000fca00027ea404 */
[----:B------:R-:W0:Y:S01]  /*3a670*/  @!P6 LDC.64 R14, c[0x0][0x5c0] ;  /* 0x00017000ff0eeb82 */ /* 0x000e220000000a00 */
[----:B------:R-:W-:Y:S02]  /*3a680*/  LOP3.LUT R10, R10, 0xfffffff7, RZ, 0xc0, !PT ;  /* 0xfffffff70a0a7812 */ /* 0x000fe400078ec0ff */
[----:B0-----:R-:W-:-:S04]  /*3a690*/  @!P6 IADD3 R184, P4, P5, R24, R14, R3 ;  /* 0x0000000e18b8e210 */ /* 0x001fc80007d9e003 */
[----:B------:R-:W-:Y:S02]  /*3a6a0*/  @!P6 IADD3.X R185, R31, R15, R4, P4, P5 ;  /* 0x0000000f1fb9e210 */ /* 0x000fe400027ea404 */
[----:B------:R-:W-:Y:S02]  /*3a6b0*/  ISETP.LT.OR P4, PT, R29, 0x49, !P1 ;  /* 0x000000491d00780c */ /* 0x000fe40004f81670 */
[----:B------:R-:W-:-:S11]  /*3a6c0*/  @P0 LOP3.LUT R10, R10, 0x8, RZ, 0xfc, !PT ;  /* 0x000000080a0a0812 */ /* 0x000fd600078efcff */
[----:B------:R-:W0:Y:S01]  /*3a6d0*/  @!P4 LDC.64 R14, c[0x0][0x5c0] ;  /* 0x00017000ff0ecb82 */ /* 0x000e220000000a00 */
[----:B------:R-:W-:Y:S02]  /*3a6e0*/  ISETP.LT.OR P0, PT, R29, 0x42, !P3 ;  /* 0x000000421d00780c */ /* 0x000fe40005f01670 */
[----:B------:R-:W-:-:S11]  /*3a6f0*/  F2FP.SATFINITE.E4M3.F32.PACK_AB_MERGE_C R13, RZ, R13, RZ ;  /* 0x0000000dff0d723e */ /* 0x000fd600048070ff */
[----:B------:R4:W-:Y:S01]  /*3a700*/  @!P0 STG.E.U8 desc[UR48][R56.64+0x41], R13 ;  /* 0x0000410d38008986 */ /* 0x0009e2000c101130 */
[----:B0-----:R-:W-:-:S05]  /*3a710*/  @!P4 IADD3 R14, P5, R24, R14, RZ ;  /* 0x0000000e180ec210 */ /* 0x001fca0007fbe0ff */
[----:B------:R-:W-:Y:S02]  /*3a720*/  @!P4 IMAD.X R15, R31, 0x1, R15, P5 ;  /* 0x000000011f0fc824 */ /* 0x000fe400028e060f */
[----:B----4-:R-:W-:Y:S02]  /*3a730*/  FMUL R13, R98, UR41 ;  /* 0x00000029620d7c20 */ /* 0x010fe40008400000 */
[----:B------:R-:W4:Y:S03]  /*3a740*/  LDL.LU R98, [R1+0x358] ;  /* 0x0003580001627983 */ /* 0x000f260000300800 */
[----:B------:R-:W-:-:S05]  /*3a750*/  F2FP.SATFINITE.E4M3.F32.PACK_AB_MERGE_C R13, RZ, R13, RZ ;  /* 0x0000000dff0d723e */ /* 0x000fca00048070ff */
[----:B------:R0:W-:Y:S01]  /*3a760*/  @!P4 STG.E.U8 desc[UR48][R14.64+0x48], R13 ;  /* 0x0000480d0e00c986 */ /* 0x0001e2000c101130 */
[----:B------:R-:W-:-:S13]  /*3a770*/  ISETP.LT.OR P0, PT, R29, 0x8a, !P3 ;  /* 0x0000008a1d00780c */ /* 0x000fda0005f01670 */
[----:B0-----:R-:W0:Y:S01]  /*3a780*/  @!P0 LDC.64 R14, c[0x0][0x5c0] ;  /* 0x00017000ff0e8b82 */ /* 0x001e220000000a00 */
[----:B--2---:R-:W-:Y:S02]  /*3a790*/  FMUL R13, R96, UR41 ;  /* 0x00000029600d7c20 */ /* 0x004fe40008400000 */
[----:B------:R-:W2:Y:S01]  /*3a7a0*/  LDL.LU R96, [R1+0x35c] ;  /* 0x00035c0001607983 */ /* 0x000ea20000300800 */
[----:B0-----:R-:W-:-:S04]  /*3a7b0*/  @!P0 IADD3 R154, P4, P5, R24, R14, R3 ;  /* 0x0000000e189a8210 */ /* 0x001fc80007d9e003 */
[----:B------:R-:W-:Y:S02]  /*3a7c0*/  @!P0 IADD3.X R155, R31, R15, R4, P4, P5 ;  /* 0x0000000f1f9b8210 */ /* 0x000fe400027ea404 */
[----:B------:R-:W-:-:S13]  /*3a7d0*/  ISETP.LT.OR P4, PT, R29, 0x4a, !P1 ;  /* 0x0000004a1d00780c */ /* 0x000fda0004f81670 */
[----:B------:R-:W0:Y:S01]  /*3a7e0*/  @!P4 LDC.64 R14, c[0x0][0x5c0] ;  /* 0x00017000ff0ecb82 */ /* 0x000e220000000a00 */
[----:B------:R-:W-:Y:S02]  /*3a7f0*/  F2FP.SATFINITE.E4M3.F32.PACK_AB_MERGE_C R13, RZ, R13, RZ ;  /* 0x0000000dff0d723e */ /* 0x000fe400048070ff */
[----:B0-----:R-:W-:-:S05]  /*3a800*/  @!P4 IADD3 R14, P5, R24, R14, RZ ;  /* 0x0000000e180ec210 */ /* 0x001fca0007fbe0ff */
[----:B------:R-:W-:-:S05]  /*3a810*/  @!P4 IMAD.X R15, R31, 0x1, R15, P5 ;  /* 0x000000011f0fc824 */ /* 0x000fca00028e060f */
[----:B------:R3:W-:Y:S02]  /*3a820*/  @!P4 STG.E.U8 desc[UR48][R14.64+0x49], R13 ;  /* 0x0000490d0e00c986 */ /* 0x0007e4000c101130 */
[----:B---3--:R-:W-:Y:S02]  /*3a830*/  FMUL R13, R97, UR41 ;  /* 0x00000029610d7c20 */ /* 0x008fe40008400000 */
[----:B------:R-:W3:Y:S01]  /*3a840*/  LDL.LU R97, [R1+0x360] ;  /* 0x0003600001617983 */ /* 0x000ee20000300800 */
[----:B------:R-:W-:-:S04]  /*3a850*/  LOP3.LUT R10, R10, 0xffffff7f, RZ, 0xc0, !PT ;  /* 0xffffff7f0a0a7812 */ /* 0x000fc800078ec0ff */
[----:B------:R-:W-:Y:S02]  /*3a860*/  @P6 LOP3.LUT R10, R10, 0x80, RZ, 0xfc, !PT ;  /* 0x000000800a0a6812 */ /* 0x000fe400078efcff */
[----:B------:R-:W-:-:S13]  /*3a870*/  ISETP.LT.OR P6, PT, R29, 0x91, !P3 ;  /* 0x000000911d00780c */ /* 0x000fda0005fc1670 */
[----:B------:R-:W0:Y:S01]  /*3a880*/  @!P6 LDC.64 R14, c[0x0][0x5c0] ;  /* 0x00017000ff0eeb82 */ /* 0x000e220000000a00 */
[----:B------:R-:W-:-:S04]  /*3a890*/  LOP3.LUT R10, R10, 0xfffffeff, RZ, 0xc0, !PT ;  /* 0xfffffeff0a0a7812 */ /* 0x000fc800078ec0ff */
[----:B------:R-:W-:Y:S02]  /*3a8a0*/  @P0 LOP3.LUT R10, R10, 0x100, RZ, 0xfc, !PT ;  /* 0x000001000a0a0812 */ /* 0x000fe400078efcff */
[----:B------:R-:W-:Y:S02]  /*3a8b0*/  ISETP.LT.OR P0, PT, R29, 0x49, !P3 ;  /* 0x000000491d00780c */ /* 0x000fe40005f01670 */
[----:B------:R-:W-:Y:S02]  /*3a8c0*/  LOP3.LUT R10, R10, 0xfffffbff, RZ, 0xc0, !PT ;  /* 0xfffffbff0a0a7812 */ /* 0x000fe400078ec0ff */
[----:B------:R-:W-:Y:S02]  /*3a8d0*/  F2FP.SATFINITE.E4M3.F32.PACK_AB_MERGE_C R13, RZ, R13, RZ ;  /* 0x0000000dff0d723e */ /* 0x000fe400048070ff */
[----:B------:R-:W-:Y:S02]  /*3a8e0*/  @P6 LOP3.LUT R10, R10, 0x400, RZ, 0xfc, !PT ;  /* 0x000004000a0a6812 */ /* 0x000fe400078efcff */
[----:B0-----:R-:W-:-:S05]  /*3a8f0*/  @!P6 IADD3 R162, P4, P5, R24, R14, R3 ;  /* 0x0000000e18a2e210 */ /* 0x001fca0007d9e003 */
[----:B------:R4:W-:Y:S01]  /*3a900*/  @!P0 STG.E.U8 desc[UR48][R76.64+0x48], R13 ;  /* 0x0000480d4c008986 */ /* 0x0009e2000c101130 */
[----:B------:R-:W-:Y:S02]  /*3a910*/  @!P6 IADD3.X R163, R31, R15, R4, P4, P5 ;  /* 0x0000000f1fa3e210 */ /* 0x000fe400027ea404 */
[----:B------:R-:W-:Y:S01]  /*3a920*/  ISETP.LT.OR P6, PT, R29, 0x4a, !P3 ;  /* 0x0000004a1d00780c */ /* 0x000fe20005fc1670 */
[----:B----4-:R-:W-:Y:S02]  /*3a930*/  FMUL R13, R98, UR41 ;  /* 0x00000029620d7c20 */ /* 0x010fe40008400000 */
[----:B------:R-:W4:Y:S03]  /*3a940*/  LDL.LU R98, [R1+0x364] ;  /* 0x0003640001627983 */ /* 0x000f260000300800 */
[----:B------:R-:W-:-:S07]  /*3a950*/  F2FP.SATFINITE.E4M3.F32.PACK_AB_MERGE_C R13, RZ, R13, RZ ;  /* 0x0000000dff0d723e */ /* 0x000fce00048070ff */
[----:B------:R2:W-:Y:S01]  /*3a960*/  @!P6 STG.E.U8 desc[UR48][R74.64+0x49], R13 ;  /* 0x0000490d4a00e986 */ /* 0x0005e2000c101130 */
[----:B------:R-:W-:-:S13]  /*3a970*/  ISETP.LT.OR P0, PT, R29, 0x92, !P3 ;  /* 0x000000921d00780c */ /* 0x000fda0005f01670 */
[----:B------:R-:W0:Y:S01]  /*3a980*/  @!P0 LDC.64 R14, c[0x0][0x5c0] ;  /* 0x00017000ff0e8b82 */ /* 0x000e220000000a00 */
[----:B------:R-:W-:-:S04]  /*3a990*/  LOP3.LUT R10, R10, 0xffffefff, RZ, 0xc0, !PT ;  /* 0xffffefff0a0a7812 */ /* 0x000fc800078ec0ff */
[----:B------:R-:W-:Y:S02]  /*3a9a0*/  @P0 LOP3.LUT R10, R10, 0x1000, RZ, 0xfc, !PT ;  /* 0x000010000a0a0812 */ /* 0x000fe400078efcff */
[----:B0-----:R-:W-:-:S04]  /*3a9b0*/  @!P0 IADD3 R152, P4, P5, R24, R14, R3 ;  /* 0x0000000e18988210 */ /* 0x001fc80007d9e003 */
[----:B------:R-:W-:Y:S02]  /*3a9c0*/  @!P0 IADD3.X R153, R31, R15, R4, P4, P5 ;  /* 0x0000000f1f998210 */ /* 0x000fe400027ea404 */
[----:B------:R-:W-:-:S13]  /*3a9d0*/  ISETP.LT.OR P0, PT, R29, 0x99, !P3 ;  /* 0x000000991d00780c */ /* 0x000fda0005f01670 */
[----:B------:R-:W0:Y:S01]  /*3a9e0*/  @!P0 LDC.64 R14, c[0x0][0x5c0] ;  /* 0x00017000ff0e8b82 */ /* 0x000e220000000a00 */
[----:B--2---:R-:W-:Y:S02]  /*3a9f0*/  FMUL R13, R96, UR41 ;  /* 0x00000029600d7c20 */ /* 0x004fe40008400000 */
[----:B------:R-:W2:Y:S01]  /*3aa00*/  LDL.LU R96, [R1+0x368] ;  /* 0x0003680001607983 */ /* 0x000ea20000300800 */
[----:B0-----:R-:W-:-:S04]  /*3aa10*/  @!P0 IADD3 R182, P4, P5, R24, R14, R3 ;  /* 0x0000000e18b68210 */ /* 0x001fc80007d9e003 */
[----:B------:R-:W-:Y:S02]  /*3aa20*/  @!P0 IADD3.X R183, R31, R15, R4, P4, P5 ;  /* 0x0000000f1fb78210 */ /* 0x000fe400027ea404 */
[----:B------:R-:W-:-:S13]  /*3aa30*/  ISETP.LT.OR P4, PT, R29, 0x51, !P1 ;  /* 0x000000511d00780c */ /* 0x000fda0004f81670 */
[----:B------:R-:W0:Y:S01]  /*3aa40*/  @!P4 LDC.64 R14, c[0x0][0x5c0] ;  /* 0x00017000ff0ecb82 */ /* 0x000e220000000a00 */
[----:B------:R-:W-:Y:S02]  /*3aa50*/  F2FP.SATFINITE.E4M3.F32.PACK_AB_MERGE_C R13, RZ, R13, RZ ;  /* 0x0000000dff0d723e */ /* 0x000fe400048070ff */
[----:B------:R-:W-:-:S04]  /*3aa60*/  LOP3.LUT R10, R10, 0xfffbffff, RZ, 0xc0, !PT ;  /* 0xfffbffff0a0a7812 */ /* 0x000fc800078ec0ff */
[----:B------:R-:W-:Y:S02]  /*3aa70*/  @P0 LOP3.LUT R10, R10, 0x40000, RZ, 0xfc, !PT ;  /* 0x000400000a0a0812 */ /* 0x000fe400078efcff */
[----:B0-----:R-:W-:-:S05]  /*3aa80*/  @!P4 IADD3 R14, P5, R24, R14, RZ ;  /* 0x0000000e180ec210 */ /* 0x001fca0007fbe0ff */
[----:B------:R-:W-:-:S05]  /*3aa90*/  @!P4 IMAD.X R15, R31, 0x1, R15, P5 ;  /* 0x000000011f0fc824 */ /* 0x000fca00028e060f */
[----:B------:R3:W-:Y:S01]  /*3aaa0*/  @!P4 STG.E.U8 desc[UR48][R14.64+0x50], R13 ;  /* 0x0000500d0e00c986 */ /* 0x0007e2000c101130 */
[----:B------:R-:W-:Y:S02]  /*3aab0*/  ISETP.LT.OR P4, PT, R29, 0x9a, !P3 ;  /* 0x0000009a1d00780c */ /* 0x000fe40005f81670 */
[----:B------:R-:W-:Y:S02]  /*3aac0*/  LOP3.LUT R10, R10, 0xfff7ffff, RZ, 0xc0, !PT ;  /* 0xfff7ffff0a0a7812 */ /* 0x000fe400078ec0ff */
[----:B------:R-:W-:-:S04]  /*3aad0*/  LOP3.LUT R12, R12, 0xfbffffff, RZ, 0xc0, !PT ;  /* 0xfbffffff0c0c7812 */ /* 0x000fc800078ec0ff */
[----:B------:R-:W-:-:S05]  /*3aae0*/  @P3 LOP3.LUT R12, R12, 0x4000000, RZ, 0xfc, !PT ;  /* 0x040000000c0c3812 */ /* 0x000fca00078efcff */
[----:B------:R-:W-:-:S04]  /*3aaf0*/  @P4 LOP3.LUT R10, R10, 0x80000, RZ, 0xfc, !PT ;  /* 0x000800000a0a4812 */ /* 0x000fc800078efcff */
[----:B------:R-:W-:Y:S01]  /*3ab00*/  LOP3.LUT P3, RZ, R10, 0x80000, RZ, 0xc0, !PT ;  /* 0x000800000aff7812 */ /* 0x000fe2000786c0ff */
[----:B---3--:R-:W-:Y:S02]  /*3ab10*/  FMUL R13, R97, UR41 ;  /* 0x00000029610d7c20 */ /* 0x008fe40008400000 */
[----:B------:R-:W3:Y:S10]  /*3ab20*/  LDL.LU R97, [R1+0x36c] ;  /* 0x00036c0001617983 */ /* 0x000ef40000300800 */
[----:B------:R-:W0:Y:S02]  /*3ab30*/  @!P3 LDC.64 R14, c[0x0][0x5c0] ;  /* 0x00017000ff0ebb82 */ /* 0x000e240000000a00 */
[----:B0-----:R-:W-:-:S04]  /*3ab40*/  @!P3 IADD3 R172, P4, P5, R24, R14, R3 ;  /* 0x0000000e18acb210 */ /* 0x001fc80007d9e003 */
[----:B------:R-:W-:Y:S02]  /*3ab50*/  @!P3 IADD3.X R173, R31, R15, R4, P4, P5 ;  /* 0x0000000f1fadb210 */ /* 0x000fe400027ea404 */
[----:B------:R-:W-:-:S13]  /*3ab60*/  ISETP.LT.OR P4, PT, R29, 0x52, !P1 ;  /* 0x000000521d00780c */ /* 0x000fda0004f81670 */
[----:B------:R-:W0:Y:S01]  /*3ab70*/  @!P4 LDC.64 R14, c[0x0][0x5c0] ;  /* 0x00017000ff0ecb82 */ /* 0x000e220000000a00 */
[----:B------:R-:W-:Y:S02]  /*3ab80*/  F2FP.SATFINITE.E4M3.F32.PACK_AB_MERGE_C R13, RZ, R13, RZ ;  /* 0x0000000dff0d723e */ /* 0x000fe400048070ff */
[----:B------:R-:W-:Y:S02]  /*3ab90*/  LOP3.LUT P0, RZ, R0, 0x10000000, RZ, 0xc0, !PT ;  /* 0x1000000000ff7812 */ /* 0x000fe4000780c0ff */
[----:B0-----:R-:W-:-:S05]  /*3aba0*/  @!P4 IADD3 R14, P5, R24, R14, RZ ;  /* 0x0000000e180ec210 */ /* 0x001fca0007fbe0ff */
[----:B------:R-:W-:-:S05]  /*3abb0*/  @!P4 IMAD.X R15, R31, 0x1, R15, P5 ;  /* 0x000000011f0fc824 */ /* 0x000fca00028e060f */
[----:B------:R4:W-:Y:S02]  /*3abc0*/  @!P4 STG.E.U8 desc[UR48][R14.64+0x51], R13 ;  /* 0x0000510d0e00c986 */ /* 0x0009e4000c101130 */
[----:B----4-:R-:W-:Y:S02]  /*3abd0*/  FMUL R13, R98, UR41 ;  /* 0x00000029620d7c20 */ /* 0x010fe40008400000 */
[----:B------:R-:W4:Y:S03]  /*3abe0*/  LDL.LU R98, [R1+0x370] ;  /* 0x0003700001627983 */ /* 0x000f260000300800 */
[----:B------:R-:W-:-:S05]  /*3abf0*/  F2FP.SATFINITE.E4M3.F32.PACK_AB_MERGE_C R13, RZ, R13, RZ ;  /* 0x0000000dff0d723e */ /* 0x000fca00048070ff */
[----:B------:R2:W-:Y:S01]  /*3ac00*/  @!P0 STG.E.U8 desc[UR48][R78.64+0x50], R13 ;  /* 0x0000500d4e008986 */ /* 0x0005e2000c101130 */
[----:B------:R-:W-:-:S13]  /*3ac10*/  ISETP.LT.OR P3, PT, R29, 0x81, !P2 ;  /* 0x000000811d00780c */ /* 0x000fda0005761670 */
[----:B------:R-:W0:Y:S01]  /*3ac20*/  @!P3 LDC.64 R14, c[0x0][0x5c0] ;  /* 0x00017000ff0ebb82 */ /* 0x000e220000000a00 */
[----:B--2---:R-:W-:Y:S02]  /*3ac30*/  FMUL R13, R96, UR41 ;  /* 0x00000029600d7c20 */ /* 0x004fe40008400000 */
[----:B------:R-:W2:Y:S01]  /*3ac40*/  LDL.LU R96, [R1+0x374] ;  /* 0x0003740001607983 */ /* 0x000ea20000300800 */
[----:B------:R-:W-:Y:S02]  /*3ac50*/  ISETP.LT.OR P0, PT, R29, 0x82, !P2 ;  /* 0x000000821d00780c */ /* 0x000fe40005701670 */
[----:B0-----:R-:W-:-:S04]  /*3ac60*/  @!P3 IADD3 R160, P4, P5, R24, R14, R7 ;  /* 0x0000000e18a0b210 */ /* 0x001fc80007d9e007 */
[----:B------:R-:W-:-:S07]  /*3ac70*/  @!P3 IADD3.X R161, R31, R15, R6, P4, P5 ;  /* 0x0000000f1fa1b210 */ /* 0x000fce00027ea406 */
[----:B------:R-:W0:Y:S01]  /*3ac80*/  @!P0 LDC.64 R14, c[0x0][0x5c0] ;  /* 0x00017000ff0e8b82 */ /* 0x000e220000000a00 */
[----:B------:R-:W-:-:S04]  /*3ac90*/  LOP3.LUT R10, R10, 0xfffdffff, RZ, 0xc0, !PT ;  /* 0xfffdffff0a0a7812 */ /* 0x000fc800078ec0ff */
[----:B------:R-:W-:Y:S02]  /*3aca0*/  @P3 LOP3.LUT R10, R10, 0x20000, RZ, 0xfc, !PT ;  /* 0x000200000a0a3812 */ /* 0x000fe400078efcff */
[----:B------:R-:W-:Y:S02]  /*3acb0*/  ISETP.LT.OR P3, PT, R29, 0x89, !P2 ;  /* 0x000000891d00780c */ /* 0x000fe40005761670 */
[----:B0-----:R-:W-:-:S04]  /*3acc0*/  @!P0 IADD3 R166, P4, P5, R24, R14, R7 ;  /* 0x0000000e18a68210 */ /* 0x001fc80007d9e007 */
[----:B------:R-:W-:-:S07]  /*3acd0*/  @!P0 IADD3.X R167, R31, R15, R6, P4, P5 ;  /* 0x0000000f1fa78210 */ /* 0x000fce00027ea406 */
[----:B------:R-:W0:Y:S02]  /*3ace0*/  @!P3 LDC.64 R14, c[0x0][0x5c0] ;  /* 0x00017000ff0ebb82 */ /* 0x000e240000000a00 */
[----:B0-----:R-:W-:-:S04]  /*3acf0*/  @!P3 IADD3 R198, P4, P5, R24, R14, R7 ;  /* 0x0000000e18c6b210 */ /* 0x001fc80007d9e007 */
[----:B------:R-:W-:Y:S02]  /*3ad00*/  @!P3 IADD3.X R199, R31, R15, R6, P4, P5 ;  /* 0x0000000f1fc7b210 */ /* 0x000fe400027ea406 */
[----:B------:R-:W-:Y:S02]  /*3ad10*/  ISETP.LT.OR P4, PT, R29, 0x59, !P1 ;  /* 0x000000591d00780c */ /* 0x000fe40004f81670 */
[----:B------:R-:W-:-:S11]  /*3ad20*/  LOP3.LUT P6, RZ, R0, 0x20, RZ, 0xc0, !PT ;  /* 0x0000002000ff7812 */ /* 0x000fd600078cc0ff */
[----:B------:R-:W0:Y:S01]  /*3ad30*/  @!P4 LDC.64 R14, c[0x0][0x5c0] ;  /* 0x00017000ff0ecb82 */ /* 0x000e220000000a00 */
[----:B------:R-:W-:-:S05]  /*3ad40*/  F2FP.SATFINITE.E4M3.F32.PACK_AB_MERGE_C R13, RZ, R13, RZ ;  /* 0x0000000dff0d723e */ /* 0x000fca00048070ff */
[----:B------:R3:W-:Y:S01]  /*3ad50*/  @!P6 STG.E.U8 desc[UR48][R48.64+0x51], R13 ;  /* 0x0000510d3000e986 */ /* 0x0007e2000c101130 */
[----:B------:R-:W-:Y:S01]  /*3ad60*/  ISETP.LT.OR P6, PT, R29, 0x8a, !P2 ;  /* 0x0000008a1d00780c */ /* 0x000fe200057c1670 */
[----:B---3--:R-:W-:Y:S02]  /*3ad70*/  FMUL R13, R97, UR41 ;  /* 0x00000029610d7c20 */ /* 0x008fe40008400000 */
[----:B------:R-:W3:Y:S01]  /*3ad80*/  LDL.LU R97, [R1+0x378] ;  /* 0x0003780001617983 */ /* 0x000ee20000300800 */
[----:B0-----:R-:W-:Y:S02]  /*3ad90*/  @!P4 IADD3 R14, P5, R24, R14, RZ ;  /* 0x0000000e180ec210 */ /* 0x001fe40007fbe0ff */
[----:B------:R-:W-:-:S03]  /*3ada0*/  F2FP.SATFINITE.E4M3.F32.PACK_AB_MERGE_C R13, RZ, R13, RZ ;  /* 0x0000000dff0d723e */ /* 0x000fc600048070ff */
        /* <DEDUP_REMOVED lines=15> */
[----:B------:R-:W-:-:S04]  /*3aea0*/  LOP3.LUT R10, R10, 0xffdfffff, RZ, 0xc0, !PT ;  /* 0xffdfffff0a0a7812 */ /* 0x000fc800078ec0ff */
[----:B------:R-:W-:Y:S02]  /*3aeb0*/  @P0 LOP3.LUT R10, R10, 0x200000, RZ, 0xfc, !PT ;  /* 0x002000000a0a0812 */ /* 0x000fe400078efcff */
[----:B------:R-:W-:Y:S02]  /*3aec0*/  LOP3.LUT P0, RZ, R0, 0x40000000, RZ, 0xc0, !PT ;  /* 0x4000000000ff7812 */ /* 0x000fe4000780c0ff */
[----:B------:R-:W-:-:S11]  /*3aed0*/  F2FP.SATFINITE.E4M3.F32.PACK_AB_MERGE_C R13, RZ, R13, RZ ;  /* 0x0000000dff0d723e */ /* 0x000fd600048070ff */
[----:B------:R3:W-:Y:S01]  /*3aee0*/  @!P0 STG.E.U8 desc[UR48][R82.64+0x58], R13 ;  /* 0x0000580d52008986 */ /* 0x0007e2000c101130 */
[----:B------:R-:W-:-:S04]  /*3aef0*/  LOP3.LUT R10, R10, 0xff7fffff, RZ, 0xc0, !PT ;  /* 0xff7fffff0a0a7812 */ /* 0x000fc800078ec0ff */
[----:B------:R-:W-:Y:S02]  /*3af00*/  @P3 LOP3.LUT R10, R10, 0x800000, RZ, 0xfc, !PT ;  /* 0x008000000a0a3812 */ /* 0x000fe400078efcff */
[----:B------:R-:W-:Y:S02]  /*3af10*/  LOP3.LUT P3, RZ, R0, 0x20000000, RZ, 0xc0, !PT ;  /* 0x2000000000ff7812 */ /* 0x000fe4000786c0ff */
[----:B------:R-:W-:-:S04]  /*3af20*/  LOP3.LUT R10, R10, 0xffbfffff, RZ, 0xc0, !PT ;  /* 0xffbfffff0a0a7812 */ /* 0x000fc800078ec0ff */
[----:B------:R-:W-:Y:S01]  /*3af30*/  @P6 LOP3.LUT R10, R10, 0x400000, RZ, 0xfc, !PT ;  /* 0x004000000a0a6812 */ /* 0x000fe200078efcff */
[----:B---3--:R-:W-:Y:S02]  /*3af40*/  FMUL R13, R97, UR41 ;  /* 0x00000029610d7c20 */ /* 0x008fe40008400000 */
[----:B------:R-:W3:Y:S03]  /*3af50*/  LDL.LU R97, [R1+0x384] ;  /* 0x0003840001617983 */ /* 0x000ee60000300800 */
[----:B------:R-:W-:Y:S02]  /*3af60*/  F2FP.SATFINITE.E4M3.F32.PACK_AB_MERGE_C R13, RZ, R13, RZ ;  /* 0x0000000dff0d723e */ /* 0x000fe400048070ff */
[----:B------:R-:W-:-:S03]  /*3af70*/  LOP3.LUT P6, RZ, R0, 0x8000, RZ, 0xc0, !PT ;  /* 0x0000800000ff7812 */ /* 0x000fc600078cc0ff */
[----:B------:R4:W-:Y:S01]  /*3af80*/  @!P3 STG.E.U8 desc[UR48][R80.64+0x59], R13 ;  /* 0x0000590d5000b986 */ /* 0x0009e2000c101130 */
[----:B------:R-:W-:-:S13]  /*3af90*/  ISETP.LT.OR P1, PT, R29, 0x91, !P2 ;  /* 0x000000911d00780c */ /* 0x000fda0005721670 */
[----:B------:R-:W0:Y:S01]  /*3afa0*/  @!P1 LDC.64 R14, c[0x0][0x5c0] ;  /* 0x00017000ff0e9b82 */ /* 0x000e220000000a00 */
[----:B------:R-:W-:Y:S01]  /*3afb0*/  ISETP.LT.OR P0, PT, R29, 0x92, !P2 ;  /* 0x000000921d00780c */ /* 0x000fe20005701670 */
[----:B----4-:R-:W-:Y:S02]  /*3afc0*/  FMUL R13, R98, UR41 ;  /* 0x00000029620d7c20 */ /* 0x010fe40008400000 */
[----:B------:R-:W4:Y:S03]  /*3afd0*/  LDL.LU R98, [R1+0x388] ;  /* 0x0003880001627983 */ /* 0x000f260000300800 */
[----:B------:R-:W-:-:S05]  /*3afe0*/  F2FP.SATFINITE.E4M3.F32.PACK_AB_MERGE_C R13, RZ, R13, RZ ;  /* 0x0000000dff0d723e */ /* 0x000fca00048070ff */
[----:B------:R2:W-:Y:S01]  /*3aff0*/  @!P6 STG.E.U8 desc[UR48][R52.64+0x40], R13 ;  /* 0x0000400d3400e986 */ /* 0x0005e2000c101130 */
[----:B0-----:R-:W-:-:S04]  /*3b000*/  @!P1 IADD3 R194, P4, P5, R24, R14, R7 ;  /* 0x0000000e18c29210 */ /* 0x001fc80007d9e007 */
[----:B------:R-:W-:Y:S02]  /*3b010*/  @!P1 IADD3.X R195, R31, R15, R6, P4, P5 ;  /* 0x0000000f1fc39210 */ /* 0x000fe400027ea406 */
[----:B------:R-:W0:Y:S01]  /*3b020*/  @!P0 LDC.64 R14, c[0x0][0x5c0] ;  /* 0x00017000ff0e8b82 */ /* 0x000e220000000a00 */
[----:B------:R-:W-:-:S04]  /*3b030*/  LOP3.LUT R10, R10, 0xffefffff, RZ, 0xc0, !PT ;  /* 0xffefffff0a0a7812 */ /* 0x000fc800078ec0ff */
[----:B------:R-:W-:-:S04]  /*3b040*/  @P1 LOP3.LUT R10, R10, 0x100000, RZ, 0xfc, !PT ;  /* 0x001000000a0a1812 */ /* 0x000fc800078efcff */
        /* <DEDUP_REMOVED lines=13> */
[----:B------:R-:W-:-:S04]  /*3b120*/  @P0 LOP3.LUT R10, R10, 0x8000, RZ, 0xfc, !PT ;  /* 0x000080000a0a0812 */ /* 0x000fc800078efcff */
[----:B------:R-:W-:Y:S02]  /*3b130*/  LOP3.LUT R10, R10, 0xffffbfff, RZ, 0xc0, !PT ;  /* 0xffffbfff0a0a7812 */ /* 0x000fe400078ec0ff */
[C---:B------:R-:W-:Y:S02]  /*3b140*/  LOP3.LUT P0, RZ, R12.reuse, 0x20000000, RZ, 0xc0, !PT ;  /* 0x200000000cff7812 */ /* 0x040fe4000780c0ff */
[----:B------:R-:W-:Y:S02]  /*3b150*/  LOP3.LUT R12, R12, 0xfeffffff, RZ, 0xc0, !PT ;  /* 0xfeffffff0c0c7812 */ /* 0x000fe400078ec0ff */
[----:B------:R-:W-:Y:S02]  /*3b160*/  @P3 LOP3.LUT R10, R10, 0x4000, RZ, 0xfc, !PT ;  /* 0x000040000a0a3812 */ /* 0x000fe400078efcff */
[----:B0-----:R-:W-:-:S04]  /*3b170*/  @!P3 IADD3 R202, P4, P5, R24, R14, R7 ;  /* 0x0000000e18cab210 */ /* 0x001fc80007d9e007 */
[----:B------:R-:W-:Y:S02]  /*3b180*/  @!P3 IADD3.X R203, R31, R15, R6, P4, P5 ;  /* 0x0000000f1fcbb210 */ /* 0x000fe400027ea406 */
[----:B------:R-:W-:Y:S02]  /*3b190*/  ISETP.GE.AND P3, PT, R28, 0x101, PT ;  /* 0x000001011c00780c */ /* 0x000fe40003f66270 */
[----:B------:R-:W-:Y:S02]  /*3b1a0*/  @P2 LOP3.LUT R12, R12, 0x1000000, RZ, 0xfc, !PT ;  /* 0x010000000c0c2812 */ /* 0x000fe400078efcff */
[----:B------:R-:W-:-:S13]  /*3b1b0*/  ISETP.LT.OR P2, PT, R29, 0x81, !P3 ;  /* 0x000000811d00780c */ /* 0x000fda0005f41670 */
[----:B------:R-:W0:Y:S01]  /*3b1c0*/  @!P2 LDC.64 R14, c[0x0][0x5c0] ;  /* 0x00017000ff0eab82 */ /* 0x000e220000000a00 */
[----:B------:R-:W-:Y:S02]  /*3b1d0*/  LOP3.LUT R10, R10, 0xffffdfff, RZ, 0xc0, !PT ;  /* 0xffffdfff0a0a7812 */ /* 0x000fe400078ec0ff */
[----:B------:R-:W-:Y:S02]  /*3b1e0*/  LOP3.LUT P1, RZ, R0, 0x10000, RZ, 0xc0, !PT ;  /* 0x0001000000ff7812 */ /* 0x000fe4000782c0ff */
        /* <DEDUP_REMOVED lines=10> */
[----:B------:R-:W-:Y:S01]  /*3b290*/  ISETP.LT.OR P2, PT, R29, 0x82, !P3 ;  /* 0x000000821d00780c */ /* 0x000fe20005f41670 */
[----:B---3--:R-:W-:Y:S02]  /*3b2a0*/  FMUL R13, R97, UR41 ;  /* 0x00000029610d7c20 */ /* 0x008fe40008400000 */
[----:B------:R-:W3:Y:S01]  /*3b2b0*/  LDL.LU R97, [R1+0x390] ;  /* 0x0003900001617983 */ /* 0x000ee20000300800 */
[----:B------:R-:W-:-:S04]  /*3b2c0*/  @!P4 IADD3 R14, P5, P6, R3, R24, R7 ;  /* 0x00000018030ec210 */ /* 0x000fc80007ebe007 */
[----:B0-----:R-:W-:-:S05]  /*3b2d0*/  @!P4 IADD3 R16, P1, R14, R16, RZ ;  /* 0x000000100e10c210 */ /* 0x001fca0007f3e0ff */
[----:B------:R-:W0:Y:S01]  /*3b2e0*/  @!P2 LDC.64 R14, c[0x0][0x5c0] ;  /* 0x00017000ff0eab82 */ /* 0x000e220000000a00 */
[----:B------:R-:W-:Y:S02]  /*3b2f0*/  @!P4 IADD3.X R18, R4, R31, R6, P5, P6 ;  /* 0x0000001f0412c210 */ /* 0x000fe40002fec406 */
[----:B------:R-:W-:-:S03]  /*3b300*/  F2FP.SATFINITE.E4M3.F32.PACK_AB_MERGE_C R13, RZ, R13, RZ ;  /* 0x0000000dff0d723e */ /* 0x000fc600048070ff */
        /* <DEDUP_REMOVED lines=10> */
[----:B----4-:R-:W-:-:S05]  /*3b3b0*/  FMUL R13, R98, UR41 ;  /* 0x00000029620d7c20 */ /* 0x010fca0008400000 */
[----:B------:R-:W-:-:S05]  /*3b3c0*/  F2FP.SATFINITE.E4M3.F32.PACK_AB_MERGE_C R13, RZ, R13, RZ ;  /* 0x0000000dff0d723e */ /* 0x000fca00048070ff */
[----:B------:R2:W-:Y:S02]  /*3b3d0*/  @!P4 STG.E.U8 desc[UR48][R16.64+0x41], R13 ;  /* 0x0000410d1000c986 */ /* 0x0005e4000c101130 */
[----:B--2---:R-:W-:Y:S02]  /*3b3e0*/  FMUL R13, R96, UR41 ;  /* 0x00000029600d7c20 */ /* 0x004fe40008400000 */
[----:B------:R-:W2:Y:S01]  /*3b3f0*/  LDL.LU R96, [R1+0x394] ;  /* 0x0003940001607983 */ /* 0x000ea20000300800 */
[----:B------:R-:W-:-:S04]  /*3b400*/  LOP3.LUT R10, R10, 0xfffff7ff, RZ, 0xc0, !PT ;  /* 0xfffff7ff0a0a7812 */ /* 0x000fc800078ec0ff */
[----:B------:R-:W-:Y:S02]  /*3b410*/  @P2 LOP3.LUT R10, R10, 0x800, RZ, 0xfc, !PT ;  /* 0x000008000a0a2812 */ /* 0x000fe400078efcff */
        /* <DEDUP_REMOVED lines=9> */
[----:B------:R-:W-:-:S05]  /*3b4b0*/  F2FP.SATFINITE.E4M3.F32.PACK_AB_MERGE_C R13, RZ, R13, RZ ;  /* 0x0000000dff0d723e */ /* 0x000fca00048070ff */
[----:B------:R1:W-:Y:S01]  /*3b4c0*/  @!P2 STG.E.U8 desc[UR48][R84.64+0x48], R13 ;  /* 0x0000480d5400a986 */ /* 0x0003e2000c101130 */
[----:B------:R-:W-:Y:S02]  /*3b4d0*/  ISETP.LT.OR P2, PT, R29, 0x91, !P3 ;  /* 0x000000911d00780c */ /* 0x000fe40005f41670 */
[----:B0-----:R-:W-:-:S04]  /*3b4e0*/  @!P6 IADD3 R206, P4, P5, R24, R14, R9 ;  /* 0x0000000e18cee210 */ /* 0x001fc80007d9e009 */
[----:B------:R-:W-:-:S07]  /*3b4f0*/  @!P6 IADD3.X R207, R31, R15, R8, P4, P5 ;  /* 0x0000000f1fcfe210 */ /* 0x000fce00027ea408 */
[----:B------:R-:W0:Y:S02]  /*3b500*/  @!P2 LDC.64 R14, c[0x0][0x5c0] ;  /* 0x00017000ff0eab82 */ /* 0x000e240000000a00 */
[----:B0-----:R-:W-:Y:S01]  /*3b510*/  @!P2 IADD3 R216, P4, P5, R24, R14, R9 ;  /* 0x0000000e18d8a210 */ /* 0x001fe20007d9e009 */
[----:B---3--:R-:W-:Y:S02]  /*3b520*/  FMUL R14, R97, UR41 ;  /* 0x00000029610e7c20 */ /* 0x008fe40008400000 */
[----:B------:R-:W3:Y:S04]  /*3b530*/  LDL.LU R97, [R1+0x398] ;  /* 0x0003980001617983 */ /* 0x000ee80000300800 */
[----:B------:R-:W4:Y:S01]  /*3b540*/  LDL.LU R98, [R1+0x39c] ;  /* 0x00039c0001627983 */ /* 0x000f220000300800 */
[----:B------:R-:W-:-:S02]  /*3b550*/  @!P2 IADD3.X R217, R31, R15, R8, P4, P5 ;  /* 0x0000000f1fd9a210 */ /* 0x000fc400027ea408 */
[----:B------:R-:W-:Y:S02]  /*3b560*/  ISETP.LT.OR P4, PT, R29, 0x49, !P0 ;  /* 0x000000491d00780c */ /* 0x000fe40004781670 */
[----:B------:R-:W-:-:S11]  /*3b570*/  LOP3.LUT P1, RZ, R0, 0x10, RZ, 0xc0, !PT ;  /* 0x0000001000ff7812 */ /* 0x000fd6000782c0ff */
[----:B------:R-:W0:Y:S01]  /*3b580*/  @!P4 LDC.64 R16, c[0x0][0x5c0] ;  /* 0x00017000ff10cb82 */ /* 0x000e220000000a00 */
[----:B------:R-:W-:Y:S02]  /*3b590*/  LOP3.LUT R10, R10, 0xffffffbf, RZ, 0xc0, !PT ;  /* 0xffffffbf0a0a7812 */ /* 0x000fe400078ec0ff */
[----:B------:R-:W-:Y:S02]  /*3b5a0*/  F2FP.SATFINITE.E4M3.F32.PACK_AB_MERGE_C R14, RZ, R14, RZ ;  /* 0x0000000eff0e723e */ /* 0x000fe400048070ff */
[----:B------:R-:W-:Y:S02]  /*3b5b0*/  @P6 LOP3.LUT R10, R10, 0x40, RZ, 0xfc, !PT ;  /* 0x000000400a0a6812 */ /* 0x000fe400078efcff */
[----:B-1----:R-:W-:Y:S01]  /*3b5c0*/  @!P4 IADD3 R13, P5, P6, R3, R24, R7 ;  /* 0x00000018030dc210 */ /* 0x002fe20007ebe007 */
[----:B------:R1:W-:Y:S03]  /*3b5d0*/  @!P1 STG.E.U8 desc[UR48][R36.64+0x49], R14 ;  /* 0x0000490e24009986 */ /* 0x0003e6000c101130 */
[----:B0-----:R-:W-:-:S02]  /*3b5e0*/  @!P4 IADD3 R16, P1, R13, R16, RZ ;  /* 0x000000100d10c210 */ /* 0x001fc40007f3e0ff */
[----:B------:R-:W-:-:S04]  /*3b5f0*/  LOP3.LUT R12, R12, 0xf7ffffff, RZ, 0xc0, !PT ;  /* 0xf7ffffff0c0c7812 */ /* 0x000fc800078ec0ff */
[----:B------:R-:W-:Y:S02]  /*3b600*/  @P0 LOP3.LUT R12, R12, 0x8000000, RZ, 0xfc, !PT ;  /* 0x080000000c0c0812 */ /* 0x000fe400078efcff */
[----:B------:R-:W-:-:S13]  /*3b610*/  ISETP.LT.OR P0, PT, R29, 0x92, !P3 ;  /* 0x000000921d00780c */ /* 0x000fda0005f01670 */
[----:B-1----:R-:W0:Y:S01]  /*3b620*/  @!P0 LDC.64 R14, c[0x0][0x5c0] ;  /* 0x00017000ff0e8b82 */ /* 0x002e220000000a00 */
[----:B--2---:R-:W-:Y:S02]  /*3b630*/  FMUL R13, R96, UR41 ;  /* 0x00000029600d7c20 */ /* 0x004fe40008400000 */
[----:B------:R-:W2:Y:S01]  /*3b640*/  LDL.LU R96, [R1+0x3a0] ;  /* 0x0003a00001607983 */ /* 0x000ea20000300800 */
[----:B------:R-:W-:Y:S02]  /*3b650*/  LOP3.LUT R10, R10, 0xffffffdf, RZ, 0xc0, !PT ;  /* 0xffffffdf0a0a7812 */ /* 0x000fe400078ec0ff */
[----:B------:R-:W-:Y:S02]  /*3b660*/  @!P4 IADD3.X R18, R4, R31, R6, P5, P6 ;  /* 0x0000001f0412c210 */ /* 0x000fe40002fec406 */
[----:B------:R-:W-:Y:S02]  /*3b670*/  @P2 LOP3.LUT R10, R10, 0x20, RZ, 0xfc, !PT ;  /* 0x000000200a0a2812 */ /* 0x000fe400078efcff */
[----:B0-----:R-:W-:-:S02]  /*3b680*/  @!P0 IADD3 R204, P5, P6, R24, R14, R9 ;  /* 0x0000000e18cc8210 */ /* 0x001fc40007ebe009 */
[----:B------:R-:W-:Y:S01]  /*3b690*/  LOP3.LUT R10, R10, 0xffffffef, RZ, 0xc0, !PT ;  /* 0xffffffef0a0a7812 */ /* 0x000fe200078ec0ff */
[----:B------:R-:W-:Y:S01]  /*3b6a0*/  @!P4 IMAD.X R17, R18, 0x1, R17, P1 ;  /* 0x000000011211c824 */ /* 0x000fe200008e0611 */
[----:B------:R-:W-:Y:S02]  /*3b6b0*/  F2FP.SATFINITE.E4M3.F32.PACK_AB_MERGE_C R13, RZ, R13, RZ ;  /* 0x0000000dff0d723e */ /* 0x000fe400048070ff */
[----:B------:R-:W-:Y:S02]  /*3b6c0*/  @P0 LOP3.LUT R10, R10, 0x10, RZ, 0xfc, !PT ;  /* 0x000000100a0a0812 */ /* 0x000fe400078efcff */
[----:B------:R-:W-:Y:S02]  /*3b6d0*/  @!P0 IADD3.X R205, R31, R15, R8, P5, P6 ;  /* 0x0000000f1fcd8210 */ /* 0x000fe40002fec408 */
[----:B------:R-:W-:Y:S01]  /*3b6e0*/  LOP3.LUT P0, RZ, R12, 0x8000000, RZ, 0xc0, !PT ;  /* 0x080000000cff7812 */ /* 0x000fe2000780c0ff */
[----:B------:R0:W-:Y:S03]  /*3b6f0*/  @!P4 STG.E.U8 desc[UR48][R16.64+0x48], R13 ;  /* 0x0000480d1000c986 */ /* 0x0001e6000c101130 */
[----:B------:R-:W-:-:S13]  /*3b700*/  ISETP.LT.OR P4, PT, R29, 0x4a, !P0 ;  /* 0x0000004a1d00780c */ /* 0x000fda0004781670 */
[----:B------:R-:W1:Y:S01]  /*3b710*/  @!P4 LDC.64 R14, c[0x0][0x5c0] ;  /* 0x00017000ff0ecb82 */ /* 0x000e620000000a00 */
[----:B------:R-:W-:Y:S02]  /*3b720*/  ISETP.LT.OR P3, PT, R29, 0x99, !P3 ;  /* 0x000000991d00780c */ /* 0x000fe40005f61670 */
[----:B0-----:R-:W-:-:S04]  /*3b730*/  @!P4 IADD3 R16, P5, P6, R3, R24, R7 ;  /* 0x000000180310c210 */ /* 0x001fc80007ebe007 */
[----:B------:R-:W-:Y:S02]  /*3b740*/  @!P4 IADD3.X R13, R4, R31, R6, P5, P6 ;  /* 0x0000001f040dc210 */ /* 0x000fe40002fec406 */
[----:B-1----:R-:W-:-:S05]  /*3b750*/  @!P4 IADD3 R16, P5, R16, R14, RZ ;  /* 0x0000000e1010c210 */ /* 0x002fca0007fbe0ff */
[----:B------:R-:W-:Y:S02]  /*3b760*/  @!P4 IMAD.X R17, R13, 0x1, R15, P5 ;  /* 0x000000010d11c824 */ /* 0x000fe400028e060f */
[----:B------:R-:W0:Y:S02]  /*3b770*/  @!P3 LDC.64 R14, c[0x0][0x5c0] ;  /* 0x00017000ff0ebb82 */ /* 0x000e240000000a00 */
[----:B0-----:R-:W-:-:S04]  /*3b780*/  @!P3 IADD3 R186, P5, P6, R24, R14, R9 ;  /* 0x0000000e18bab210 */ /* 0x001fc80007ebe009 */
[----:B------:R-:W-:Y:S02]  /*3b790*/  @!P3 IADD3.X R187, R31, R15, R8, P5, P6 ;  /* 0x0000000f1fbbb210 */ /* 0x000fe40002fec408 */
[----:B------:R-:W-:-:S04]  /*3b7a0*/  ISETP.GE.AND P6, PT, R28, 0x101, PT ;  /* 0x000001011c00780c */ /* 0x000fc80003fc6270 */
[----:B------:R-:W-:Y:S02]  /*3b7b0*/  ISETP.LT.OR P6, PT, R29, 0x9a, !P6 ;  /* 0x0000009a1d00780c */ /* 0x000fe400077c1670 */
[----:B------:R-:W-:Y:S02]  /*3b7c0*/  LOP3.LUT P2, RZ, R2, 0x2, RZ, 0xc0, !PT ;  /* 0x0000000202ff7812 */ /* 0x000fe4000784c0ff */
[----:B------:R-:W-:-:S09]  /*3b7d0*/  LOP3.LUT R10, R10, 0xfffffffd, RZ, 0xc0, !PT ;  /* 0xfffffffd0a0a7812 */ /* 0x000fd200078ec0ff */
[----:B------:R-:W0:Y:S01]  /*3b7e0*/  @!P6 LDC.64 R14, c[0x0][0x5c0] ;  /* 0x00017000ff0eeb82 */ /* 0x000e220000000a00 */
[----:B---3--:R-:W-:Y:S02]  /*3b7f0*/  FMUL R13, R97, UR41 ;  /* 0x00000029610d7c20 */ /* 0x008fe40008400000 */
[----:B------:R-:W3:Y:S03]  /*3b800*/  LDL.LU R97, [R1+0x3a4] ;  /* 0x0003a40001617983 */ /* 0x000ee60000300800 */
[----:B------:R-:W-:-:S05]  /*3b810*/  F2FP.SATFINITE.E4M3.F32.PACK_AB_MERGE_C R13, RZ, R13, RZ ;  /* 0x0000000dff0d723e */ /* 0x000fca00048070ff */
[----:B------:R4:W-:Y:S01]  /*3b820*/  @!P4 STG.E.U8 desc[UR48][R16.64+0x49], R13 ;  /* 0x0000490d1000c986 */ /* 0x0009e2000c101130 */
[----:B------:R-:W-:Y:S02]  /*3b830*/  @P3 LOP3.LUT R10, R10, 0x2, RZ, 0xfc, !PT ;  /* 0x000000020a0a3812 */ /* 0x000fe400078efcff */
[----:B------:R-:W-:Y:S01]  /*3b840*/  LOP3.LUT P3, RZ, R12, 0x4000000, RZ, 0xc0, !PT ;  /* 0x040000000cff7812 */ /* 0x000fe2000786c0ff */
[----:B----4-:R-:W-:-:S05]  /*3b850*/  FMUL R13, R98, UR41 ;  /* 0x00000029620d7c20 */ /* 0x010fca0008400000 */
[----:B------:R-:W-:-:S05]  /*3b860*/  F2FP.SATFINITE.E4M3.F32.PACK_AB_MERGE_C R13, RZ, R13, RZ ;  /* 0x0000000dff0d723e */ /* 0x000fca00048070ff */
[----:B------:R1:W-:Y:S01]  /*3b870*/  @!P2 STG.E.U8 desc[UR48][R86.64+0x50], R13 ;  /* 0x0000500d5600a986 */ /* 0x0003e2000c101130 */
[----:B------:R-:W-:Y:S02]  /*3b880*/  ISETP.LT.OR P2, PT, R29, 0xa1, !P3 ;  /* 0x000000a11d00780c */ /* 0x000fe40005f41670 */
[----:B0-----:R-:W-:-:S04]  /*3b890*/  @!P6 IADD3 R148, P4, P5, R24, R14, R9 ;  /* 0x0000000e1894e210 */ /* 0x001fc80007d9e009 */
[----:B------:R-:W-:-:S07]  /*3b8a0*/  @!P6 IADD3.X R149, R31, R15, R8, P4, P5 ;  /* 0x0000000f1f95e210 */ /* 0x000fce00027ea408 */
[----:B------:R-:W0:Y:S02]  /*3b8b0*/  @!P2 LDC.64 R14, c[0x0][0x5c0] ;  /* 0x00017000ff0eab82 */ /* 0x000e240000000a00 */
[----:B0-----:R-:W-:-:S04]  /*3b8c0*/  @!P2 IADD3 R170, P4, P5, R24, R14, R3 ;  /* 0x0000000e18aaa210 */ /* 0x001fc80007d9e003 */
[----:B------:R-:W-:Y:S01]  /*3b8d0*/  @!P2 IADD3.X R171, R31, R15, R4, P4, P5 ;  /* 0x0000000f1faba210 */ /* 0x000fe200027ea404 */
[----:B--2---:R-:W-:Y:S02]  /*3b8e0*/  FMUL R15, R96, UR41 ;  /* 0x00000029600f7c20 */ /* 0x004fe40008400000 */
[----:B------:R-:W2:Y:S04]  /*3b8f0*/  LDL.LU R96, [R1+0x3a8] ;  /* 0x0003a80001607983 */ /* 0x000ea80000300800 */
[----:B------:R-:W4:Y:S01]  /*3b900*/  LDL.LU R98, [R1+0x3ac] ;  /* 0x0003ac0001627983 */ /* 0x000f220000300800 */
[----:B------:R-:W-:Y:S02]  /*3b910*/  ISETP.LT.OR P4, PT, R29, 0x51, !P0 ;  /* 0x000000511d00780c */ /* 0x000fe40004781670 */
[----:B------:R-:W-:-:S11]  /*3b920*/  LOP3.LUT P1, RZ, R0, 0x40, RZ, 0xc0, !PT ;  /* 0x0000004000ff7812 */ /* 0x000fd6000782c0ff */
[----:B------:R-:W0:Y:S01]  /*3b930*/  @!P4 LDC.64 R16, c[0x0][0x5c0] ;  /* 0x00017000ff10cb82 */ /* 0x000e220000000a00 */
[----:B------:R-:W-:Y:S02]  /*3b940*/  LOP3.LUT R5, R5, 0x7fffffff, RZ, 0xc0, !PT ;  /* 0x7fffffff05057812 */ /* 0x000fe400078ec0ff */
[----:B------:R-:W-:Y:S02]  /*3b950*/  F2FP.SATFINITE.E4M3.F32.PACK_AB_MERGE_C R15, RZ, R15, RZ ;  /* 0x0000000fff0f723e */ /* 0x000fe400048070ff */
[----:B------:R-:W-:Y:S02]  /*3b960*/  @P6 LOP3.LUT R5, R5, 0x80000000, RZ, 0xfc, !PT ;  /* 0x8000000005056812 */ /* 0x000fe400078efcff */
[----:B------:R-:W-:Y:S01]  /*3b970*/  @!P4 IADD3 R14, P5, P6, R3, R24, R7 ;  /* 0x00000018030ec210 */ /* 0x000fe20007ebe007 */
[----:B------:R0:W-:Y:S01]  /*3b980*/  @!P1 STG.E.U8 desc[UR48][R54.64+0x51], R15 ;  /* 0x0000510f36009986 */ /* 0x0001e2000c101130 */
[----:B------:R-:W-:Y:S02]  /*3b990*/  LOP3.LUT R10, R10, 0xfffffffe, RZ, 0xc0, !PT ;  /* 0xfffffffe0a0a7812 */ /* 0x000fe400078ec0ff */
[----:B-1----:R-:W-:-:S02]  /*3b9a0*/  @!P4 IADD3.X R13, R4, R31, R6, P5, P6 ;  /* 0x0000001f040dc210 */ /* 0x002fc40002fec406 */
[----:B------:R-:W-:Y:S02]  /*3b9b0*/  @P2 LOP3.LUT R10, R10, 0x1, RZ, 0xfc, !PT ;  /* 0x000000010a0a2812 */ /* 0x000fe400078efcff */
[----:B------:R-:W-:Y:S02]  /*3b9c0*/  LOP3.LUT P2, RZ, R2, 0x4, RZ, 0xc0, !PT ;  /* 0x0000000402ff7812 */ /* 0x000fe4000784c0ff */
[----:B0-----:R-:W-:-:S05]  /*3b9d0*/  @!P4 IADD3 R16, P1, R14, R16, RZ ;  /* 0x000000100e10c210 */ /* 0x001fca0007f3e0ff */
[----:B------:R-:W-:Y:S01]  /*3b9e0*/  @!P4 IMAD.X R17, R13, 0x1, R17, P1 ;  /* 0x000000010d11c824 */ /* 0x000fe200008e0611 */
[----:B------:R-:W-:-:S05]  /*3b9f0*/  LOP3.LUT R12, R12, 0xfdffffff, RZ, 0xc0, !PT ;  /* 0xfdffffff0c0c7812 */ /* 0x000fca00078ec0ff */
[----:B------:R-:W-:Y:S02]  /*3ba00*/  @P2 LOP3.LUT R12, R12, 0x2000000, RZ, 0xfc, !PT ;  /* 0x020000000c0c2812 */ /* 0x000fe400078efcff */
[----:B------:R-:W-:-:S13]  /*3ba10*/  ISETP.LT.OR P2, PT, R29, 0xa2, !P3 ;  /* 0x000000a21d00780c */ /* 0x000fda0005f41670 */
[----:B------:R-:W0:Y:S01]  /*3ba20*/  @!P2 LDC.64 R14, c[0x0][0x5c0] ;  /* 0x00017000ff0eab82 */ /* 0x000e220000000a00 */
        /* <DEDUP_REMOVED lines=11> */
[----:B------:R-:W-:Y:S01]  /*3bae0*/  @!P4 IMAD.X R17, R13, 0x1, R15, P5 ;  /* 0x000000010d11c824 */ /* 0x000fe200028e060f */
        /* <DEDUP_REMOVED lines=9> */
[----:B------:R-:W-:Y:S02]  /*3bb80*/  LOP3.LUT R5, R5, 0xdfffffff, RZ, 0xc0, !PT ;  /* 0xdfffffff05057812 */ /* 0x000fe400078ec0ff */
[----:B------:R-:W-:Y:S02]  /*3bb90*/  F2FP.SATFINITE.E4M3.F32.PACK_AB_MERGE_C R13, RZ, R13, RZ ;  /* 0x0000000dff0d723e */ /* 0x000fe400048070ff */
[----:B------:R-:W-:Y:S02]  /*3bba0*/  @P2 LOP3.LUT R5, R5, 0x20000000, RZ, 0xfc, !PT ;  /* 0x2000000005052812 */ /* 0x000fe400078efcff */
[----:B------:R-:W-:Y:S01]  /*3bbb0*/  LOP3.LUT P2, RZ, R12, 0x2000000, RZ, 0xc0, !PT ;  /* 0x020000000cff7812 */ /* 0x000fe2000784c0ff */
[----:B------:R4:W-:Y:S04]  /*3bbc0*/  @!P4 STG.E.U8 desc[UR48][R16.64+0x51], R13 ;  /* 0x0000510d1000c986 */ /* 0x0009e8000c101130 */
[----:B------:R-:W0:Y:S01]  /*3bbd0*/  @!P6 LDC.64 R14, c[0x0][0x5c0] ;  /* 0x00017000ff0eeb82 */ /* 0x000e220000000a00 */
        /* <DEDUP_REMOVED lines=9> */
[----:B---3--:R-:W-:Y:S02]  /*3bc70*/  FMUL R15, R97, UR41 ;  /* 0x00000029610f7c20 */ /* 0x008fe40008400000 */
[----:B------:R-:W3:Y:S01]  /*3bc80*/  LDL.LU R97, [R1+0x3b8] ;  /* 0x0003b80001617983 */ /* 0x000ee20000300800 */
[----:B------:R-:W-:Y:S02]  /*3bc90*/  ISETP.LT.OR P4, PT, R29, 0x59, !P0 ;  /* 0x000000591d00780c */ /* 0x000fe40004781670 */
[----:B------:R-:W-:Y:S01]  /*3bca0*/  LOP3.LUT P1, RZ, R0, 0x20000, RZ, 0xc0, !PT ;  /* 0x0002000000ff7812 */ /* 0x000fe2000782c0ff */
[----:B------:R-:W4:Y:S10]  /*3bcb0*/  LDL.LU R98, [R1+0x3bc] ;  /* 0x0003bc0001627983 */ /* 0x000f340000300800 */
[----:B------:R-:W0:Y:S01]  /*3bcc0*/  @!P4 LDC.64 R16, c[0x0][0x5c0] ;  /* 0x00017000ff10cb82 */ /* 0x000e220000000a00 */
[----:B------:R-:W-:-:S02]  /*3bcd0*/  LOP3.LUT R5, R5, 0xf7ffffff, RZ, 0xc0, !PT ;  /* 0xf7ffffff05057812 */ /* 0x000fc400078ec0ff */
[----:B------:R-:W-:Y:S02]  /*3bce0*/  F2FP.SATFINITE.E4M3.F32.PACK_AB_MERGE_C R15, RZ, R15, RZ ;  /* 0x0000000fff0f723e */ /* 0x000fe400048070ff */
[----:B------:R-:W-:Y:S02]  /*3bcf0*/  @P6 LOP3.LUT R5, R5, 0x8000000, RZ, 0xfc, !PT ;  /* 0x0800000005056812 */ /* 0x000fe400078efcff */
[----:B------:R-:W-:Y:S01]  /*3bd00*/  @!P4 IADD3 R14, P5, P6, R3, R24, R7 ;  /* 0x00000018030ec210 */ /* 0x000fe20007ebe007 */
[----:B------:R0:W-:Y:S03]  /*3bd10*/  @!P1 STG.E.U8 desc[UR48][R60.64+0x59], R15 ;  /* 0x0000590f3c009986 */ /* 0x0001e6000c101130 */
[----:B-1----:R-:W-:Y:S02]  /*3bd20*/  @!P4 IADD3.X R13, R4, R31, R6, P5, P6 ;  /* 0x0000001f040dc210 */ /* 0x002fe40002fec406 */
[----:B0-----:R-:W-:-:S05]  /*3bd30*/  @!P4 IADD3 R16, P1, R14, R16, RZ ;  /* 0x000000100e10c210 */ /* 0x001fca0007f3e0ff */
[----:B------:R-:W-:Y:S01]  /*3bd40*/  @!P4 IMAD.X R17, R13, 0x1, R17, P1 ;  /* 0x000000010d11c824 */ /* 0x000fe200008e0611 */
[----:B------:R-:W-:-:S04]  /*3bd50*/  LOP3.LUT R5, R5, 0xefffffff, RZ, 0xc0, !PT ;  /* 0xefffffff05057812 */ /* 0x000fc800078ec0ff */
[----:B------:R-:W-:Y:S02]  /*3bd60*/  @P2 LOP3.LUT R5, R5, 0x10000000, RZ, 0xfc, !PT ;  /* 0x1000000005052812 */ /* 0x000fe400078efcff */
[----:B------:R-:W-:-:S13]  /*3bd70*/  ISETP.LT.OR P2, PT, R29, 0xb2, !P3 ;  /* 0x000000b21d00780c */ /* 0x000fda0005f41670 */
[----:B------:R-:W0:Y:S01]  /*3bd80*/  @!P2 LDC.64 R14, c[0x0][0x5c0] ;  /* 0x00017000ff0eab82 */ /* 0x000e220000000a00 */
[----:B--2---:R-:W-:Y:S02]  /*3bd90*/  FMUL R13, R96, UR41 ;  /* 0x00000029600d7c20 */ /* 0x004fe40008400000 */
[----:B------:R-:W2:Y:S03]  /*3bda0*/  LDL.LU R96, [R1+0x3c0] ;  /* 0x0003c00001607983 */ /* 0x000ea60000300800 */
[----:B------:R-:W-:-:S05]  /*3bdb0*/  F2FP.SATFINITE.E4M3.F32.PACK_AB_MERGE_C R13, RZ, R13, RZ ;  /* 0x0000000dff0d723e */ /* 0x000fca00048070ff */
[----:B------:R1:W-:Y:S01]  /*3bdc0*/  @!P4 STG.E.U8 desc[UR48][R16.64+0x58], R13 ;  /* 0x0000580d1000c986 */ /* 0x0003e2000c101130 */
[----:B------:R-:W-:Y:S02]  /*3bdd0*/  ISETP.LT.OR P4, PT, R29, 0x5a, !P0 ;  /* 0x0000005a1d00780c */ /* 0x000fe40004781670 */
[----:B------:R-:W-:Y:S02]  /*3bde0*/  LOP3.LUT R5, R5, 0xfbffffff, RZ, 0xc0, !PT ;  /* 0xfbffffff05057812 */ /* 0x000fe400078ec0ff */
[----:B0-----:R-:W-:Y:S02]  /*3bdf0*/  @!P2 IADD3 R122, P5, P6, R24, R14, R3 ;  /* 0x0000000e187aa210 */ /* 0x001fe40007ebe003 */
[----:B------:R-:W-:Y:S02]  /*3be00*/  @P2 LOP3.LUT R5, R5, 0x4000000, RZ, 0xfc, !PT ;  /* 0x0400000005052812 */ /* 0x000fe400078efcff */
[----:B------:R-:W-:Y:S02]  /*3be10*/  @!P2 IADD3.X R123, R31, R15, R4, P5, P6 ;  /* 0x0000000f1f7ba210 */ /* 0x000fe40002fec404 */
[----:B------:R-:W-:-:S02]  /*3be20*/  LOP3.LUT P2, RZ, R12, 0x1000000, RZ, 0xc0, !PT ;  /* 0x010000000cff7812 */ /* 0x000fc4000784c0ff */
[C---:B------:R-:W-:Y:S01]  /*3be30*/  LOP3.LUT P1, RZ, R12.reuse, 0x800000, RZ, 0xc0, !PT ;  /* 0x008000000cff7812 */ /* 0x040fe2000782c0ff */
[----:B------:R-:W0:Y:S01]  /*3be40*/  @!P4 LDC.64 R14, c[0x0][0x5c0] ;  /* 0x00017000ff0ecb82 */ /* 0x000e220000000a00 */
[----:B------:R-:W-:-:S04]  /*3be50*/  LOP3.LUT R12, R12, 0xfffdffff, RZ, 0xc0, !PT ;  /* 0xfffdffff0c0c7812 */ /* 0x000fc800078ec0ff */
[----:B------:R-:W-:Y:S02]  /*3be60*/  @P0 LOP3.LUT R12, R12, 0x20000, RZ, 0xfc, !PT ;  /* 0x000200000c0c0812 */ /* 0x000fe400078efcff */
[----:B------:R-:W-:Y:S02]  /*3be70*/  LOP3.LUT P0, RZ, R0, 0x4, RZ, 0xc0, !PT ;  /* 0x0000000400ff7812 */ /* 0x000fe4000780c0ff */
[----:B------:R-:W-:Y:S02]  /*3be80*/  LOP3.LUT R12, R12, 0xffbfffff, RZ, 0xc0, !PT ;  /* 0xffbfffff0c0c7812 */ /* 0x000fe400078ec0ff */
[----:B-1----:R-:W-:-:S09]  /*3be90*/  @!P4 IADD3 R16, P5, P6, R3, R24, R7 ;  /* 0x000000180310c210 */ /* 0x002fd20007ebe007 */
[----:B------:R-:W-:Y:S02]  /*3bea0*/  @P0 LOP3.LUT R12, R12, 0x400000, RZ, 0xfc, !PT ;  /* 0x004000000c0c0812 */ /* 0x000fe400078efcff */
[----:B------:R-:W-:Y:S02]  /*3beb0*/  ISETP.LT.OR P0, PT, R29, 0xb9, !P3 ;  /* 0x000000b91d00780c */ /* 0x000fe40005f01670 */
[----:B------:R-:W-:Y:S02]  /*3bec0*/  @!P4 IADD3.X R13, R4, R31, R6, P5, P6 ;  /* 0x0000001f040dc210 */ /* 0x000fe40002fec406 */
[----:B0-----:R-:W-:-:S05]  /*3bed0*/  @!P4 IADD3 R16, P5, R16, R14, RZ ;  /* 0x0000000e1010c210 */ /* 0x001fca0007fbe0ff */
[----:B------:R-:W-:-:S04]  /*3bee0*/  @!P4 IMAD.X R17, R13, 0x1, R15, P5 ;  /* 0x000000010d11c824 */ /* 0x000fc800028e060f */
[----:B------:R-:W0:Y:S01]  /*3bef0*/  @!P0 LDC.64 R14, c[0x0][0x5c0] ;  /* 0x00017000ff0e8b82 */ /* 0x000e220000000a00 */
[----:B------:R-:W-:-:S04]  /*3bf00*/  LOP3.LUT R5, R5, 0xff7fffff, RZ, 0xc0, !PT ;  /* 0xff7fffff05057812 */ /* 0x000fc800078ec0ff */
[----:B------:R-:W-:Y:S02]  /*3bf10*/  @P0 LOP3.LUT R5, R5, 0x800000, RZ, 0xfc, !PT ;  /* 0x0080000005050812 */ /* 0x000fe400078efcff */
[----:B0-----:R-:W-:-:S04]  /*3bf20*/  @!P0 IADD3 R118, P5, P6, R24, R14, R3 ;  /* 0x0000000e18768210 */ /* 0x001fc80007ebe003 */
[----:B------:R-:W-:Y:S02]  /*3bf30*/  @!P0 IADD3.X R119, R31, R15, R4, P5, P6 ;  /* 0x0000000f1f778210 */ /* 0x000fe40002fec404 */
[----:B------:R-:W-:Y:S02]  /*3bf40*/  ISETP.LT.OR P0, PT, R29, 0xba, !P3 ;  /* 0x000000ba1d00780c */ /* 0x000fe40005f01670 */
[----:B------:R-:W-:-:S11]  /*3bf50*/  LOP3.LUT R12, R12, 0xffefffff, RZ, 0xc0, !PT ;  /* 0xffefffff0c0c7812 */ /* 0x000fd600078ec0ff */
[----:B------:R-:W0:Y:S01]  /*3bf60*/  @!P0 LDC.64 R14, c[0x0][0x5c0] ;  /* 0x00017000ff0e8b82 */ /* 0x000e220000000a00 */
[----:B---3--:R-:W-:Y:S02]  /*3bf70*/  FMUL R13, R97, UR41 ;  /* 0x00000029610d7c20 */ /* 0x008fe40008400000 */
[----:B------:R-:W3:Y:S01]  /*3bf80*/  LDL.LU R97, [R1+0x3c4] ;  /* 0x0003c40001617983 */ /* 0x000ee20000300800 */
[----:B------:R-:W-:Y:S02]  /*3bf90*/  @P3 LOP3.LUT R12, R12, 0x100000, RZ, 0xfc, !PT ;  /* 0x001000000c0c3812 */ /* 0x000fe400078efcff */
[----:B------:R-:W-:Y:S02]  /*3bfa0*/  ISETP.LT.OR P3, PT, R29, 0xa1, !P2 ;  /* 0x000000a11d00780c */ /* 0x000fe40005761670 */
[----:B------:R-:W-:-:S05]  /*3bfb0*/  F2FP.SATFINITE.E4M3.F32.PACK_AB_MERGE_C R13, RZ, R13, RZ ;  /* 0x0000000dff0d723e */ /* 0x000fca00048070ff */
[----:B------:R4:W-:Y:S01]  /*3bfc0*/  @!P4 STG.E.U8 desc[UR48][R16.64+0x59], R13 ;  /* 0x0000590d1000c986 */ /* 0x0009e2000c101130 */
[----:B0-----:R-:W-:-:S04]  /*3bfd0*/  @!P0 IADD3 R114, P4, P5, R24, R14, R3 ;  /* 0x0000000e18728210 */ /* 0x001fc80007d9e003 */
[----:B------:R-:W-:Y:S02]  /*3bfe0*/  @!P0 IADD3.X R115, R31, R15, R4, P4, P5 ;  /* 0x0000000f1f738210 */ /* 0x000fe400027ea404 */
[----:B------:R-:W0:Y:S02]  /*3bff0*/  @!P3 LDC.64 R14, c[0x0][0x5c0] ;  /* 0x00017000ff0ebb82 */ /* 0x000e240000000a00 */
[----:B0-----:R-:W-:-:S04]  /*3c000*/  @!P3 IADD3 R112, P4, P5, R24, R14, R7 ;  /* 0x0000000e1870b210 */ /* 0x001fc80007d9e007 */
[----:B------:R-:W-:Y:S01]  /*3c010*/  @!P3 IADD3.X R113, R31, R15, R6, P4, P5 ;  /* 0x0000000f1f71b210 */ /* 0x000fe200027ea406 */
[----:B--2---:R-:W-:Y:S02]  /*3c020*/  FMUL R15, R96, UR41 ;  /* 0x00000029600f7c20 */ /* 0x004fe40008400000 */
[----:B------:R-:W2:Y:S01]  /*3c030*/  LDL.LU R96, [R1+0x3c8] ;  /* 0x0003c80001607983 */ /* 0x000ea20000300800 */
[----:B------:R-:W-:Y:S02]  /*3c040*/  LOP3.LUT R5, R5, 0xffbfffff, RZ, 0xc0, !PT ;  /* 0xffbfffff05057812 */ /* 0x000fe400078ec0ff */
[----:B------:R-:W-:Y:S02]  /*3c050*/  ISETP.LT.OR P4, PT, R29, 0x41, !P1 ;  /* 0x000000411d00780c */ /* 0x000fe40004f81670 */
[----:B------:R-:W-:Y:S01]  /*3c060*/  @P0 LOP3.LUT R5, R5, 0x400000, RZ, 0xfc, !PT ;  /* 0x0040000005050812 */ /* 0x000fe200078efcff */
[----:B----4-:R-:W-:Y:S02]  /*3c070*/  FMUL R13, R98, UR41 ;  /* 0x00000029620d7c20 */ /* 0x010fe40008400000 */
[----:B------:R-:W4:Y:S01]  /*3c080*/  LDL.LU R98, [R1+0x3cc] ;  /* 0x0003cc0001627983 */ /* 0x000f220000300800 */
[----:B------:R-:W-:-:S04]  /*3c090*/  LOP3.LUT R5, R5, 0xffdfffff, RZ, 0xc0, !PT ;  /* 0xffdfffff05057812 */ /* 0x000fc800078ec0ff */
[----:B------:R-:W-:Y:S02]  /*3c0a0*/  @P3 LOP3.LUT R5, R5, 0x200000, RZ, 0xfc, !PT ;  /* 0x0020000005053812 */ /* 0x000fe400078efcff */
[----:B------:R-:W-:Y:S01]  /*3c0b0*/  LOP3.LUT P3, RZ, R2, 0x8, RZ, 0xc0, !PT ;  /* 0x0000000802ff7812 */ /* 0x000fe2000786c0ff */
[----:B------:R-:W0:Y:S01]  /*3c0c0*/  @!P4 LDC.64 R16, c[0x0][0x5c0] ;  /* 0x00017000ff10cb82 */ /* 0x000e220000000a00 */
[----:B------:R-:W-:Y:S02]  /*3c0d0*/  LOP3.LUT P6, RZ, R0, 0x100, RZ, 0xc0, !PT ;  /* 0x0000010000ff7812 */ /* 0x000fe400078cc0ff */
[C---:B------:R-:W-:Y:S02]  /*3c0e0*/  LOP3.LUT P0, RZ, R12.reuse, 0x400000, RZ, 0xc0, !PT ;  /* 0x004000000cff7812 */ /* 0x040fe4000780c0ff */
[----:B------:R-:W-:Y:S02]  /*3c0f0*/  LOP3.LUT R12, R12, 0xffdfffff, RZ, 0xc0, !PT ;  /* 0xffdfffff0c0c7812 */ /* 0x000fe400078ec0ff */
[----:B------:R-:W-:-:S05]  /*3c100*/  F2FP.SATFINITE.E4M3.F32.PACK_AB_MERGE_C R13, RZ, R13, RZ ;  /* 0x0000000dff0d723e */ /* 0x000fca00048070ff */
[----:B------:R-:W-:Y:S02]  /*3c110*/  @P3 LOP3.LUT R12, R12, 0x200000, RZ, 0xfc, !PT ;  /* 0x002000000c0c3812 */ /* 0x000fe400078efcff */
[----:B------:R-:W-:Y:S01]  /*3c120*/  ISETP.LT.OR P3, PT, R29, 0xa2, !P2 ;  /* 0x000000a21d00780c */ /* 0x000fe20005761670 */
[----:B------:R1:W-:Y:S01]  /*3c130*/  @!P6 STG.E.U8 desc[UR48][R92.64+0x40], R13 ;  /* 0x0000400d5c00e986 */ /* 0x0003e2000c101130 */
[----:B------:R-:W-:Y:S02]  /*3c140*/  F2FP.SATFINITE.E4M3.F32.PACK_AB_MERGE_C R15, RZ, R15, RZ ;  /* 0x0000000fff0f723e */ /* 0x000fe400048070ff */
[----:B------:R-:W-:-:S03]  /*3c150*/  @!P4 IADD3 R14, P5, P6, R3, R24, R9 ;  /* 0x00000018030ec210 */ /* 0x000fc60007ebe009 */
[----:B------:R1:W-:Y:S01]  /*3c160*/  @!P0 STG.E.U8 desc[UR48][R32.64+0x41], R15 ;  /* 0x0000410f20008986 */ /* 0x0003e2000c101130 */
[----:B0-----:R-:W-:Y:S02]  /*3c170*/  @!P4 IADD3 R16, P0, R14, R16, RZ ;  /* 0x000000100e10c210 */ /* 0x001fe40007f1e0ff */
[----:B-1----:R-:W-:-:S03]  /*3c180*/  @!P4 IADD3.X R13, R4, R31, R8, P5, P6 ;  /* 0x0000001f040dc210 */ /* 0x002fc60002fec408 */
[----:B------:R-:W0:Y:S02]  /*3c190*/  @!P3 LDC.64 R14, c[0x0][0x5c0] ;  /* 0x00017000ff0ebb82 */ /* 0x000e240000000a00 */
[----:B------:R-:W-:Y:S01]  /*3c1a0*/  @!P4 IMAD.X R17, R13, 0x1, R17, P0 ;  /* 0x000000010d11c824 */ /* 0x000fe200000e0611 */
[----:B------:R-:W-:Y:S02]  /*3c1b0*/  LOP3.LUT R5, R5, 0xffefffff, RZ, 0xc0, !PT ;  /* 0xffefffff05057812 */ /* 0x000fe400078ec0ff */
[----:B0-----:R-:W-:-:S04]  /*3c1c0*/  @!P3 IADD3 R110, P5, P6, R24, R14, R7 ;  /* 0x0000000e186eb210 */ /* 0x001fc80007ebe007 */
[----:B------:R-:W-:Y:S01]  /*3c1d0*/  @!P3 IADD3.X R111, R31, R15, R6, P5, P6 ;  /* 0x0000000f1f6fb210 */ /* 0x000fe20002fec406 */
[----:B---3--:R-:W-:Y:S02]  /*3c1e0*/  FMUL R13, R97, UR41 ;  /* 0x00000029610d7c20 */ /* 0x008fe40008400000 */
[----:B------:R-:W3:Y:S03]  /*3c1f0*/  LDL.LU R97, [R1+0x3d0] ;  /* 0x0003d00001617983 */ /* 0x000ee60000300800 */
[----:B------:R-:W-:-:S05]  /*3c200*/  F2FP.SATFINITE.E4M3.F32.PACK_AB_MERGE_C R13, RZ, R13, RZ ;  /* 0x0000000dff0d723e */ /* 0x000fca00048070ff */
[----:B------:R0:W-:Y:S01]  /*3c210*/  @!P4 STG.E.U8 desc[UR48][R16.64+0x40], R13 ;  /* 0x0000400d1000c986 */ /* 0x0001e2000c101130 */
[----:B------:R-:W-:-:S13]  /*3c220*/  ISETP.LT.OR P4, PT, R29, 0x42, !P1 ;  /* 0x000000421d00780c */ /* 0x000fda0004f81670 */
[----:B------:R-:W1:Y:S01]  /*3c230*/  @!P4 LDC.64 R14, c[0x0][0x5c0] ;  /* 0x00017000ff0ecb82 */ /* 0x000e620000000a00 */
[----:B------:R-:W-:Y:S02]  /*3c240*/  @P3 LOP3.LUT R5, R5, 0x100000, RZ, 0xfc, !PT ;  /* 0x0010000005053812 */ /* 0x000fe400078efcff */
[----:B------:R-:W-:Y:S02]  /*3c250*/  ISETP.LT.OR P3, PT, R29, 0xa9, !P2 ;  /* 0x000000a91d00780c */ /* 0x000fe40005761670 */
[----:B0-----:R-:W-:-:S04]  /*3c260*/  @!P4 IADD3 R16, P5, P6, R3, R24, R9 ;  /* 0x000000180310c210 */ /* 0x001fc80007ebe009 */
[----:B------:R-:W-:Y:S02]  /*3c270*/  @!P4 IADD3.X R13, R4, R31, R8, P5, P6 ;  /* 0x0000001f040dc210 */ /* 0x000fe40002fec408 */
[----:B-1----:R-:W-:-:S05]  /*3c280*/  @!P4 IADD3 R16, P5, R16, R14, RZ ;  /* 0x0000000e1010c210 */ /* 0x002fca0007fbe0ff */
[----:B------:R-:W-:Y:S02]  /*3c290*/  @!P4 IMAD.X R17, R13, 0x1, R15, P5 ;  /* 0x000000010d11c824 */ /* 0x000fe400028e060f */
[----:B------:R-:W0:Y:S02]  /*3c2a0*/  @!P3 LDC.64 R14, c[0x0][0x5c0] ;  /* 0x00017000ff0ebb82 */ /* 0x000e240000000a00 */
[----:B0-----:R-:W-:-:S04]  /*3c2b0*/  @!P3 IADD3 R108, P5, P6, R24, R14, R7 ;  /* 0x0000000e186cb210 */ /* 0x001fc80007ebe007 */
[----:B------:R-:W-:Y:S01]  /*3c2c0*/  @!P3 IADD3.X R109, R31, R15, R6, P5, P6 ;  /* 0x0000000f1f6db210 */ /* 0x000fe20002fec406 */
[----:B------:R-:W-:Y:S04]  /*3c2d0*/  STL [R1+0x734], R108 ;  /* 0x0007346c01007387 */ /* 0x000fe80000100800 */
[----:B------:R-:W-:Y:S01]  /*3c2e0*/  STL [R1+0x730], R109 ;  /* 0x0007306d01007387 */ /* 0x000fe20000100800 */
[----:B--2---:R-:W-:-:S03]  /*3c2f0*/  FMUL R13, R96, UR41 ;  /* 0x00000029600d7c20 */ /* 0x004fc60008400000 */
[----:B------:R-:W2:Y:S01]  /*3c300*/  LDL.LU R96, [R1+0x3d4] ;  /* 0x0003d40001607983 */ /* 0x000ea20000300800 */
        /* <DEDUP_REMOVED lines=9> */
[----:B------:R-:W-:Y:S01]  /*3c3a0*/  @!P3 STG.E.U8 desc[UR48][R90.64+0x48], R13 ;  /* 0x0000480d5a00b986 */ /* 0x000fe2000c101130 */
[----:B------:R-:W-:Y:S02]  /*3c3b0*/  ISETP.LT.OR P3, PT, R29, 0xb1, !P2 ;  /* 0x000000b11d00780c */ /* 0x000fe40005761670 */
[----:B0-----:R-:W-:-:S04]  /*3c3c0*/  @!P6 IADD3 R104, P4, P5, R24, R14, R7 ;  /* 0x0000000e1868e210 */ /* 0x001fc80007d9e007 */
[----:B------:R-:W-:-:S07]  /*3c3d0*/  @!P6 IADD3.X R105, R31, R15, R6, P4, P5 ;  /* 0x0000000f1f69e210 */ /* 0x000fce00027ea406 */
[----:B------:R-:W0:Y:S01]  /*3c3e0*/  @!P3 LDC.64 R14, c[0x0][0x5c0] ;  /* 0x00017000ff0ebb82 */ /* 0x000e220000000a00 */
[----:B------:R-:W-:Y:S01]  /*3c3f0*/  STL [R1+0x738], R105 ;  /* 0x0007386901007387 */ /* 0x000fe20000100800 */
[----:B------:R-:W-:Y:S02]  /*3c400*/  LOP3.LUT R5, R5, 0xfffdffff, RZ, 0xc0, !PT ;  /* 0xfffdffff05057812 */ /* 0x000fe400078ec0ff */
[----:B0-----:R-:W-:-:S04]  /*3c410*/  @!P3 IADD3 R106, P4, P5, R24, R14, R7 ;  /* 0x0000000e186ab210 */ /* 0x001fc80007d9e007 */
[----:B------:R-:W-:Y:S02]  /*3c420*/  @!P3 IADD3.X R107, R31, R15, R6, P4, P5 ;  /* 0x0000000f1f6bb210 */ /* 0x000fe400027ea406 */
[----:B------:R-:W-:-:S03]  /*3c430*/  ISETP.LT.OR P4, PT, R29, 0x49, !P1 ;  /* 0x000000491d00780c */ /* 0x000fc60004f81670 */
[----:B------:R-:W-:Y:S01]  /*3c440*/  STL [R1+0x72c], R107 ;  /* 0x00072c6b01007387 */ /* 0x000fe20000100800 */
[----:B------:R-:W-:-:S09]  /*3c450*/  @P6 LOP3.LUT R5, R5, 0x20000, RZ, 0xfc, !PT ;  /* 0x0002000005056812 */ /* 0x000fd200078efcff */
[----:B------:R-:W0:Y:S01]  /*3c460*/  @!P4 LDC.64 R16, c[0x0][0x5c0] ;  /* 0x00017000ff10cb82 */ /* 0x000e220000000a00 */
[----:B------:R-:W-:Y:S02]  /*3c470*/  LOP3.LUT R5, R5, 0xfffeffff, RZ, 0xc0, !PT ;  /* 0xfffeffff05057812 */ /* 0x000fe400078ec0ff */
[----:B------:R-:W-:Y:S02]  /*3c480*/  LOP3.LUT P0, RZ, R2, 0x10, RZ, 0xc0, !PT ;  /* 0x0000001002ff7812 */ /* 0x000fe4000780c0ff */
[----:B------:R-:W-:Y:S02]  /*3c490*/  @P3 LOP3.LUT R5, R5, 0x10000, RZ, 0xfc, !PT ;  /* 0x0001000005053812 */ /* 0x000fe400078efcff */
[----:B------:R-:W-:Y:S01]  /*3c4a0*/  ISETP.LT.OR P3, PT, R29, 0xb2, !P2 ;  /* 0x000000b21d00780c */ /* 0x000fe20005761670 */
[----:B---3--:R-:W-:Y:S02]  /*3c4b0*/  FMUL R15, R97, UR41 ;  /* 0x00000029610f7c20 */ /* 0x008fe40008400000 */
[----:B------:R-:W3:Y:S01]  /*3c4c0*/  LDL.LU R97, [R1+0x3d8] ;  /* 0x0003d80001617983 */ /* 0x000ee20000300800 */
[----:B------:R-:W-:-:S02]  /*3c4d0*/  @!P4 IADD3 R14, P5, P6, R3, R24, R9 ;  /* 0x00000018030ec210 */ /* 0x000fc40007ebe009 */
[----:B------:R-:W-:-:S05]  /*3c4e0*/  F2FP.SATFINITE.E4M3.F32.PACK_AB_MERGE_C R15, RZ, R15, RZ ;  /* 0x0000000fff0f723e */ /* 0x000fca00048070ff */
[----:B------:R1:W-:Y:S01]  /*3c4f0*/  @!P0 STG.E.U8 desc[UR48][R50.64+0x49], R15 ;  /* 0x0000490f32008986 */ /* 0x0003e2000c101130 */
[----:B0-----:R-:W-:Y:S02]  /*3c500*/  @!P4 IADD3 R16, P0, R14, R16, RZ ;  /* 0x000000100e10c210 */ /* 0x001fe40007f1e0ff */
[----:B-1----:R-:W0:Y:S01]  /*3c510*/  @!P3 LDC.64 R14, c[0x0][0x5c0] ;  /* 0x00017000ff0ebb82 */ /* 0x002e220000000a00 */
[----:B------:R-:W-:-:S05]  /*3c520*/  @!P4 IADD3.X R13, R4, R31, R8, P5, P6 ;  /* 0x0000001f040dc210 */ /* 0x000fca0002fec408 */
[----:B------:R-:W-:Y:S01]  /*3c530*/  @!P4 IMAD.X R17, R13, 0x1, R17, P0 ;  /* 0x000000010d11c824 */ /* 0x000fe200000e0611 */
[----:B0-----:R-:W-:-:S04]  /*3c540*/  @!P3 IADD3 R102, P5, P6, R24, R14, R7 ;  /* 0x0000000e1866b210 */ /* 0x001fc80007ebe007 */
[----:B------:R-:W-:-:S05]  /*3c550*/  @!P3 IADD3.X R103, R31, R15, R6, P5, P6 ;  /* 0x0000000f1f67b210 */ /* 0x000fca0002fec406 */
[----:B------:R-:W-:Y:S01]  /*3c560*/  STL [R1+0x728], R103 ;  /* 0x0007286701007387 */ /* 0x000fe20000100800 */
[----:B------:R-:W-:Y:S01]  /*3c570*/  ISETP.LT.OR P0, PT, R29, 0xb9, !P2 ;  /* 0x000000b91d00780c */ /* 0x000fe20005701670 */
[----:B--2---:R-:W-:Y:S02]  /*3c580*/  FMUL R13, R96, UR41 ;  /* 0x00000029600d7c20 */ /* 0x004fe40008400000 */
[----:B------:R-:W2:Y:S04]  /*3c590*/  LDL.LU R96, [R1+0x3dc] ;  /* 0x0003dc0001607983 */ /* 0x000ea80000300800 */
[----:B------:R-:W4:Y:S01]  /*3c5a0*/  LDL.LU R219, [R1+0x3e0] ;  /* 0x0003e00001db7983 */ /* 0x000f220000300800 */
        /* <DEDUP_REMOVED lines=8> */
[----:B------:R-:W0:Y:S02]  /*3c630*/  @!P0 LDC.64 R14, c[0x0][0x5c0] ;  /* 0x00017000ff0e8b82 */ /* 0x000e240000000a00 */
[----:B0-----:R-:W-:-:S04]  /*3c640*/  @!P0 IADD3 R100, P5, P6, R24, R14, R7 ;  /* 0x0000000e18648210 */ /* 0x001fc80007ebe007 */
[----:B------:R-:W-:-:S05]  /*3c650*/  @!P0 IADD3.X R101, R31, R15, R6, P5, P6 ;  /* 0x0000000f1f658210 */ /* 0x000fca0002fec406 */
[----:B------:R-:W-:Y:S04]  /*3c660*/  STL [R1+0x724], R101 ;  /* 0x0007246501007387 */ /* 0x000fe80000100800 */
[----:B------:R-:W4:Y:S01]  /*3c670*/  LDL.LU R218, [R1+0x3e4] ;  /* 0x0003e40001da7983 */ /* 0x000f220000300800 */
[----:B------:R-:W-:-:S04]  /*3c680*/  LOP3.LUT R5, R5, 0xffffbfff, RZ, 0xc0, !PT ;  /* 0xffffbfff05057812 */ /* 0x000fc800078ec0ff */
[----:B------:R-:W-:-:S04]  /*3c690*/  @P3 LOP3.LUT R5, R5, 0x4000, RZ, 0xfc, !PT ;  /* 0x0000400005053812 */ /* 0x000fc800078efcff */
[----:B------:R-:W-:-:S04]  /*3c6a0*/  LOP3.LUT R5, R5, 0xffffdfff, RZ, 0xc0, !PT ;  /* 0xffffdfff05057812 */ /* 0x000fc800078ec0ff */
[----:B------:R-:W-:Y:S02]  /*3c6b0*/  @P0 LOP3.LUT R5, R5, 0x2000, RZ, 0xfc, !PT ;  /* 0x0000200005050812 */ /* 0x000fe400078efcff */
[----:B------:R-:W-:-:S13]  /*3c6c0*/  ISETP.LT.OR P0, PT, R29, 0xba, !P2 ;  /* 0x000000ba1d00780c */ /* 0x000fda0005701670 */
[----:B------:R-:W0:Y:S01]  /*3c6d0*/  @!P0 LDC.64 R14, c[0x0][0x5c0] ;  /* 0x00017000ff0e8b82 */ /* 0x000e220000000a00 */
[----:B---3--:R-:W-:-:S05]  /*3c6e0*/  FMUL R13, R97, UR41 ;  /* 0x00000029610d7c20 */ /* 0x008fca0008400000 */
[----:B------:R-:W-:-:S05]  /*3c6f0*/  F2FP.SATFINITE.E4M3.F32.PACK_AB_MERGE_C R13, RZ, R13, RZ ;  /* 0x0000000dff0d723e */ /* 0x000fca00048070ff */
[----:B------:R2:W-:Y:S01]  /*3c700*/  @!P4 STG.E.U8 desc[UR48][R16.64+0x49], R13 ;  /* 0x0000490d1000c986 */ /* 0x0005e2000c101130 */
[----:B------:R-:W-:Y:S02]  /*3c710*/  LOP3.LUT R5, R5, 0xffffefff, RZ, 0xc0, !PT ;  /* 0xffffefff05057812 */ /* 0x000fe400078ec0ff */
[----:B0-----:R-:W-:-:S04]  /*3c720*/  @!P0 IADD3 R98, P4, P5, R24, R14, R7 ;  /* 0x0000000e18628210 */ /* 0x001fc80007d9e007 */
[----:B------:R-:W-:-:S05]  /*3c730*/  @!P0 IADD3.X R99, R31, R15, R6, P4, P5 ;  /* 0x0000000f1f638210 */ /* 0x000fca00027ea406 */
[----:B------:R-:W-:Y:S04]  /*3c740*/  STL [R1+0x720], R99 ;  /* 0x0007206301007387 */ /* 0x000fe80000100800 */
[----:B------:R-:W3:Y:S01]  /*3c750*/  LDL.LU R220, [R1+0x3e8] ;  /* 0x0003e80001dc7983 */ /* 0x000ee20000300800 */
[----:B------:R-:W-:Y:S02]  /*3c760*/  LOP3.LUT R12, R12, 0xfff7ffff, RZ, 0xc0, !PT ;  /* 0xfff7ffff0c0c7812 */ /* 0x000fe400078ec0ff */
[----:B------:R-:W-:Y:S02]  /*3c770*/  @P0 LOP3.LUT R5, R5, 0x1000, RZ, 0xfc, !PT ;  /* 0x0000100005050812 */ /* 0x000fe400078efcff */
[----:B------:R-:W-:Y:S02]  /*3c780*/  ISETP.GE.AND P0, PT, R28, 0x101, PT ;  /* 0x000001011c00780c */ /* 0x000fe40003f06270 */
[----:B------:R-:W-:-:S02]  /*3c790*/  @P2 LOP3.LUT R12, R12, 0x80000, RZ, 0xfc, !PT ;  /* 0x000800000c0c2812 */ /* 0x000fc400078efcff */
[----:B------:R-:W-:-:S13]  /*3c7a0*/  ISETP.LT.OR P2, PT, R29, 0xa1, !P0 ;  /* 0x000000a11d00780c */ /* 0x000fda0004741670 */
[----:B------:R-:W0:Y:S01]  /*3c7b0*/  @!P2 LDC.64 R14, c[0x0][0x5c0] ;  /* 0x00017000ff0eab82 */ /* 0x000e220000000a00 */
[----:B------:R-:W-:Y:S02]  /*3c7c0*/  LOP3.LUT P6, RZ, R2, 0x20, RZ, 0xc0, !PT ;  /* 0x0000002002ff7812 */ /* 0x000fe400078cc0ff */
[----:B------:R-:W-:-:S04]  /*3c7d0*/  LOP3.LUT R5, R5, 0xfffff7ff, RZ, 0xc0, !PT ;  /* 0xfffff7ff05057812 */ /* 0x000fc800078ec0ff */
[----:B------:R-:W-:Y:S01]  /*3c7e0*/  @P2 LOP3.LUT R5, R5, 0x800, RZ, 0xfc, !PT ;  /* 0x0000080005052812 */ /* 0x000fe200078efcff */
[----:B--2---:R-:W-:Y:S01]  /*3c7f0*/  FMUL R13, R96, UR41 ;  /* 0x00000029600d7c20 */ /* 0x004fe20008400000 */
[----:B0-----:R-:W-:-:S04]  /*3c800*/  @!P2 IADD3 R96, P4, P5, R24, R14, R9 ;  /* 0x0000000e1860a210 */ /* 0x001fc80007d9e009 */
[----:B------:R-:W-:Y:S01]  /*3c810*/  @!P2 IADD3.X R97, R31, R15, R8, P4, P5 ;  /* 0x0000000f1f61a210 */ /* 0x000fe200027ea408 */
[----:B----4-:R-:W-:Y:S02]  /*3c820*/  FMUL R15, R219, UR41 ;  /* 0x00000029db0f7c20 */ /* 0x010fe40008400000 */
[----:B------:R-:W2:Y:S01]  /*3c830*/  LDL.LU R219, [R1+0x3ec] ;  /* 0x0003ec0001db7983 */ /* 0x000ea20000300800 */
[----:B------:R-:W-:-:S13]  /*3c840*/  ISETP.LT.OR P4, PT, R29, 0x51, !P1 ;  /* 0x000000511d00780c */ /* 0x000fda0004f81670 */
[----:B------:R-:W0:Y:S01]  /*3c850*/  @!P4 LDC.64 R16, c[0x0][0x5c0] ;  /* 0x00017000ff10cb82 */ /* 0x000e220000000a00 */
[----:B------:R-:W-:-:S05]  /*3c860*/  F2FP.SATFINITE.E4M3.F32.PACK_AB_MERGE_C R13, RZ, R13, RZ ;  /* 0x0000000dff0d723e */ /* 0x000fca00048070ff */
[----:B------:R1:W-:Y:S01]  /*3c870*/  @!P6 STG.E.U8 desc[UR48][R94.64+0x50], R13 ;  /* 0x0000500d5e00e986 */ /* 0x0003e2000c101130 */
[----:B------:R-:W-:-:S04]  /*3c880*/  @!P4 IADD3 R14, P5, P6, R3, R24, R9 ;  /* 0x00000018030ec210 */ /* 0x000fc80007ebe009 */
[----:B-1----:R-:W-:Y:S02]  /*3c890*/  @!P4 IADD3.X R13, R4, R31, R8, P5, P6 ;  /* 0x0000001f040dc210 */ /* 0x002fe40002fec408 */
[----:B0-----:R-:W-:-:S05]  /*3c8a0*/  @!P4 IADD3 R16, P2, R14, R16, RZ ;  /* 0x000000100e10c210 */ /* 0x001fca0007f5e0ff */
[----:B------:R-:W-:Y:S02]  /*3c8b0*/  @!P4 IMAD.X R17, R13, 0x1, R17, P2 ;  /* 0x000000010d11c824 */ /* 0x000fe400010e0611 */
[----:B------:R-:W-:Y:S02]  /*3c8c0*/  FMUL R13, R218, UR41 ;  /* 0x00000029da0d7c20 */ /* 0x000fe40008400000 */
[----:B------:R-:W4:Y:S01]  /*3c8d0*/  LDL.LU R218, [R1+0x3f0] ;  /* 0x0003f00001da7983 */ /* 0x000f220000300800 */
[----:B------:R-:W-:Y:S02]  /*3c8e0*/  LOP3.LUT P3, RZ, R0, 0x40000, RZ, 0xc0, !PT ;  /* 0x0004000000ff7812 */ /* 0x000fe4000786c0ff */
[----:B------:R-:W-:-:S11]  /*3c8f0*/  F2FP.SATFINITE.E4M3.F32.PACK_AB_MERGE_C R15, RZ, R15, RZ ;  /* 0x0000000fff0f723e */ /* 0x000fd600048070ff */
[----:B------:R0:W-:Y:S01]  /*3c900*/  @!P3 STG.E.U8 desc[UR48][R44.64+0x51], R15 ;  /* 0x0000510f2c00b986 */ /* 0x0001e2000c101130 */
[----:B------:R-:W-:Y:S02]  /*3c910*/  ISETP.LT.OR P3, PT, R29, 0xa2, !P0 ;  /* 0x000000a21d00780c */ /* 0x000fe40004761670 */
[----:B------:R-:W-:-:S11]  /*3c920*/  F2FP.SATFINITE.E4M3.F32.PACK_AB_MERGE_C R13, RZ, R13, RZ ;  /* 0x0000000dff0d723e */ /* 0x000fd600048070ff */
[----:B0-----:R-:W0:Y:S01]  /*3c930*/  @!P3 LDC.64 R14, c[0x0][0x5c0] ;  /* 0x00017000ff0ebb82 */ /* 0x001e220000000a00 */
        /* <DEDUP_REMOVED lines=9> */
[----:B---3--:R-:W-:Y:S02]  /*3c9d0*/  FMUL R13, R220, UR41 ;  /* 0x00000029dc0d7c20 */ /* 0x008fe40008400000 */
[----:B------:R-:W3:Y:S01]  /*3c9e0*/  LDL.LU R220, [R1+0x3f4] ;  /* 0x0003f40001dc7983 */ /* 0x000ee20000300800 */
[----:B------:R-:W-:-:S04]  /*3c9f0*/  LOP3.LUT R5, R5, 0xfffffbff, RZ, 0xc0, !PT ;  /* 0xfffffbff05057812 */ /* 0x000fc800078ec0ff */
[----:B------:R-:W-:Y:S02]  /*3ca00*/  @P3 LOP3.LUT R5, R5, 0x400, RZ, 0xfc, !PT ;  /* 0x0000040005053812 */ /* 0x000fe400078efcff */
[----:B------:R-:W-:Y:S02]  /*3ca10*/  ISETP.LT.OR P3, PT, R29, 0xa9, !P0 ;  /* 0x000000a91d00780c */ /* 0x000fe40004761670 */
[----:B------:R-:W-:-:S11]  /*3ca20*/  F2FP.SATFINITE.E4M3.F32.PACK_AB_MERGE_C R13, RZ, R13, RZ ;  /* 0x0000000dff0d723e */ /* 0x000fd600048070ff */
[----:B------:R-:W0:Y:S01]  /*3ca30*/  @!P3 LDC.64 R14, c[0x0][0x5c0] ;  /* 0x00017000ff0ebb82 */ /* 0x000e220000000a00 */
[----:B------:R2:W-:Y:S01]  /*3ca40*/  @!P4 STG.E.U8 desc[UR48][R16.64+0x51], R13 ;  /* 0x0000510d1000c986 */ /* 0x0005e2000c101130 */
[----:B------:R-:W-:-:S04]  /*3ca50*/  LOP3.LUT R5, R5, 0xffffff7f, RZ, 0xc0, !PT ;  /* 0xffffff7f05057812 */ /* 0x000fc800078ec0ff */
[----:B------:R-:W-:Y:S02]  /*3ca60*/  @P3 LOP3.LUT R5, R5, 0x80, RZ, 0xfc, !PT ;  /* 0x0000008005053812 */ /* 0x000fe400078efcff */
[----:B0-----:R-:W-:-:S04]  /*3ca70*/  @!P3 IADD3 R90, P5, P6, R24, R14, R9 ;  /* 0x0000000e185ab210 */ /* 0x001fc80007ebe009 */
[----:B------:R-:W-:Y:S02]  /*3ca80*/  @!P3 IADD3.X R91, R31, R15, R8, P5, P6 ;  /* 0x0000000f1f5bb210 */ /* 0x000fe40002fec408 */
[----:B------:R-:W-:Y:S02]  /*3ca90*/  ISETP.LT.OR P3, PT, R29, 0xaa, !P0 ;  /* 0x000000aa1d00780c */ /* 0x000fe40004761670 */
[----:B------:R-:W-:-:S11]  /*3caa0*/  LOP3.LUT P6, RZ, R0, 0x80000, RZ, 0xc0, !PT ;  /* 0x0008000000ff7812 */ /* 0x000fd600078cc0ff */
[----:B------:R-:W0:Y:S01]  /*3cab0*/  @!P3 LDC.64 R14, c[0x0][0x5c0] ;  /* 0x00017000ff0ebb82 */ /* 0x000e220000000a00 */
[----:B--2---:R-:W-:Y:S02]  /*3cac0*/  FMUL R13, R219, UR41 ;  /* 0x00000029db0d7c20 */ /* 0x004fe40008400000 */
[----:B------:R-:W2:Y:S03]  /*3cad0*/  LDL.LU R219, [R1+0x3f8] ;  /* 0x0003f80001db7983 */ /* 0x000ea60000300800 */
        /* <DEDUP_REMOVED lines=8> */
[----:B----4-:R-:W-:Y:S02]  /*3cb60*/  FMUL R15, R218, UR41 ;  /* 0x00000029da0f7c20 */ /* 0x010fe40008400000 */
[----:B------:R-:W4:Y:S01]  /*3cb70*/  LDL.LU R218, [R1+0x3fc] ;  /* 0x0003fc0001da7983 */ /* 0x000f220000300800 */
[----:B------:R-:W-:Y:S02]  /*3cb80*/  ISETP.LT.OR P4, PT, R29, 0x59, !P1 ;  /* 0x000000591d00780c */ /* 0x000fe40004f81670 */
[----:B------:R-:W-:Y:S02]  /*3cb90*/  LOP3.LUT P2, RZ, R2, 0x40, RZ, 0xc0, !PT ;  /* 0x0000004002ff7812 */ /* 0x000fe4000784c0ff */
[----:B------:R-:W-:Y:S02]  /*3cba0*/  LOP3.LUT R5, R5, 0xffffffbf, RZ, 0xc0, !PT ;  /* 0xffffffbf05057812 */ /* 0x000fe400078ec0ff */
[----:B------:R-:W-:-:S07]  /*3cbb0*/  F2FP.SATFINITE.E4M3.F32.PACK_AB_MERGE_C R15, RZ, R15, RZ ;  /* 0x0000000fff0f723e */ /* 0x000fce00048070ff */
[----:B------:R-:W0:Y:S01]  /*3cbc0*/  @!P4 LDC.64 R16, c[0x0][0x5c0] ;  /* 0x00017000ff10cb82 */ /* 0x000e220000000a00 */
[----:B------:R-:W-:Y:S01]  /*3cbd0*/  @P3 LOP3.LUT R5, R5, 0x40, RZ, 0xfc, !PT ;  /* 0x0000004005053812 */ /* 0x000fe200078efcff */
[----:B------:R0:W-:Y:S01]  /*3cbe0*/  @!P2 STG.E.U8 desc[UR48][R116.64+0x59], R15 ;  /* 0x0000590f7400a986 */ /* 0x0001e2000c101130 */
[----:B------:R-:W-:Y:S02]  /*3cbf0*/  ISETP.LT.OR P2, PT, R29, 0xb2, !P0 ;  /* 0x000000b21d00780c */ /* 0x000fe40004741670 */
[----:B------:R-:W-:-:S04]  /*3cc00*/  LOP3.LUT R5, R5, 0xffffffdf, RZ, 0xc0, !PT ;  /* 0xffffffdf05057812 */ /* 0x000fc800078ec0ff */
[----:B------:R-:W-:Y:S02]  /*3cc10*/  @P6 LOP3.LUT R5, R5, 0x20, RZ, 0xfc, !PT ;  /* 0x0000002005056812 */ /* 0x000fe400078efcff */
[----:B------:R-:W-:-:S04]  /*3cc20*/  @!P4 IADD3 R14, P5, P6, R3, R24, R9 ;  /* 0x00000018030ec210 */ /* 0x000fc80007ebe009 */
[----:B-1----:R-:W-:Y:S02]  /*3cc30*/  @!P4 IADD3.X R13, R4, R31, R8, P5, P6 ;  /* 0x0000001f040dc210 */ /* 0x002fe40002fec408 */
[----:B0-----:R-:W-:Y:S02]  /*3cc40*/  @!P4 IADD3 R16, P0, R14, R16, RZ ;  /* 0x000000100e10c210 */ /* 0x001fe40007f1e0ff */
[----:B------:R-:W0:Y:S03]  /*3cc50*/  @!P2 LDC.64 R14, c[0x0][0x5c0] ;  /* 0x00017000ff0eab82 */ /* 0x000e260000000a00 */
[----:B------:R-:W-:Y:S01]  /*3cc60*/  @!P4 IMAD.X R17, R13, 0x1, R17, P0 ;  /* 0x000000010d11c824 */ /* 0x000fe200000e0611 */
[----:B0-----:R-:W-:Y:S01]  /*3cc70*/  @!P2 IADD3 R82, P5, P6, R24, R14, R9 ;  /* 0x0000000e1852a210 */ /* 0x001fe20007ebe009 */
[----:B---3--:R-:W-:-:S03]  /*3cc80*/  FMUL R13, R220, UR41 ;  /* 0x00000029dc0d7c20 */ /* 0x008fc60008400000 */
[----:B------:R-:W-:Y:S01]  /*3cc90*/  @!P2 IADD3.X R83, R31, R15, R8, P5, P6 ;  /* 0x0000000f1f53a210 */ /* 0x000fe20002fec408 */
[----:B------:R-:W3:Y:S01]  /*3cca0*/  LDL.LU R220, [R1+0x400] ;  /* 0x0004000001dc7983 */ /* 0x000ee20000300800 */
        /* <DEDUP_REMOVED lines=8> */
[----:B--2---:R-:W-:Y:S02]  /*3cd30*/  FMUL R13, R219, UR41 ;  /* 0x00000029db0d7c20 */ /* 0x004fe40008400000 */
[----:B------:R-:W2:Y:S03]  /*3cd40*/  LDL.LU R219, [R1+0x404] ;  /* 0x0004040001db7983 */ /* 0x000ea60000300800 */
[----:B------:R-:W-:-:S05]  /*3cd50*/  F2FP.SATFINITE.E4M3.F32.PACK_AB_MERGE_C R13, RZ, R13, RZ ;  /* 0x0000000dff0d723e */ /* 0x000fca00048070ff */
[----:B------:R4:W-:Y:S01]  /*3cd60*/  @!P4 STG.E.U8 desc[UR48][R16.64+0x59], R13 ;  /* 0x0000590d1000c986 */ /* 0x0009e2000c101130 */
[C---:B------:R-:W-:Y:S02]  /*3cd70*/  LOP3.LUT P3, RZ, R12.reuse, 0x100000, RZ, 0xc0, !PT ;  /* 0x001000000cff7812 */ /* 0x040fe4000786c0ff */
[----:B------:R-:W-:-:S04]  /*3cd80*/  LOP3.LUT R12, R12, 0xffff7fff, RZ, 0xc0, !PT ;  /* 0xffff7fff0c0c7812 */ /* 0x000fc800078ec0ff */
[----:B------:R-:W-:Y:S02]  /*3cd90*/  @P1 LOP3.LUT R12, R12, 0x8000, RZ, 0xfc, !PT ;  /* 0x000080000c0c1812 */ /* 0x000fe400078efcff */
[----:B------:R-:W-:-:S04]  /*3cda0*/  ISETP.GE.AND P1, PT, R28, 0x101, PT ;  /* 0x000001011c00780c */ /* 0x000fc80003f26270 */
[----:B------:R-:W-:-:S13]  /*3cdb0*/  ISETP.LT.OR P0, PT, R29, 0xb9, !P1 ;  /* 0x000000b91d00780c */ /* 0x000fda0004f01670 */
[----:B------:R-:W0:Y:S01]  /*3cdc0*/  @!P0 LDC.64 R14, c[0x0][0x5c0] ;  /* 0x00017000ff0e8b82 */ /* 0x000e220000000a00 */
[----:B----4-:R-:W-:Y:S02]  /*3cdd0*/  FMUL R13, R218, UR41 ;  /* 0x00000029da0d7c20 */ /* 0x010fe40008400000 */
[----:B------:R-:W4:Y:S01]  /*3cde0*/  LDL.LU R218, [R1+0x408] ;  /* 0x0004080001da7983 */ /* 0x000f220000300800 */
[----:B0-----:R-:W-:-:S04]  /*3cdf0*/  @!P0 IADD3 R74, P5, P6, R24, R14, R9 ;  /* 0x0000000e184a8210 */ /* 0x001fc80007ebe009 */
[----:B------:R-:W-:Y:S02]  /*3ce00*/  @!P0 IADD3.X R75, R31, R15, R8, P5, P6 ;  /* 0x0000000f1f4b8210 */ /* 0x000fe40002fec408 */
[----:B------:R-:W-:-:S04]  /*3ce10*/  ISETP.GE.AND P6, PT, R28, 0x1, PT ;  /* 0x000000011c00780c */ /* 0x000fc80003fc6270 */
[----:B------:R-:W-:Y:S02]  /*3ce20*/  ISETP.LT.OR P4, PT, R29, 0x61, !P6 ;  /* 0x000000611d00780c */ /* 0x000fe40007781670 */
[----:B------:R-:W-:-:S11]  /*3ce30*/  LOP3.LUT R5, R5, 0xffffffef, RZ, 0xc0, !PT ;  /* 0xffffffef05057812 */ /* 0x000fd600078ec0ff */
[----:B------:R-:W0:Y:S01]  /*3ce40*/  @!P4 LDC.64 R14, c[0x0][0x5c0] ;  /* 0x00017000ff0ecb82 */ /* 0x000e220000000a00 */
[----:B------:R-:W-:-:S04]  /*3ce50*/  @P2 LOP3.LUT R5, R5, 0x10, RZ, 0xfc, !PT ;  /* 0x0000001005052812 */ /* 0x000fc800078efcff */
[----:B------:R-:W-:-:S04]  /*3ce60*/  LOP3.LUT R5, R5, 0xfffffff7, RZ, 0xc0, !PT ;  /* 0xfffffff705057812 */ /* 0x000fc800078ec0ff */
[----:B------:R-:W-:Y:S02]  /*3ce70*/  @P0 LOP3.LUT R5, R5, 0x8, RZ, 0xfc, !PT ;  /* 0x0000000805050812 */ /* 0x000fe400078efcff */
[----:B------:R-:W-:Y:S02]  /*3ce80*/  ISETP.LT.OR P0, PT, R29, 0xba, !P1 ;  /* 0x000000ba1d00780c */ /* 0x000fe40004f01670 */
        /* <DEDUP_REMOVED lines=9> */
[----:B---3--:R-:W-:Y:S02]  /*3cf20*/  FMUL R13, R220, UR41 ;  /* 0x00000029dc0d7c20 */ /* 0x008fe40008400000 */
[----:B------:R-:W3:Y:S03]  /*3cf30*/  LDL.LU R220, [R1+0x40c] ;  /* 0x00040c0001dc7983 */ /* 0x000ee60000300800 */
        /* <DEDUP_REMOVED lines=8> */
[----:B------:R-:W-:Y:S02]  /*3cfc0*/  ISETP.LT.OR P0, PT, R29, 0x61, !P3 ;  /* 0x000000611d00780c */ /* 0x000fe40005f01670 */
[----:B------:R-:W-:-:S11]  /*3cfd0*/  F2FP.SATFINITE.E4M3.F32.PACK_AB_MERGE_C R13, RZ, R13, RZ ;  /* 0x0000000dff0d723e */ /* 0x000fd600048070ff */
[----:B------:R4:W-:Y:S01]  /*3cfe0*/  @!P0 STG.E.U8 desc[UR48][R58.64+0x60], R13 ;  /* 0x0000600d3a008986 */ /* 0x0009e2000c101130 */
[----:B------:R-:W-:-:S13]  /*3cff0*/  ISETP.LT.OR P2, PT, R29, 0xc1, !P3 ;  /* 0x000000c11d00780c */ /* 0x000fda0005f41670 */
[----:B------:R-:W0:Y:S01]  /*3d000*/  @!P2 LDC.64 R14, c[0x0][0x5c0] ;  /* 0x00017000ff0eab82 */ /* 0x000e220000000a00 */
[----:B----4-:R-:W-:Y:S02]  /*3d010*/  FMUL R13, R218, UR41 ;  /* 0x00000029da0d7c20 */ /* 0x010fe40008400000 */
[----:B------:R-:W4:Y:S01]  /*3d020*/  LDL.LU R218, [R1+0x414] ;  /* 0x0004140001da7983 */ /* 0x000f220000300800 */
        /* <DEDUP_REMOVED lines=19> */
[----:B0-----:R-:W-:Y:S01]  /*3d160*/  @!P4 IADD3 R14, P5, R24, R14, RZ ;  /* 0x0000000e180ec210 */ /* 0x001fe20007fbe0ff */
[----:B---3--:R-:W-:Y:S02]  /*3d170*/  FMUL R13, R220, UR41 ;  /* 0x00000029dc0d7c20 */ /* 0x008fe40008400000 */
[----:B------:R-:W3:Y:S02]  /*3d180*/  LDL.LU R220, [R1+0x418] ;  /* 0x0004180001dc7983 */ /* 0x000ee40000300800 */
[----:B------:R-:W-:Y:S01]  /*3d190*/  @!P4 IMAD.X R15, R31, 0x1, R15, P5 ;  /* 0x000000011f0fc824 */ /* 0x000fe200028e060f */
[----:B------:R-:W-:Y:S02]  /*3d1a0*/  F2FP.SATFINITE.E4M3.F32.PACK_AB_MERGE_C R13, RZ, R13, RZ ;  /* 0x0000000dff0d723e */ /* 0x000fe400048070ff */
[----:B------:R-:W-:-:S03]  /*3d1b0*/  ISETP.LT.OR P0, PT, R29, 0xca, !P3 ;  /* 0x000000ca1d00780c */ /* 0x000fc60005f01670 */
[----:B------:R0:W-:Y:S10]  /*3d1c0*/  @!P4 STG.E.U8 desc[UR48][R14.64+0x68], R13 ;  /* 0x0000680d0e00c986 */ /* 0x0001f4000c101130 */
[----:B0-----:R-:W0:Y:S02]  /*3d1d0*/  @!P0 LDC.64 R14, c[0x0][0x5c0] ;  /* 0x00017000ff0e8b82 */ /* 0x001e240000000a00 */
[----:B0-----:R-:W-:-:S04]  /*3d1e0*/  @!P0 IADD3 R60, P4, P5, R24, R14, R3 ;  /* 0x0000000e183c8210 */ /* 0x001fc80007d9e003 */
[----:B------:R-:W-:Y:S02]  /*3d1f0*/  @!P0 IADD3.X R61, R31, R15, R4, P4, P5 ;  /* 0x0000000f1f3d8210 */ /* 0x000fe400027ea404 */
[----:B------:R-:W-:-:S13]  /*3d200*/  ISETP.LT.OR P4, PT, R29, 0x6a, !P6 ;  /* 0x0000006a1d00780c */ /* 0x000fda0007781670 */
[----:B------:R-:W0:Y:S01]  /*3d210*/  @!P4 LDC.64 R14, c[0x0][0x5c0] ;  /* 0x00017000ff0ecb82 */ /* 0x000e220000000a00 */
[----:B--2---:R-:W-:Y:S02]  /*3d220*/  FMUL R13, R219, UR41 ;  /* 0x00000029db0d7c20 */ /* 0x004fe40008400000 */
[----:B------:R-:W2:Y:S01]  /*3d230*/  LDL.LU R219, [R1+0x41c] ;  /* 0x00041c0001db7983 */ /* 0x000ea20000300800 */
[----:B0-----:R-:W-:Y:S02]  /*3d240*/  @!P4 IADD3 R14, P5, R24, R14, RZ ;  /* 0x0000000e180ec210 */ /* 0x001fe40007fbe0ff */
[----:B------:R-:W-:-:S03]  /*3d250*/  F2FP.SATFINITE.E4M3.F32.PACK_AB_MERGE_C R13, RZ, R13, RZ ;  /* 0x0000000dff0d723e */ /* 0x000fc600048070ff */
[----:B------:R-:W-:-:S05]  /*3d260*/  @!P4 IMAD.X R15, R31, 0x1, R15, P5 ;  /* 0x000000011f0fc824 */ /* 0x000fca00028e060f */
[----:B------:R4:W-:Y:S02]  /*3d270*/  @!P4 STG.E.U8 desc[UR48][R14.64+0x69], R13 ;  /* 0x0000690d0e00c986 */ /* 0x0009e4000c101130 */
[----:B----4-:R-:W-:Y:S02]  /*3d280*/  FMUL R13, R218, UR41 ;  /* 0x00000029da0d7c20 */ /* 0x010fe40008400000 */
[----:B------:R-:W4:Y:S01]  /*3d290*/  LDL.LU R218, [R1+0x420] ;  /* 0x0004200001da7983 */ /* 0x000f220000300800 */
[----:B------:R-:W-:-:S04]  /*3d2a0*/  LOP3.LUT R5, R5, 0xfffffffb, RZ, 0xc0, !PT ;  /* 0xfffffffb05057812 */ /* 0x000fc800078ec0ff */
[----:B------:R-:W-:-:S04]  /*3d2b0*/  @P2 LOP3.LUT R5, R5, 0x4, RZ, 0xfc, !PT ;  /* 0x0000000405052812 */ /* 0x000fc800078efcff */
[----:B------:R-:W-:-:S04]  /*3d2c0*/  LOP3.LUT R5, R5, 0xfffffffd, RZ, 0xc0, !PT ;  /* 0xfffffffd05057812 */ /* 0x000fc800078ec0ff */
[----:B------:R-:W-:Y:S02]  /*3d2d0*/  @P1 LOP3.LUT R5, R5, 0x2, RZ, 0xfc, !PT ;  /* 0x0000000205051812 */ /* 0x000fe400078efcff */
        /* <DEDUP_REMOVED lines=8> */
[----:B------:R-:W-:-:S04]  /*3d360*/  LOP3.LUT R2, R2, 0xdfffffff, RZ, 0xc0, !PT ;  /* 0xdfffffff02027812 */ /* 0x000fc800078ec0ff */
[----:B------:R-:W-:Y:S02]  /*3d370*/  @P1 LOP3.LUT R2, R2, 0x20000000, RZ, 0xfc, !PT ;  /* 0x2000000002021812 */ /* 0x000fe400078efcff */
[----:B0-----:R-:W-:-:S04]  /*3d380*/  @!P1 IADD3 R58, P4, P5, R24, R14, R3 ;  /* 0x0000000e183a9210 */ /* 0x001fc80007d9e003 */
[----:B------:R-:W-:Y:S02]  /*3d390*/  @!P1 IADD3.X R59, R31, R15, R4, P4, P5 ;  /* 0x0000000f1f3b9210 */ /* 0x000fe400027ea404 */
[----:B------:R-:W0:Y:S01]  /*3d3a0*/  @!P0 LDC.64 R14, c[0x0][0x5c0] ;  /* 0x00017000ff0e8b82 */ /* 0x000e220000000a00 */
[C---:B------:R-:W-:Y:S02]  /*3d3b0*/  ISETP.LT.OR P1, PT, R29.reuse, 0x6a, !P3 ;  /* 0x0000006a1d00780c */ /* 0x040fe40005f21670 */
[----:B------:R-:W-:Y:S02]  /*3d3c0*/  ISETP.LT.OR P2, PT, R29, 0xd9, !P3 ;  /* 0x000000d91d00780c */ /* 0x000fe40005f41670 */
[----:B0-----:R-:W-:-:S04]  /*3d3d0*/  @!P0 IADD3 R56, P4, P5, R24, R14, R3 ;  /* 0x0000000e18388210 */ /* 0x001fc80007d9e003 */
[----:B------:R-:W-:-:S07]  /*3d3e0*/  @!P0 IADD3.X R57, R31, R15, R4, P4, P5 ;  /* 0x0000000f1f398210 */ /* 0x000fce00027ea404 */
[----:B------:R-:W0:Y:S01]  /*3d3f0*/  @!P2 LDC.64 R14, c[0x0][0x5c0] ;  /* 0x00017000ff0eab82 */ /* 0x000e220000000a00 */
[----:B---3--:R-:W-:Y:S02]  /*3d400*/  FMUL R13, R220, UR41 ;  /* 0x00000029dc0d7c20 */ /* 0x008fe40008400000 */
[----:B------:R-:W3:Y:S03]  /*3d410*/  LDL.LU R220, [R1+0x424] ;  /* 0x0004240001dc7983 */ /* 0x000ee60000300800 */
[----:B------:R-:W-:-:S05]  /*3d420*/  F2FP.SATFINITE.E4M3.F32.PACK_AB_MERGE_C R13, RZ, R13, RZ ;  /* 0x0000000dff0d723e */ /* 0x000fca00048070ff */
[----:B------:R2:W-:Y:S01]  /*3d430*/  @!P1 STG.E.U8 desc[UR48][R126.64+0x69], R13 ;  /* 0x0000690d7e009986 */ /* 0x0005e2000c101130 */
        /* <DEDUP_REMOVED lines=12> */
[----:B------:R-:W-:-:S13]  /*3d500*/  ISETP.LT.OR P1, PT, R29, 0xda, !P3 ;  /* 0x000000da1d00780c */ /* 0x000fda0005f21670 */
[----:B------:R-:W0:Y:S02]  /*3d510*/  @!P1 LDC.64 R14, c[0x0][0x5c0] ;  /* 0x00017000ff0e9b82 */ /* 0x000e240000000a00 */
[----:B0-----:R-:W-:-:S04]  /*3d520*/  @!P1 IADD3 R52, P3, P4, R24, R14, R3 ;  /* 0x0000000e18349210 */ /* 0x001fc80007c7e003 */
[----:B------:R-:W-:Y:S02]  /*3d530*/  @!P1 IADD3.X R53, R31, R15, R4, P3, P4 ;  /* 0x0000000f1f359210 */ /* 0x000fe40001fe8404 */
[----:B------:R-:W-:-:S13]  /*3d540*/  ISETP.LT.OR P3, PT, R29, 0x72, !P6 ;  /* 0x000000721d00780c */ /* 0x000fda0007761670 */
[----:B------:R-:W0:Y:S01]  /*3d550*/  @!P3 LDC.64 R14, c[0x0][0x5c0] ;  /* 0x00017000ff0ebb82 */ /* 0x000e220000000a00 */
[----:B------:R-:W-:Y:S02]  /*3d560*/  LOP3.LUT R2, R2, 0xf7ffffff, RZ, 0xc0, !PT ;  /* 0xf7ffffff02027812 */ /* 0x000fe400078ec0ff */
[----:B------:R-:W-:Y:S02]  /*3d570*/  F2FP.SATFINITE.E4M3.F32.PACK_AB_MERGE_C R13, RZ, R13, RZ ;  /* 0x0000000dff0d723e */ /* 0x000fe400048070ff */
[----:B------:R-:W-:Y:S02]  /*3d580*/  @P0 LOP3.LUT R2, R2, 0x8000000, RZ, 0xfc, !PT ;  /* 0x0800000002020812 */ /* 0x000fe400078efcff */
[----:B------:R-:W-:Y:S02]  /*3d590*/  LOP3.LUT P0, RZ, R0, 0x400, RZ, 0xc0, !PT ;  /* 0x0000040000ff7812 */ /* 0x000fe4000780c0ff */
[----:B0-----:R-:W-:-:S05]  /*3d5a0*/  @!P3 IADD3 R14, P4, R24, R14, RZ ;  /* 0x0000000e180eb210 */ /* 0x001fca0007f9e0ff */
[----:B------:R-:W-:-:S05]  /*3d5b0*/  @!P3 IMAD.X R15, R31, 0x1, R15, P4 ;  /* 0x000000011f0fb824 */ /* 0x000fca00020e060f */
[----:B------:R3:W-:Y:S02]  /*3d5c0*/  @!P3 STG.E.U8 desc[UR48][R14.64+0x71], R13 ;  /* 0x0000710d0e00b986 */ /* 0x0007e4000c101130 */
[----:B---3--:R-:W-:Y:S02]  /*3d5d0*/  FMUL R13, R220, UR41 ;  /* 0x00000029dc0d7c20 */ /* 0x008fe40008400000 */
[----:B------:R-:W3:Y:S03]  /*3d5e0*/  LDL.LU R220, [R1+0x430] ;  /* 0x0004300001dc7983 */ /* 0x000ee60000300800 */
[----:B------:R-:W-:-:S05]  /*3d5f0*/  F2FP.SATFINITE.E4M3.F32.PACK_AB_MERGE_C R13, RZ, R13, RZ ;  /* 0x0000000dff0d723e */ /* 0x000fca00048070ff */
[----:B------:R2:W-:Y:S01]  /*3d600*/  @!P0 STG.E.U8 desc[UR48][R40.64+0x70], R13 ;  /* 0x0000700d28008986 */ /* 0x0005e2000c101130 */
[----:B------:R-:W-:-:S04]  /*3d610*/  LOP3.LUT R2, R2, 0xefffffff, RZ, 0xc0, !PT ;  /* 0xefffffff02027812 */ /* 0x000fc800078ec0ff */
[----:B------:R-:W-:Y:S02]  /*3d620*/  @P2 LOP3.LUT R2, R2, 0x10000000, RZ, 0xfc, !PT ;  /* 0x1000000002022812 */ /* 0x000fe400078efcff */
[----:B------:R-:W-:Y:S02]  /*3d630*/  LOP3.LUT P2, RZ, R12, 0x80000, RZ, 0xc0, !PT ;  /* 0x000800000cff7812 */ /* 0x000fe4000784c0ff */
[----:B------:R-:W-:Y:S02]  /*3d640*/  LOP3.LUT R2, R2, 0xfbffffff, RZ, 0xc0, !PT ;  /* 0xfbffffff02027812 */ /* 0x000fe400078ec0ff */
[----:B------:R-:W-:Y:S02]  /*3d650*/  LOP3.LUT P5, RZ, R0, 0x200000, RZ, 0xc0, !PT ;  /* 0x0020000000ff7812 */ /* 0x000fe400078ac0ff */
[----:B------:R-:W-:Y:S01]  /*3d660*/  @P1 LOP3.LUT R2, R2, 0x4000000, RZ, 0xfc, !PT ;  /* 0x0400000002021812 */ /* 0x000fe200078efcff */
[----:B--2---:R-:W-:Y:S02]  /*3d670*/  FMUL R13, R219, UR41 ;  /* 0x00000029db0d7c20 */ /* 0x004fe40008400000 */
[----:B------:R-:W2:Y:S01]  /*3d680*/  LDL.LU R219, [R1+0x434] ;  /* 0x0004340001db7983 */ /* 0x000ea20000300800 */
[----:B------:R-:W-:-:S02]  /*3d690*/  ISETP.LT.OR P1, PT, R29, 0xc1, !P2 ;  /* 0x000000c11d00780c */ /* 0x000fc40005721670 */
[----:B------:R-:W-:-:S05]  /*3d6a0*/  F2FP.SATFINITE.E4M3.F32.PACK_AB_MERGE_C R13, RZ, R13, RZ ;  /* 0x0000000dff0d723e */ /* 0x000fca00048070ff */
[----:B------:R4:W-:Y:S06]  /*3d6b0*/  @!P5 STG.E.U8 desc[UR48][R26.64+0x71], R13 ;  /* 0x0000710d1a00d986 */ /* 0x0009ec000c101130 */
[----:B------:R-:W0:Y:S01]  /*3d6c0*/  @!P1 LDC.64 R14, c[0x0][0x5c0] ;  /* 0x00017000ff0e9b82 */ /* 0x000e220000000a00 */
[----:B------:R-:W-:Y:S02]  /*3d6d0*/  ISETP.LT.OR P0, PT, R29, 0xc2, !P2 ;  /* 0x000000c21d00780c */ /* 0x000fe40005701670 */
[----:B------:R-:W-:Y:S02]  /*3d6e0*/  LOP3.LUT R2, R2, 0xfdffffff, RZ, 0xc0, !PT ;  /* 0xfdffffff02027812 */ /* 0x000fe400078ec0ff */
[----:B0-----:R-:W-:-:S04]  /*3d6f0*/  @!P1 IADD3 R50, P3, P4, R24, R14, R7 ;  /* 0x0000000e18329210 */ /* 0x001fc80007c7e007 */
[----:B------:R-:W-:-:S05]  /*3d700*/  @!P1 IADD3.X R51, R31, R15, R6, P3, P4 ;  /* 0x0000000f1f339210 */ /* 0x000fca0001fe8406 */
[----:B------:R-:W0:Y:S01]  /*3d710*/  @!P0 LDC.64 R14, c[0x0][0x5c0] ;  /* 0x00017000ff0e8b82 */ /* 0x000e220000000a00 */
[----:B----4-:R-:W-:Y:S02]  /*3d720*/  FMUL R13, R218, UR41 ;  /* 0x00000029da0d7c20 */ /* 0x010fe40008400000 */
[----:B------:R-:W4:Y:S01]  /*3d730*/  LDL.LU R218, [R1+0x438] ;  /* 0x0004380001da7983 */ /* 0x000f220000300800 */
[----:B------:R-:W-:Y:S02]  /*3d740*/  @P1 LOP3.LUT R2, R2, 0x2000000, RZ, 0xfc, !PT ;  /* 0x0200000002021812 */ /* 0x000fe400078efcff */
[----:B------:R-:W-:Y:S02]  /*3d750*/  ISETP.LT.OR P1, PT, R29, 0xc9, !P2 ;  /* 0x000000c91d00780c */ /* 0x000fe40005721670 */
[----:B0-----:R-:W-:-:S04]  /*3d760*/  @!P0 IADD3 R48, P3, P4, R24, R14, R7 ;  /* 0x0000000e18308210 */ /* 0x001fc80007c7e007 */
[----:B------:R-:W-:-:S07]  /*3d770*/  @!P0 IADD3.X R49, R31, R15, R6, P3, P4 ;  /* 0x0000000f1f318210 */ /* 0x000fce0001fe8406 */
[----:B------:R-:W0:Y:S02]  /*3d780*/  @!P1 LDC.64 R14, c[0x0][0x5c0] ;  /* 0x00017000ff0e9b82 */ /* 0x000e240000000a00 */
[----:B0-----:R-:W-:-:S04]  /*3d790*/  @!P1 IADD3 R46, P3, P4, R24, R14, R7 ;  /* 0x0000000e182e9210 */ /* 0x001fc80007c7e007 */
[----:B------:R-:W-:Y:S02]  /*3d7a0*/  @!P1 IADD3.X R47, R31, R15, R6, P3, P4 ;  /* 0x0000000f1f2f9210 */ /* 0x000fe40001fe8406 */
[----:B------:R-:W-:-:S13]  /*3d7b0*/  ISETP.LT.OR P3, PT, R29, 0x79, !P6 ;  /* 0x000000791d00780c */ /* 0x000fda0007761670 */
[----:B------:R-:W0:Y:S01]  /*3d7c0*/  @!P3 LDC.64 R14, c[0x0][0x5c0] ;  /* 0x00017000ff0ebb82 */ /* 0x000e220000000a00 */
        /* <DEDUP_REMOVED lines=19> */
[----:B------:R-:W-:-:S04]  /*3d900*/  @P0 LOP3.LUT R2, R2, 0x1000000, RZ, 0xfc, !PT ;  /* 0x0100000002020812 */ /* 0x000fc800078efcff */
[----:B------:R-:W-:Y:S02]  /*3d910*/  LOP3.LUT P0, RZ, R2, 0x200, RZ, 0xc0, !PT ;  /* 0x0000020002ff7812 */ /* 0x000fe4000780c0ff */
[----:B------:R-:W-:Y:S02]  /*3d920*/  F2FP.SATFINITE.E4M3.F32.PACK_AB_MERGE_C R13, RZ, R13, RZ ;  /* 0x0000000dff0d723e */ /* 0x000fe400048070ff */
[----:B------:R-:W-:-:S09]  /*3d930*/  ISETP.LT.OR P6, PT, R29, 0xd1, !P2 ;  /* 0x000000d11d00780c */ /* 0x000fd200057c1670 */
[----:B------:R4:W-:Y:S04]  /*3d940*/  @!P0 STG.E.U8 desc[UR48][R136.64+0x78], R13 ;  /* 0x0000780d88008986 */ /* 0x0009e8000c101130 */
[----:B------:R-:W0:Y:S01]  /*3d950*/  @!P6 LDC.64 R14, c[0x0][0x5c0] ;  /* 0x00017000ff0eeb82 */ /* 0x000e220000000a00 */
[----:B------:R-:W-:Y:S02]  /*3d960*/  ISETP.LT.OR P0, PT, R29, 0xd2, !P2 ;  /* 0x000000d21d00780c */ /* 0x000fe40005701670 */
[----:B------:R-:W-:-:S04]  /*3d970*/  LOP3.LUT R2, R2, 0xff7fffff, RZ, 0xc0, !PT ;  /* 0xff7fffff02027812 */ /* 0x000fc800078ec0ff */
[----:B------:R-:W-:Y:S01]  /*3d980*/  @P1 LOP3.LUT R2, R2, 0x800000, RZ, 0xfc, !PT ;  /* 0x0080000002021812 */ /* 0x000fe200078efcff */
[----:B----4-:R-:W-:Y:S02]  /*3d990*/  FMUL R13, R218, UR41 ;  /* 0x00000029da0d7c20 */ /* 0x010fe40008400000 */
[----:B------:R-:W4:Y:S01]  /*3d9a0*/  LDL.LU R218, [R1+0x444] ;  /* 0x0004440001da7983 */ /* 0x000f220000300800 */
[----:B0-----:R-:W-:-:S04]  /*3d9b0*/  @!P6 IADD3 R42, P3, P4, R24, R14, R7 ;  /* 0x0000000e182ae210 */ /* 0x001fc80007c7e007 */
[----:B------:R-:W-:Y:S02]  /*3d9c0*/  @!P6 IADD3.X R43, R31, R15, R6, P3, P4 ;  /* 0x0000000f1f2be210 */ /* 0x000fe40001fe8406 */
[----:B------:R-:W0:Y:S01]  /*3d9d0*/  @!P0 LDC.64 R14, c[0x0][0x5c0] ;  /* 0x00017000ff0e8b82 */ /* 0x000e220000000a00 */
[----:B------:R-:W-:-:S04]  /*3d9e0*/  LOP3.LUT R2, R2, 0xffbfffff, RZ, 0xc0, !PT ;  /* 0xffbfffff02027812 */ /* 0x000fc800078ec0ff */
[----:B------:R-:W-:-:S04]  /*3d9f0*/  @P5 LOP3.LUT R2, R2, 0x400000, RZ, 0xfc, !PT ;  /* 0x0040000002025812 */ /* 0x000fc800078efcff */
[----:B------:R-:W-:-:S04]  /*3da00*/  LOP3.LUT R2, R2, 0xffdfffff, RZ, 0xc0, !PT ;  /* 0xffdfffff02027812 */ /* 0x000fc800078ec0ff */
[----:B------:R-:W-:-:S04]  /*3da10*/  @P6 LOP3.LUT R2, R2, 0x200000, RZ, 0xfc, !PT ;  /* 0x0020000002026812 */ /* 0x000fc800078efcff */
[----:B------:R-:W-:Y:S02]  /*3da20*/  LOP3.LUT R2, R2, 0xffefffff, RZ, 0xc0, !PT ;  /* 0xffefffff02027812 */ /* 0x000fe400078ec0ff */
[----:B0-----:R-:W-:Y:S02]  /*3da30*/  @!P0 IADD3 R40, P3, P4, R24, R14, R7 ;  /* 0x0000000e18288210 */ /* 0x001fe40007c7e007 */
[----:B------:R-:W-:Y:S02]  /*3da40*/  @P0 LOP3.LUT R2, R2, 0x100000, RZ, 0xfc, !PT ;  /* 0x0010000002020812 */ /* 0x000fe400078efcff */
[----:B------:R-:W-:Y:S02]  /*3da50*/  @!P0 IADD3.X R41, R31, R15, R6, P3, P4 ;  /* 0x0000000f1f298210 */ /* 0x000fe40001fe8406 */
[----:B------:R-:W-:-:S13]  /*3da60*/  ISETP.LT.OR P0, PT, R29, 0xd9, !P2 ;  /* 0x000000d91d00780c */ /* 0x000fda0005701670 */
[----:B------:R-:W0:Y:S01]  /*3da70*/  @!P0 LDC.64 R14, c[0x0][0x5c0] ;  /* 0x00017000ff0e8b82 */ /* 0x000e220000000a00 */
[----:B------:R-:W-:-:S04]  /*3da80*/  LOP3.LUT R2, R2, 0xfff7ffff, RZ, 0xc0, !PT ;  /* 0xfff7ffff02027812 */ /* 0x000fc800078ec0ff */
[----:B------:R-:W-:Y:S02]  /*3da90*/  @P0 LOP3.LUT R2, R2, 0x80000, RZ, 0xfc, !PT ;  /* 0x0008000002020812 */ /* 0x000fe400078efcff */
[----:B------:R-:W-:Y:S02]  /*3daa0*/  F2FP.SATFINITE.E4M3.F32.PACK_AB_MERGE_C R13, RZ, R13, RZ ;  /* 0x0000000dff0d723e */ /* 0x000fe400048070ff */
[----:B0-----:R-:W-:-:S04]  /*3dab0*/  @!P0 IADD3 R38, P3, P4, R24, R14, R7 ;  /* 0x0000000e18268210 */ /* 0x001fc80007c7e007 */
[----:B------:R-:W-:Y:S02]  /*3dac0*/  @!P0 IADD3.X R39, R31, R15, R6, P3, P4 ;  /* 0x0000000f1f278210 */ /* 0x000fe40001fe8406 */
[----:B------:R-:W-:-:S13]  /*3dad0*/  LOP3.LUT P4, RZ, R2, 0x400, RZ, 0xc0, !PT ;  /* 0x0000040002ff7812 */ /* 0x000fda000788c0ff */
[----:B------:R3:W-:Y:S01]  /*3dae0*/  @!P4 STG.E.U8 desc[UR48][R138.64+0x79], R13 ;  /* 0x0000790d8a00c986 */ /* 0x0007e2000c101130 */
[----:B------:R-:W-:-:S13]  /*3daf0*/  ISETP.LT.OR P4, PT, R29, 0xda, !P2 ;  /* 0x000000da1d00780c */ /* 0x000fda0005781670 */
[----:B------:R-:W0:Y:S01]  /*3db00*/  @!P4 LDC.64 R14, c[0x0][0x5c0] ;  /* 0x00017000ff0ecb82 */ /* 0x000e220000000a00 */
[----:B------:R-:W-:Y:S02]  /*3db10*/  LOP3.LUT R2, R2, 0xfffdffff, RZ, 0xc0, !PT ;  /* 0xfffdffff02027812 */ /* 0x000fe400078ec0ff */
[----:B------:R-:W-:Y:S02]  /*3db20*/  LOP3.LUT P1, RZ, R12, 0x40000, RZ, 0xc0, !PT ;  /* 0x000400000cff7812 */ /* 0x000fe4000782c0ff */
[----:B------:R-:W-:Y:S02]  /*3db30*/  @P4 LOP3.LUT R2, R2, 0x20000, RZ, 0xfc, !PT ;  /* 0x0002000002024812 */ /* 0x000fe400078efcff */
[----:B0-----:R-:W-:-:S04]  /*3db40*/  @!P4 IADD3 R36, P2, P3, R24, R14, R7 ;  /* 0x0000000e1824c210 */ /* 0x001fc80007b5e007 */
[----:B------:R-:W-:Y:S02]  /*3db50*/  @!P4 IADD3.X R37, R31, R15, R6, P2, P3 ;  /* 0x0000000f1f25c210 */ /* 0x000fe400017e6406 */
[----:B------:R-:W-:-:S13]  /*3db60*/  ISETP.LT.OR P4, PT, R29, 0xc1, !P1 ;  /* 0x000000c11d00780c */ /* 0x000fda0004f81670 */
[----:B------:R-:W0:Y:S02]  /*3db70*/  @!P4 LDC.64 R14, c[0x0][0x5c0] ;  /* 0x00017000ff0ecb82 */ /* 0x000e240000000a00 */
[----:B0-----:R-:W-:-:S04]  /*3db80*/  @!P4 IADD3 R34, P2, P3, R24, R14, R9 ;  /* 0x0000000e1822c210 */ /* 0x001fc80007b5e009 */
[----:B------:R-:W-:Y:S01]  /*3db90*/  @!P4 IADD3.X R35, R31, R15, R8, P2, P3 ;  /* 0x0000000f1f23c210 */ /* 0x000fe200017e6408 */
[----:B--2---:R-:W-:Y:S02]  /*3dba0*/  FMUL R15, R219, UR41 ;  /* 0x00000029db0f7c20 */ /* 0x004fe40008400000 */
[----:B------:R-:W2:Y:S01]  /*3dbb0*/  LDL.LU R219, [R1+0x448] ;  /* 0x0004480001db7983 */ /* 0x000ea20000300800 */
[----:B------:R-:W-:-:S04]  /*3dbc0*/  LOP3.LUT P0, RZ, R12, 0x20000, RZ, 0xc0, !PT ;  /* 0x000200000cff7812 */ /* 0x000fc8000780c0ff */
[----:B------:R-:W-:Y:S01]  /*3dbd0*/  ISETP.LT.OR P2, PT, R29, 0x61, !P0 ;  /* 0x000000611d00780c */ /* 0x000fe20004741670 */
[----:B---3--:R-:W-:Y:S02]  /*3dbe0*/  FMUL R13, R220, UR41 ;  /* 0x00000029dc0d7c20 */ /* 0x008fe40008400000 */
[----:B------:R-:W3:Y:S01]  /*3dbf0*/  LDL.LU R220, [R1+0x44c] ;  /* 0x00044c0001dc7983 */ /* 0x000ee20000300800 */
[----:B------:R-:W-:-:S09]  /*3dc00*/  LOP3.LUT P5, RZ, R0, 0x800, RZ, 0xc0, !PT ;  /* 0x0000080000ff7812 */ /* 0x000fd200078ac0ff */
[----:B------:R-:W0:Y:S01]  /*3dc10*/  @!P2 LDC.64 R16, c[0x0][0x5c0] ;  /* 0x00017000ff10ab82 */ /* 0x000e220000000a00 */
[----:B------:R-:W-:Y:S02]  /*3dc20*/  LOP3.LUT R2, R2, 0xfffbffff, RZ, 0xc0, !PT ;  /* 0xfffbffff02027812 */ /* 0x000fe400078ec0ff */
[----:B------:R-:W-:Y:S02]  /*3dc30*/  F2FP.SATFINITE.E4M3.F32.PACK_AB_MERGE_C R13, RZ, R13, RZ ;  /* 0x0000000dff0d723e */ /* 0x000fe400048070ff */
[----:B------:R-:W-:Y:S02]  /*3dc40*/  @P4 LOP3.LUT R2, R2, 0x40000, RZ, 0xfc, !PT ;  /* 0x0004000002024812 */ /* 0x000fe400078efcff */
[----:B------:R-:W-:Y:S01]  /*3dc50*/  @!P2 IADD3 R14, P3, P4, R3, R24, R7 ;  /* 0x00000018030ea210 */ /* 0x000fe20007c7e007 */
[----:B------:R1:W-:Y:S03]  /*3dc60*/  @!P5 STG.E.U8 desc[UR48][R134.64+0x60], R13 ;  /* 0x0000600d8600d986 */ /* 0x0003e6000c101130 */
[----:B-1----:R-:W-:-:S02]  /*3dc70*/  @!P2 IADD3.X R13, R4, R31, R6, P3, P4 ;  /* 0x0000001f040da210 */ /* 0x002fc40001fe8406 */
[----:B0-----:R-:W-:-:S05]  /*3dc80*/  @!P2 IADD3 R16, P3, R14, R16, RZ ;  /* 0x000000100e10a210 */ /* 0x001fca0007f7e0ff */
[----:B------:R-:W-:Y:S02]  /*3dc90*/  @!P2 IMAD.X R17, R13, 0x1, R17, P3 ;  /* 0x000000010d11a824 */ /* 0x000fe400018e0611 */
[----:B----4-:R-:W-:Y:S02]  /*3dca0*/  FMUL R13, R218, UR41 ;  /* 0x00000029da0d7c20 */ /* 0x010fe40008400000 */
        /* <DEDUP_REMOVED lines=9> */
[----:B------:R-:W-:-:S04]  /*3dd40*/  LOP3.LUT R2, R2, 0xfffeffff, RZ, 0xc0, !PT ;  /* 0xfffeffff02027812 */ /* 0x000fc800078ec0ff */
[----:B------:R-:W-:Y:S02]  /*3dd50*/  @P6 LOP3.LUT R2, R2, 0x10000, RZ, 0xfc, !PT ;  /* 0x0001000002026812 */ /* 0x000fe400078efcff */
[----:B0-----:R-:W-:-:S04]  /*3dd60*/  @!P6 IADD3 R32, P4, P5, R24, R14, R9 ;  /* 0x0000000e1820e210 */ /* 0x001fc80007d9e009 */
[----:B------:R-:W-:Y:S02]  /*3dd70*/  @!P6 IADD3.X R33, R31, R15, R8, P4, P5 ;  /* 0x0000000f1f21e210 */ /* 0x000fe400027ea408 */
[----:B------:R-:W0:Y:S01]  /*3dd80*/  @!P2 LDC.64 R14, c[0x0][0x5c0] ;  /* 0x00017000ff0eab82 */ /* 0x000e220000000a00 */
        /* <DEDUP_REMOVED lines=8> */
[----:B------:R-:W0:Y:S02]  /*3de10*/  @!P5 LDC.64 R14, c[0x0][0x5c0] ;  /* 0x00017000ff0edb82 */ /* 0x000e240000000a00 */
[----:B0-----:R-:W-:-:S04]  /*3de20*/  @!P5 IADD3 R26, P3, P4, R24, R14, R9 ;  /* 0x0000000e181ad210 */ /* 0x001fc80007c7e009 */
[----:B------:R-:W-:Y:S02]  /*3de30*/  @!P5 IADD3.X R27, R31, R15, R8, P3, P4 ;  /* 0x0000000f1f1bd210 */ /* 0x000fe40001fe8408 */
[----:B------:R-:W-:-:S13]  /*3de40*/  ISETP.LT.OR P4, PT, R29, 0xca, !P1 ;  /* 0x000000ca1d00780c */ /* 0x000fda0004f81670 */
[----:B------:R-:W0:Y:S01]  /*3de50*/  @!P4 LDC.64 R14, c[0x0][0x5c0] ;  /* 0x00017000ff0ecb82 */ /* 0x000e220000000a00 */
[C---:B------:R-:W-:Y:S02]  /*3de60*/  LOP3.LUT P6, RZ, R2.reuse, 0x1000, RZ, 0xc0, !PT ;  /* 0x0000100002ff7812 */ /* 0x040fe400078cc0ff */
[----:B------:R-:W-:-:S04]  /*3de70*/  LOP3.LUT R2, R2, 0xffff7fff, RZ, 0xc0, !PT ;  /* 0xffff7fff02027812 */ /* 0x000fc800078ec0ff */
[----:B------:R-:W-:-:S04]  /*3de80*/  @P5 LOP3.LUT R2, R2, 0x8000, RZ, 0xfc, !PT ;  /* 0x0000800002025812 */ /* 0x000fc800078efcff */
[----:B------:R-:W-:-:S04]  /*3de90*/  LOP3.LUT R2, R2, 0xffffdfff, RZ, 0xc0, !PT ;  /* 0xffffdfff02027812 */ /* 0x000fc800078ec0ff */
[----:B------:R-:W-:Y:S01]  /*3dea0*/  @P4 LOP3.LUT R2, R2, 0x2000, RZ, 0xfc, !PT ;  /* 0x0000200002024812 */ /* 0x000fe200078efcff */
[----:B--2---:R-:W-:Y:S02]  /*3deb0*/  FMUL R13, R219, UR41 ;  /* 0x00000029db0d7c20 */ /* 0x004fe40008400000 */
[----:B------:R-:W2:Y:S03]  /*3dec0*/  LDL.LU R219, [R1+0x454] ;  /* 0x0004540001db7983 */ /* 0x000ea60000300800 */
[----:B------:R-:W-:-:S05]  /*3ded0*/  F2FP.SATFINITE.E4M3.F32.PACK_AB_MERGE_C R13, RZ, R13, RZ ;  /* 0x0000000dff0d723e */ /* 0x000fca00048070ff */
[----:B------:R3:W-:Y:S01]  /*3dee0*/  @!P2 STG.E.U8 desc[UR48][R16.64+0x61], R13 ;  /* 0x0000610d1000a986 */ /* 0x0007e2000c101130 */
[----:B0-----:R-:W-:-:S04]  /*3def0*/  @!P4 IADD3 R22, P2, P3, R24, R14, R9 ;  /* 0x0000000e1816c210 */ /* 0x001fc80007b5e009 */
[----:B------:R-:W-:Y:S02]  /*3df00*/  @!P4 IADD3.X R23, R31, R15, R8, P2, P3 ;  /* 0x0000000f1f17c210 */ /* 0x000fe400017e6408 */
[----:B------:R-:W-:Y:S01]  /*3df10*/  ISETP.LT.OR P4, PT, R29, 0xd1, !P1 ;  /* 0x000000d11d00780c */ /* 0x000fe20004f81670 */
[----:B---3--:R-:W-:Y:S02]  /*3df20*/  FMUL R13, R220, UR41 ;  /* 0x00000029dc0d7c20 */ /* 0x008fe40008400000 */
[----:B------:R-:W3:Y:S10]  /*3df30*/  LDL.LU R220, [R1+0x458] ;  /* 0x0004580001dc7983 */ /* 0x000ef40000300800 */
[----:B------:R-:W0:Y:S01]  /*3df40*/  @!P4 LDC.64 R14, c[0x0][0x5c0] ;  /* 0x00017000ff0ecb82 */ /* 0x000e220000000a00 */
[----:B------:R-:W-:-:S02]  /*3df50*/  LOP3.LUT P5, RZ, R12, 0x10000, RZ, 0xc0, !PT ;  /* 0x000100000cff7812 */ /* 0x000fc400078ac0ff */
[----:B------:R-:W-:-:S11]  /*3df60*/  F2FP.SATFINITE.E4M3.F32.PACK_AB_MERGE_C R13, RZ, R13, RZ ;  /* 0x0000000dff0d723e */ /* 0x000fd600048070ff */
[----:B------:R0:W-:Y:S02]  /*3df70*/  @!P5 STG.E.U8 desc[UR48][R20.64+0x68], R13 ;  /* 0x0000680d1400d986 */ /* 0x0001e4000c101130 */
[----:B0-----:R-:W-:-:S04]  /*3df80*/  @!P4 IADD3 R20, P2, P3, R24, R14, R9 ;  /* 0x0000000e1814c210 */ /* 0x001fc80007b5e009 */
[----:B------:R-:W-:Y:S01]  /*3df90*/  @!P4 IADD3.X R21, R31, R15, R8, P2, P3 ;  /* 0x0000000f1f15c210 */ /* 0x000fe200017e6408 */
[----:B----4-:R-:W-:Y:S02]  /*3dfa0*/  FMUL R15, R218, UR41 ;  /* 0x00000029da0f7c20 */ /* 0x010fe40008400000 */
[----:B------:R-:W4:Y:S01]  /*3dfb0*/  LDL.LU R218, [R1+0x45c] ;  /* 0x00045c0001da7983 */ /* 0x000f220000300800 */
[----:B------:R-:W-:-:S13]  /*3dfc0*/  ISETP.LT.OR P2, PT, R29, 0x69, !P0 ;  /* 0x000000691d00780c */ /* 0x000fda0004741670 */
[----:B------:R-:W0:Y:S01]  /*3dfd0*/  @!P2 LDC.64 R16, c[0x0][0x5c0] ;  /* 0x00017000ff10ab82 */ /* 0x000e220000000a00 */
        /* <DEDUP_REMOVED lines=8> */
[----:B-1----:R-:W0:Y:S03]  /*3e060*/  @!P1 LDC.64 R14, c[0x0][0x5c0] ;  /* 0x00017000ff0e9b82 */ /* 0x002e260000000a00 */
[----:B------:R-:W-:Y:S01]  /*3e070*/  @!P2 IMAD.X R17, R13, 0x1, R17, P3 ;  /* 0x000000010d11a824 */ /* 0x000fe200018e0611 */
[----:B0-----:R-:W-:-:S04]  /*3e080*/  @!P1 IADD3 R18, P4, P5, R24, R14, R9 ;  /* 0x0000000e18129210 */ /* 0x001fc80007d9e009 */
[----:B------:R-:W-:Y:S01]  /*3e090*/  @!P1 IADD3.X R19, R31, R15, R8, P4, P5 ;  /* 0x0000000f1f139210 */ /* 0x000fe200027ea408 */
[----:B--2---:R-:W-:Y:S02]  /*3e0a0*/  FMUL R13, R219, UR41 ;  /* 0x00000029db0d7c20 */ /* 0x004fe40008400000 */
[----:B------:R-:W2:Y:S03]  /*3e0b0*/  LDL.LU R219, [R1+0x460] ;  /* 0x0004600001db7983 */ /* 0x000ea60000300800 */
        /* <DEDUP_REMOVED lines=8> */
[----:B---3--:R-:W-:Y:S02]  /*3e140*/  FMUL R13, R220, UR41 ;  /* 0x00000029dc0d7c20 */ /* 0x008fe40008400000 */
[----:B------:R-:W3:Y:S03]  /*3e150*/  LDL.LU R220, [R1+0x464] ;  /* 0x0004640001dc7983 */ /* 0x000ee60000300800 */
[----:B------:R-:W-:-:S05]  /*3e160*/  F2FP.SATFINITE.E4M3.F32.PACK_AB_MERGE_C R13, RZ, R13, RZ ;  /* 0x0000000dff0d723e */ /* 0x000fca00048070ff */
[----:B------:R4:W-:Y:S02]  /*3e170*/  @!P2 STG.E.U8 desc[UR48][R14.64+0x69], R13 ;  /* 0x0000690d0e00a986 */ /* 0x0009e4000c101130 */
[----:B----4-:R-:W-:Y:S02]  /*3e180*/  FMUL R14, R218, UR41 ;  /* 0x00000029da0e7c20 */ /* 0x010fe40008400000 */
[----:B------:R-:W4:Y:S01]  /*3e190*/  LDL.LU R218, [R1+0x468] ;  /* 0x0004680001da7983 */ /* 0x000f220000300800 */
[----:B------:R-:W-:-:S13]  /*3e1a0*/  ISETP.LT.OR P5, PT, R29, 0x71, !P0 ;  /* 0x000000711d00780c */ /* 0x000fda00047a1670 */
[----:B------:R-:W-:-:S04]  /*3e1b0*/  @!P5 IADD3 R25, P3, P4, R3, R24, R7 ;  /* 0x000000180319d210 */ /* 0x000fc80007c7e007 */
[----:B------:R-:W-:Y:S02]  /*3e1c0*/  @!P5 IADD3.X R16, R4, R31, R6, P3, P4 ;  /* 0x0000001f0410d210 */ /* 0x000fe40001fe8406 */
[----:B------:R-:W-:Y:S02]  /*3e1d0*/  ISETP.LT.OR P4, PT, R29, 0x72, !P0 ;  /* 0x000000721d00780c */ /* 0x000fe40004781670 */
[----:B------:R-:W-:Y:S02]  /*3e1e0*/  LOP3.LUT P6, RZ, R0, 0x400000, RZ, 0xc0, !PT ;  /* 0x0040000000ff7812 */ /* 0x000fe400078cc0ff */
[----:B------:R-:W-:-:S04]  /*3e1f0*/  LOP3.LUT R2, R2, 0xffffefff, RZ, 0xc0, !PT ;  /* 0xffffefff02027812 */ /* 0x000fc800078ec0ff */
[----:B------:R-:W-:Y:S02]  /*3e200*/  @P1 LOP3.LUT R2, R2, 0x1000, RZ, 0xfc, !PT ;  /* 0x0000100002021812 */ /* 0x000fe400078efcff */
[C---:B------:R-:W-:Y:S02]  /*3e210*/  LOP3.LUT P1, RZ, R12.reuse, 0x8000, RZ, 0xc0, !PT ;  /* 0x000080000cff7812 */ /* 0x040fe4000782c0ff */
[----:B------:R-:W-:Y:S02]  /*3e220*/  LOP3.LUT R12, R12, 0xffffbfff, RZ, 0xc0, !PT ;  /* 0xffffbfff0c0c7812 */ /* 0x000fe400078ec0ff */
[----:B------:R-:W-:Y:S02]  /*3e230*/  @!P4 IADD3 R17, P2, P3, R3, R24, R7 ;  /* 0x000000180311c210 */ /* 0x000fe40007b5e007 */
[----:B------:R-:W-:Y:S02]  /*3e240*/  F2FP.SATFINITE.E4M3.F32.PACK_AB_MERGE_C R14, RZ, R14, RZ ;  /* 0x0000000eff0e723e */ /* 0x000fe400048070ff */
[----:B------:R-:W-:-:S02]  /*3e250*/  @!P4 IADD3.X R13, R4, R31, R6, P2, P3 ;  /* 0x0000001f040dc210 */ /* 0x000fc400017e6406 */
[----:B------:R-:W-:Y:S02]  /*3e260*/  @P4 LOP3.LUT R12, R12, 0x4000, RZ, 0xfc, !PT ;  /* 0x000040000c0c4812 */ /* 0x000fe400078efcff */
[----:B------:R-:W-:Y:S01]  /*3e270*/  LOP3.LUT P4, RZ, R0, 0x800000, RZ, 0xc0, !PT ;  /* 0x0080000000ff7812 */ /* 0x000fe2000788c0ff */
[----:B------:R2:W-:Y:S01]  /*3e280*/  @!P6 STG.E.U8 desc[UR48][R146.64+0x70], R14 ;  /* 0x0000700e9200e986 */ /* 0x0005e2000c101130 */
[----:B------:R-:W-:Y:S02]  /*3e290*/  ISETP.LT.OR P3, PT, R29, 0x79, !P0 ;  /* 0x000000791d00780c */ /* 0x000fe40004761670 */
[----:B------:R-:W-:-:S11]  /*3e2a0*/  LOP3.LUT R12, R12, 0xffffdfff, RZ, 0xc0, !PT ;  /* 0xffffdfff0c0c7812 */ /* 0x000fd600078ec0ff */
[----:B------:R-:W-:-:S04]  /*3e2b0*/  @!P3 IADD3 R30, P2, P6, R3, R24, R7 ;  /* 0x00000018031eb210 */ /* 0x000fc80007e5e007 */
[----:B------:R-:W-:Y:S02]  /*3e2c0*/  @!P3 IADD3.X R70, R4, R31, R6, P2, P6 ;  /* 0x0000001f0446b210 */ /* 0x000fe400017ec406 */
[----:B------:R-:W-:Y:S02]  /*3e2d0*/  ISETP.LT.OR P2, PT, R29, 0x7a, !P0 ;  /* 0x0000007a1d00780c */ /* 0x000fe40004741670 */
[----:B------:R-:W-:-:S04]  /*3e2e0*/  @P3 LOP3.LUT R12, R12, 0x2000, RZ, 0xfc, !PT ;  /* 0x000020000c0c3812 */ /* 0x000fc800078efcff */
[----:B------:R-:W-:-:S04]  /*3e2f0*/  LOP3.LUT R12, R12, 0xfffff7ff, RZ, 0xc0, !PT ;  /* 0xfffff7ff0c0c7812 */ /* 0x000fc800078ec0ff */
[----:B------:R-:W-:-:S03]  /*3e300*/  @P0 LOP3.LUT R12, R12, 0x800, RZ, 0xfc, !PT ;  /* 0x000008000c0c0812 */ /* 0x000fc600078efcff */
[----:B------:R-:W-:Y:S02]  /*3e310*/  @!P2 IADD3 R77, P3, P6, R3, R24, R7 ;  /* 0x00000018034da210 */ /* 0x000fe40007e7e007 */
[----:B------:R-:W-:Y:S02]  /*3e320*/  LOP3.LUT R12, R12, 0xffffefff, RZ, 0xc0, !PT ;  /* 0xffffefff0c0c7812 */ /* 0x000fe400078ec0ff */
[----:B------:R-:W-:Y:S02]  /*3e330*/  @!P2 IADD3.X R78, R4, R31, R6, P3, P6 ;  /* 0x0000001f044ea210 */ /* 0x000fe40001fec406 */
[----:B------:R-:W-:Y:S01]  /*3e340*/  @P2 LOP3.LUT R12, R12, 0x1000, RZ, 0xfc, !PT ;  /* 0x000010000c0c2812 */ /* 0x000fe200078efcff */
[----:B--2---:R-:W-:Y:S02]  /*3e350*/  FMUL R14, R219, UR41 ;  /* 0x00000029db0e7c20 */ /* 0x004fe40008400000 */
[----:B------:R-:W2:Y:S03]  /*3e360*/  LDL.LU R219, [R1+0x46c] ;  /* 0x00046c0001db7983 */ /* 0x000ea60000300800 */
[----:B------:R-:W-:-:S05]  /*3e370*/  F2FP.SATFINITE.E4M3.F32.PACK_AB_MERGE_C R14, RZ, R14, RZ ;  /* 0x0000000eff0e723e */ /* 0x000fca00048070ff */
[----:B------:R0:W-:Y:S01]  /*3e380*/  @!P4 STG.E.U8 desc[UR48][R144.64+0x71], R14 ;  /* 0x0000710e9000c986 */ /* 0x0001e2000c101130 */
[----:B------:R-:W-:Y:S01]  /*3e390*/  ISETP.LT.OR P4, PT, R29, 0x61, !P1 ;  /* 0x000000611d00780c */ /* 0x000fe20004f81670 */
[----:B0-----:R-:W0:-:S12]  /*3e3a0*/  @!P5 LDC.64 R14, c[0x0][0x5c0] ;  /* 0x00017000ff0edb82 */ /* 0x001e180000000a00 */
[----:B------:R-:W-:-:S04]  /*3e3b0*/  @!P4 IADD3 R76, P3, P6, R3, R24, R9 ;  /* 0x00000018034cc210 */ /* 0x000fc80007e7e009 */
[----:B------:R-:W-:Y:S02]  /*3e3c0*/  @!P4 IADD3.X R80, R4, R31, R8, P3, P6 ;  /* 0x0000001f0450c210 */ /* 0x000fe40001fec408 */
[----:B------:R-:W-:Y:S02]  /*3e3d0*/  LOP3.LUT P4, RZ, R12, 0x4000, RZ, 0xc0, !PT ;  /* 0x000040000cff7812 */ /* 0x000fe4000788c0ff */
[----:B0-----:R-:W-:-:S05]  /*3e3e0*/  @!P5 IADD3 R14, P0, R25, R14, RZ ;  /* 0x0000000e190ed210 */ /* 0x001fca0007f1e0ff */
[----:B------:R-:W-:Y:S02]  /*3e3f0*/  @!P5 IMAD.X R15, R16, 0x1, R15, P0 ;  /* 0x00000001100fd824 */ /* 0x000fe400000e060f */
[----:B---3--:R-:W-:Y:S02]  /*3e400*/  FMUL R16, R220, UR41 ;  /* 0x00000029dc107c20 */ /* 0x008fe40008400000 */
[----:B------:R-:W3:Y:S03]  /*3e410*/  LDL.LU R220, [R1+0x470] ;  /* 0x0004700001dc7983 */ /* 0x000ee60000300800 */
[----:B------:R-:W-:-:S05]  /*3e420*/  F2FP.SATFINITE.E4M3.F32.PACK_AB_MERGE_C R16, RZ, R16, RZ ;  /* 0x00000010ff10723e */ /* 0x000fca00048070ff */
[----:B------:R0:W-:Y:S01]  /*3e430*/  @!P5 STG.E.U8 desc[UR48][R14.64+0x70], R16 ;  /* 0x000070100e00d986 */ /* 0x0001e2000c101130 */
[----:B------:R-:W-:Y:S01]  /*3e440*/  ISETP.LT.OR P3, PT, R29, 0x62, !P1 ;  /* 0x000000621d00780c */ /* 0x000fe20004f61670 */
[----:B0-----:R-:W0:-:S12]  /*3e450*/  @!P4 LDC.64 R14, c[0x0][0x5c0] ;  /* 0x00017000ff0ecb82 */ /* 0x001e180000000a00 */
[----:B------:R-:W-:-:S04]  /*3e460*/  @!P3 IADD3 R16, P5, P6, R3, R24, R9 ;  /* 0x000000180310b210 */ /* 0x000fc80007ebe009 */
[----:B------:R-:W-:Y:S02]  /*3e470*/  @!P3 IADD3.X R71, R4, R31, R8, P5, P6 ;  /* 0x0000001f0447b210 */ /* 0x000fe40002fec408 */
[----:B0-----:R-:W-:Y:S01]  /*3e480*/  @!P4 IADD3 R14, P5, R17, R14, RZ ;  /* 0x0000000e110ec210 */ /* 0x001fe20007fbe0ff */
[----:B----4-:R-:W-:Y:S02]  /*3e490*/  FMUL R17, R218, UR41 ;  /* 0x00000029da117c20 */ /* 0x010fe40008400000 */
[----:B------:R-:W4:Y:S01]  /*3e4a0*/  LDL.LU R218, [R1+0x474] ;  /* 0x0004740001da7983 */ /* 0x000f220000300800 */
[----:B------:R-:W-:Y:S01]  /*3e4b0*/  ISETP.LT.OR P3, PT, R29, 0x69, !P1 ;  /* 0x000000691d00780c */ /* 0x000fe20004f61670 */
[----:B------:R-:W-:Y:S01]  /*3e4c0*/  @!P4 IMAD.X R15, R13, 0x1, R15, P5 ;  /* 0x000000010d0fc824 */ /* 0x000fe200028e060f */
[----:B------:R-:W-:Y:S02]  /*3e4d0*/  F2FP.SATFINITE.E4M3.F32.PACK_AB_MERGE_C R17, RZ, R17, RZ ;  /* 0x00000011ff11723e */ /* 0x000fe400048070ff */
[----:B------:R-:W-:-:S03]  /*3e4e0*/  LOP3.LUT P2, RZ, R5, 0x100, RZ, 0xc0, !PT ;  /* 0x0000010005ff7812 */ /* 0x000fc6000784c0ff */
[----:B------:R2:W-:Y:S01]  /*3e4f0*/  @!P4 STG.E.U8 desc[UR48][R14.64+0x71], R17 ;  /* 0x000071110e00c986 */ /* 0x0005e2000c101130 */
[----:B------:R-:W-:-:S05]  /*3e500*/  LOP3.LUT P0, RZ, R5, 0x200, RZ, 0xc0, !PT ;  /* 0x0000020005ff7812 */ /* 0x000fca000780c0ff */
[----:B------:R-:W-:-:S04]  /*3e510*/  @!P3 IADD3 R13, P5, P6, R3, R24, R9 ;  /* 0x00000018030db210 */ /* 0x000fc80007ebe009 */
[----:B------:R-:W-:Y:S02]  /*3e520*/  @!P3 IADD3.X R25, R4, R31, R8, P5, P6 ;  /* 0x0000001f0419b210 */ /* 0x000fe40002fec408 */
[----:B------:R-:W-:Y:S01]  /*3e530*/  LOP3.LUT P3, RZ, R12, 0x2000, RZ, 0xc0, !PT ;  /* 0x000020000cff7812 */ /* 0x000fe2000786c0ff */
[----:B--2---:R-:W-:Y:S02]  /*3e540*/  FMUL R14, R219, UR41 ;  /* 0x00000029db0e7c20 */ /* 0x004fe40008400000 */
[----:B------:R-:W2:Y:S03]  /*3e550*/  LDL.LU R219, [R1+0x478] ;  /* 0x0004780001db7983 */ /* 0x000ea60000300800 */
[----:B------:R-:W-:-:S05]  /*3e560*/  F2FP.SATFINITE.E4M3.F32.PACK_AB_MERGE_C R14, RZ, R14, RZ ;  /* 0x0000000eff0e723e */ /* 0x000fca00048070ff */
[----:B------:R3:W-:Y:S02]  /*3e570*/  @!P2 STG.E.U8 desc[UR48][R158.64+0x78], R14 ;  /* 0x0000780e9e00a986 */ /* 0x0007e4000c101130 */
[----:B---3--:R-:W-:Y:S02]  /*3e580*/  FMUL R14, R220, UR41 ;  /* 0x00000029dc0e7c20 */ /* 0x008fe40008400000 */
[----:B------:R-:W3:Y:S03]  /*3e590*/  LDL.LU R220, [R1+0x47c] ;  /* 0x00047c0001dc7983 */ /* 0x000ee60000300800 */
[----:B------:R-:W-:-:S05]  /*3e5a0*/  F2FP.SATFINITE.E4M3.F32.PACK_AB_MERGE_C R14, RZ, R14, RZ ;  /* 0x0000000eff0e723e */ /* 0x000fca00048070ff */
[----:B------:R0:W-:Y:S02]  /*3e5b0*/  @!P0 STG.E.U8 desc[UR48][R164.64+0x79], R14 ;  /* 0x0000790ea4008986 */ /* 0x0001e4000c101130 */
[----:B0-----:R-:W0:Y:S02]  /*3e5c0*/  @!P3 LDC.64 R14, c[0x0][0x5c0] ;  /* 0x00017000ff0ebb82 */ /* 0x001e240000000a00 */
[----:B0-----:R-:W-:Y:S01]  /*3e5d0*/  @!P3 IADD3 R14, P0, R30, R14, RZ ;  /* 0x0000000e1e0eb210 */ /* 0x001fe20007f1e0ff */
[----:B----4-:R-:W-:Y:S02]  /*3e5e0*/  FMUL R30, R218, UR41 ;  /* 0x00000029da1e7c20 */ /* 0x010fe40008400000 */
[----:B------:R-:W4:Y:S01]  /*3e5f0*/  LDL.LU R218, [R1+0x480] ;  /* 0x0004800001da7983 */ /* 0x000f220000300800 */
[C---:B------:R-:W-:Y:S02]  /*3e600*/  ISETP.LT.OR P4, PT, R29.reuse, 0x6a, !P1 ;  /* 0x0000006a1d00780c */ /* 0x040fe40004f81670 */
[----:B------:R-:W-:-:S11]  /*3e610*/  ISETP.LT.OR P2, PT, R29, 0x71, !P1 ;  /* 0x000000711d00780c */ /* 0x000fd60004f41670 */
[----:B------:R-:W-:-:S04]  /*3e620*/  @!P4 IADD3 R17, P5, P6, R3, R24, R9 ;  /* 0x000000180311c210 */ /* 0x000fc80007ebe009 */
[----:B------:R-:W-:Y:S02]  /*3e630*/  @!P4 IADD3.X R72, R4, R31, R8, P5, P6 ;  /* 0x0000001f0448c210 */ /* 0x000fe40002fec408 */
[----:B------:R-:W-:-:S04]  /*3e640*/  @!P2 IADD3 R73, P5, P6, R3, R24, R9 ;  /* 0x000000180349a210 */ /* 0x000fc80007ebe009 */
        /* <DEDUP_REMOVED lines=9> */
[----:B------:R-:W-:Y:S01]  /*3e6e0*/  LOP3.LUT P2, RZ, R12, 0x1000, RZ, 0xc0, !PT ;  /* 0x000010000cff7812 */ /* 0x000fe2000784c0ff */
[----:B------:R-:W-:Y:S01]  /*3e6f0*/  @!P3 IMAD.X R15, R70, 0x1, R15, P0 ;  /* 0x00000001460fb824 */ /* 0x000fe200000e060f */
[----:B------:R-:W-:-:S05]  /*3e700*/  F2FP.SATFINITE.E4M3.F32.PACK_AB_MERGE_C R30, RZ, R30, RZ ;  /* 0x0000001eff1e723e */ /* 0x000fca00048070ff */
[----:B------:R0:W-:Y:S01]  /*3e710*/  @!P3 STG.E.U8 desc[UR48][R14.64+0x78], R30 ;  /* 0x0000781e0e00b986 */ /* 0x0001e2000c101130 */
[----:B------:R-:W-:-:S05]  /*3e720*/  ISETP.LT.OR P3, PT, R29, 0x7a, !P1 ;  /* 0x0000007a1d00780c */ /* 0x000fca0004f61670 */
[----:B0-----:R-:W0:Y:S08]  /*3e730*/  @!P2 LDC.64 R14, c[0x0][0x5c0] ;  /* 0x00017000ff0eab82 */ /* 0x001e300000000a00 */
[----:B------:R-:W-:-:S04]  /*3e740*/  @!P3 IADD3 R30, P5, P6, R3, R24, R9 ;  /* 0x00000018031eb210 */ /* 0x000fc80007ebe009 */
[----:B------:R-:W-:Y:S02]  /*3e750*/  @!P3 IADD3.X R81, R4, R31, R8, P5, P6 ;  /* 0x0000001f0451b210 */ /* 0x000fe40002fec408 */
[----:B------:R-:W-:Y:S02]  /*3e760*/  LOP3.LUT P4, RZ, R0, 0x1000000, RZ, 0xc0, !PT ;  /* 0x0100000000ff7812 */ /* 0x000fe4000788c0ff */
[----:B0-----:R-:W-:-:S05]  /*3e770*/  @!P2 IADD3 R14, P5, R77, R14, RZ ;  /* 0x0000000e4d0ea210 */ /* 0x001fca0007fbe0ff */
[----:B------:R-:W-:Y:S02]  /*3e780*/  @!P2 IMAD.X R15, R78, 0x1, R15, P5 ;  /* 0x000000014e0fa824 */ /* 0x000fe400028e060f */
[----:B--2---:R-:W-:Y:S02]  /*3e790*/  FMUL R70, R219, UR41 ;  /* 0x00000029db467c20 */ /* 0x004fe40008400000 */
[----:B------:R-:W2:Y:S03]  /*3e7a0*/  LDL.LU R219, [R1+0x484] ;  /* 0x0004840001db7983 */ /* 0x000ea60000300800 */
[----:B------:R-:W-:-:S05]  /*3e7b0*/  F2FP.SATFINITE.E4M3.F32.PACK_AB_MERGE_C R70, RZ, R70, RZ ;  /* 0x00000046ff46723e */ /* 0x000fca00048070ff */
[----:B------:R3:W-:Y:S02]  /*3e7c0*/  @!P2 STG.E.U8 desc[UR48][R14.64+0x79], R70 ;  /* 0x000079460e00a986 */ /* 0x0007e4000c101130 */
[----:B---3--:R-:W-:-:S05]  /*3e7d0*/  FMUL R14, R220, UR41 ;  /* 0x00000029dc0e7c20 */ /* 0x008fca0008400000 */
[----:B------:R-:W-:-:S05]  /*3e7e0*/  F2FP.SATFINITE.E4M3.F32.PACK_AB_MERGE_C R14, RZ, R14, RZ ;  /* 0x0000000eff0e723e */ /* 0x000fca00048070ff */
[----:B------:R4:W-:Y:S02]  /*3e7f0*/  @!P4 STG.E.U8 desc[UR48][R200.64+0x60], R14 ;  /* 0x0000600ec800c986 */ /* 0x0009e4000c101130 */
[----:B----4-:R-:W-:Y:S02]  /*3e800*/  FMUL R14, R218, UR41 ;  /* 0x00000029da0e7c20 */ /* 0x010fe40008400000 */
[----:B------:R-:W3:Y:S01]  /*3e810*/  LDL.LU R218, [R1+0x488] ;  /* 0x0004880001da7983 */ /* 0x000ee20000300800 */
[C---:B------:R-:W-:Y:S02]  /*3e820*/  LOP3.LUT P0, RZ, R12.reuse, 0x800, RZ, 0xc0, !PT ;  /* 0x000008000cff7812 */ /* 0x040fe4000780c0ff */
[----:B------:R-:W-:Y:S01]  /*3e830*/  LOP3.LUT R12, R12, 0xffffffbf, RZ, 0xc0, !PT ;  /* 0xffffffbf0c0c7812 */ /* 0x000fe200078ec0ff */
[----:B------:R-:W4:Y:S03]  /*3e840*/  LDL.LU R220, [R1+0x48c] ;  /* 0x00048c0001dc7983 */ /* 0x000f260000300800 */
[----:B------:R-:W-:-:S02]  /*3e850*/  @P3 LOP3.LUT R12, R12, 0x40, RZ, 0xfc, !PT ;  /* 0x000000400c0c3812 */ /* 0x000fc400078efcff */
[----:B------:R-:W-:Y:S02]  /*3e860*/  ISETP.LT.OR P3, PT, R29, 0x81, !P0 ;  /* 0x000000811d00780c */ /* 0x000fe40004761670 */
[----:B------:R-:W-:-:S11]  /*3e870*/  LOP3.LUT R2, R2, 0xfffffbff, RZ, 0xc0, !PT ;  /* 0xfffffbff02027812 */ /* 0x000fd600078ec0ff */
[----:B------:R-:W-:Y:S02]  /*3e880*/  @!P3 IADD3 R116, P5, P6, R3, R24, R7 ;  /* 0x000000180374b210 */ /* 0x000fe40007ebe007 */
[----:B------:R-:W-:Y:S02]  /*3e890*/  @P3 LOP3.LUT R2, R2, 0x400, RZ, 0xfc, !PT ;  /* 0x0000040002023812 */ /* 0x000fe400078efcff */
[----:B------:R-:W-:Y:S02]  /*3e8a0*/  @!P3 IADD3.X R117, R4, R31, R6, P5, P6 ;  /* 0x0000001f0475b210 */ /* 0x000fe40002fec406 */
[----:B------:R-:W-:Y:S02]  /*3e8b0*/  ISETP.LT.OR P3, PT, R29, 0x82, !P0 ;  /* 0x000000821d00780c */ /* 0x000fe40004761670 */
[----:B------:R-:W-:Y:S02]  /*3e8c0*/  LOP3.LUT R2, R2, 0xfffff7ff, RZ, 0xc0, !PT ;  /* 0xfffff7ff02027812 */ /* 0x000fe400078ec0ff */
[----:B------:R-:W-:-:S02]  /*3e8d0*/  LOP3.LUT P6, RZ, R0, 0x1000, RZ, 0xc0, !PT ;  /* 0x0000100000ff7812 */ /* 0x000fc400078cc0ff */
[----:B------:R-:W-:-:S07]  /*3e8e0*/  ISETP.LT.OR P4, PT, R29, 0x61, !P1 ;  /* 0x000000611d00780c */ /* 0x000fce0004f81670 */
[----:B------:R-:W-:Y:S02]  /*3e8f0*/  @!P3 IADD3 R120, P2, P5, R3, R24, R7 ;  /* 0x000000180378b210 */ /* 0x000fe40007d5e007 */
[----:B------:R-:W-:Y:S02]  /*3e900*/  @P3 LOP3.LUT R2, R2, 0x800, RZ, 0xfc, !PT ;  /* 0x0000080002023812 */ /* 0x000fe400078efcff */
[----:B------:R-:W-:Y:S02]  /*3e910*/  @!P3 IADD3.X R121, R4, R31, R6, P2, P5 ;  /* 0x0000001f0479b210 */ /* 0x000fe400017ea406 */
[----:B------:R-:W-:Y:S02]  /*3e920*/  ISETP.LT.OR P3, PT, R29, 0x89, !P0 ;  /* 0x000000891d00780c */ /* 0x000fe40004761670 */
[----:B------:R-:W-:Y:S02]  /*3e930*/  F2FP.SATFINITE.E4M3.F32.PACK_AB_MERGE_C R14, RZ, R14, RZ ;  /* 0x0000000eff0e723e */ /* 0x000fe400048070ff */
[----:B------:R-:W-:-:S03]  /*3e940*/  LOP3.LUT R2, R2, 0xfffffdff, RZ, 0xc0, !PT ;  /* 0xfffffdff02027812 */ /* 0x000fc600078ec0ff */
[----:B------:R0:W-:Y:S06]  /*3e950*/  @!P6 STG.E.U8 desc[UR48][R196.64+0x61], R14 ;  /* 0x0000610ec400e986 */ /* 0x0001ec000c101130 */
[----:B------:R-:W-:Y:S02]  /*3e960*/  @!P3 IADD3 R126, P2, P5, R3, R24, R7 ;  /* 0x00000018037eb210 */ /* 0x000fe40007d5e007 */
[----:B------:R-:W-:Y:S01]  /*3e970*/  @P3 LOP3.LUT R2, R2, 0x200, RZ, 0xfc, !PT ;  /* 0x0000020002023812 */ /* 0x000fe200078efcff */
[----:B0-----:R-:W0:Y:S01]  /*3e980*/  @!P4 LDC.64 R14, c[0x0][0x5c0] ;  /* 0x00017000ff0ecb82 */ /* 0x001e220000000a00 */
[----:B------:R-:W-:-:S02]  /*3e990*/  @!P3 IADD3.X R127, R4, R31, R6, P2, P5 ;  /* 0x0000001f047fb210 */ /* 0x000fc400017ea406 */
[----:B------:R-:W-:Y:S02]  /*3e9a0*/  ISETP.LT.OR P3, PT, R29, 0x8a, !P0 ;  /* 0x0000008a1d00780c */ /* 0x000fe40004761670 */
[----:B------:R-:W-:-:S11]  /*3e9b0*/  LOP3.LUT R2, R2, 0xfffffeff, RZ, 0xc0, !PT ;  /* 0xfffffeff02027812 */ /* 0x000fd600078ec0ff */
[----:B------:R-:W-:Y:S02]  /*3e9c0*/  @!P3 IADD3 R132, P2, P5, R3, R24, R7 ;  /* 0x000000180384b210 */ /* 0x000fe40007d5e007 */
[----:B------:R-:W-:Y:S02]  /*3e9d0*/  @P3 LOP3.LUT R2, R2, 0x100, RZ, 0xfc, !PT ;  /* 0x0000010002023812 */ /* 0x000fe400078efcff */
[----:B------:R-:W-:Y:S02]  /*3e9e0*/  @!P3 IADD3.X R133, R4, R31, R6, P2, P5 ;  /* 0x0000001f0485b210 */ /* 0x000fe400017ea406 */
[----:B------:R-:W-:Y:S02]  /*3e9f0*/  LOP3.LUT P3, RZ, R5, 0x8000, RZ, 0xc0, !PT ;  /* 0x0000800005ff7812 */ /* 0x000fe4000786c0ff */
[----:B0-----:R-:W-:Y:S02]  /*3ea00*/  @!P4 IADD3 R14, P2, R76, R14, RZ ;  /* 0x0000000e4c0ec210 */ /* 0x001fe40007f5e0ff */
[----:B------:R-:W-:-:S03]  /*3ea10*/  LOP3.LUT R12, R12, 0xfffffbff, RZ, 0xc0, !PT ;  /* 0xfffffbff0c0c7812 */ /* 0x000fc600078ec0ff */
[----:B------:R-:W-:-:S06]  /*3ea20*/  @!P4 IMAD.X R15, R80, 0x1, R15, P2 ;  /* 0x00000001500fc824 */ /* 0x000fcc00010e060f */
[----:B------:R-:W-:Y:S02]  /*3ea30*/  @P3 LOP3.LUT R12, R12, 0x400, RZ, 0xfc, !PT ;  /* 0x000004000c0c3812 */ /* 0x000fe400078efcff */
[----:B------:R-:W-:Y:S02]  /*3ea40*/  ISETP.LT.OR P3, PT, R29, 0x91, !P0 ;  /* 0x000000911d00780c */ /* 0x000fe40004761670 */
[----:B------:R-:W-:-:S11]  /*3ea50*/  LOP3.LUT R2, R2, 0xffffff7f, RZ, 0xc0, !PT ;  /* 0xffffff7f02027812 */ /* 0x000fd600078ec0ff */
[----:B------:R-:W-:Y:S02]  /*3ea60*/  @!P3 IADD3 R135, P5, P6, R3, R24, R7 ;  /* 0x000000180387b210 */ /* 0x000fe40007ebe007 */
[----:B------:R-:W-:Y:S02]  /*3ea70*/  @P3 LOP3.LUT R2, R2, 0x80, RZ, 0xfc, !PT ;  /* 0x0000008002023812 */ /* 0x000fe400078efcff */
[----:B------:R-:W-:Y:S02]  /*3ea80*/  @!P3 IADD3.X R137, R4, R31, R6, P5, P6 ;  /* 0x0000001f0489b210 */ /* 0x000fe40002fec406 */
[----:B------:R-:W-:-:S13]  /*3ea90*/  ISETP.LT.OR P3, PT, R29, 0x92, !P0 ;  /* 0x000000921d00780c */ /* 0x000fda0004761670 */
[----:B------:R-:W-:-:S04]  /*3eaa0*/  @!P3 IADD3 R134, P2, P5, R3, R24, R7 ;  /* 0x000000180386b210 */ /* 0x000fc80007d5e007 */
[----:B------:R-:W-:Y:S01]  /*3eab0*/  @!P3 IADD3.X R136, R4, R31, R6, P2, P5 ;  /* 0x0000001f0488b210 */ /* 0x000fe200017ea406 */
[----:B--2---:R-:W-:Y:S02]  /*3eac0*/  FMUL R70, R219, UR41 ;  /* 0x00000029db467c20 */ /* 0x004fe40008400000 */
[----:B------:R-:W2:Y:S03]  /*3ead0*/  LDL.LU R219, [R1+0x490] ;  /* 0x0004900001db7983 */ /* 0x000ea60000300800 */
[----:B------:R-:W-:-:S05]  /*3eae0*/  F2FP.SATFINITE.E4M3.F32.PACK_AB_MERGE_C R70, RZ, R70, RZ ;  /* 0x00000046ff46723e */ /* 0x000fca00048070ff */
[----:B------:R0:W-:Y:S01]  /*3eaf0*/  @!P4 STG.E.U8 desc[UR48][R14.64+0x60], R70 ;  /* 0x000060460e00c986 */ /* 0x0001e2000c101130 */
[----:B------:R-:W-:-:S13]  /*3eb00*/  ISETP.LT.OR P4, PT, R29, 0x62, !P1 ;  /* 0x000000621d00780c */ /* 0x000fda0004f81670 */
[----:B0-----:R-:W0:Y:S02]  /*3eb10*/  @!P4 LDC.64 R14, c[0x0][0x5c0] ;  /* 0x00017000ff0ecb82 */ /* 0x001e240000000a00 */
[----:B0-----:R-:W-:Y:S01]  /*3eb20*/  @!P4 IADD3 R14, P2, R16, R14, RZ ;  /* 0x0000000e100ec210 */ /* 0x001fe20007f5e0ff */
[----:B---3--:R-:W-:Y:S02]  /*3eb30*/  FMUL R16, R218, UR41 ;  /* 0x00000029da107c20 */ /* 0x008fe40008400000 */
[----:B------:R-:W3:Y:S01]  /*3eb40*/  LDL.LU R218, [R1+0x494] ;  /* 0x0004940001da7983 */ /* 0x000ee20000300800 */
[----:B------:R-:W-:-:S04]  /*3eb50*/  LOP3.LUT R2, R2, 0xffffffbf, RZ, 0xc0, !PT ;  /* 0xffffffbf02027812 */ /* 0x000fc800078ec0ff */
[----:B------:R-:W-:Y:S02]  /*3eb60*/  @P3 LOP3.LUT R2, R2, 0x40, RZ, 0xfc, !PT ;  /* 0x0000004002023812 */ /* 0x000fe400078efcff */
[----:B------:R-:W-:Y:S01]  /*3eb70*/  ISETP.LT.OR P3, PT, R29, 0x99, !P0 ;  /* 0x000000991d00780c */ /* 0x000fe20004761670 */
[----:B------:R-:W-:Y:S01]  /*3eb80*/  @!P4 IMAD.X R15, R71, 0x1, R15, P2 ;  /* 0x00000001470fc824 */ /* 0x000fe200010e060f */
[----:B------:R-:W-:Y:S02]  /*3eb90*/  LOP3.LUT R2, R2, 0xffffffef, RZ, 0xc0, !PT ;  /* 0xffffffef02027812 */ /* 0x000fe400078ec0ff */
[----:B------:R-:W-:-:S09]  /*3eba0*/  F2FP.SATFINITE.E4M3.F32.PACK_AB_MERGE_C R16, RZ, R16, RZ ;  /* 0x00000010ff10723e */ /* 0x000fd200048070ff */
[----:B------:R-:W-:Y:S02]  /*3ebb0*/  @!P3 IADD3 R138, P2, P5, R3, R24, R7 ;  /* 0x00000018038ab210 */ /* 0x000fe40007d5e007 */
[----:B------:R-:W-:Y:S02]  /*3ebc0*/  @P3 LOP3.LUT R2, R2, 0x10, RZ, 0xfc, !PT ;  /* 0x0000001002023812 */ /* 0x000fe400078efcff */
[----:B------:R-:W-:Y:S02]  /*3ebd0*/  @!P3 IADD3.X R140, R4, R31, R6, P2, P5 ;  /* 0x0000001f048cb210 */ /* 0x000fe400017ea406 */
[C---:B------:R-:W-:Y:S01]  /*3ebe0*/  LOP3.LUT P3, RZ, R12.reuse, 0x400, RZ, 0xc0, !PT ;  /* 0x000004000cff7812 */ /* 0x040fe2000786c0ff */
[----:B------:R4:W-:Y:S01]  /*3ebf0*/  @!P4 STG.E.U8 desc[UR48][R14.64+0x61], R16 ;  /* 0x000061100e00c986 */ /* 0x0009e2000c101130 */
[----:B------:R-:W-:Y:S02]  /*3ec00*/  ISETP.LT.OR P4, PT, R29, 0x9a, !P0 ;  /* 0x0000009a1d00780c */ /* 0x000fe40004781670 */
[----:B------:R-:W-:Y:S01]  /*3ec10*/  LOP3.LUT R12, R12, 0xfffffeff, RZ, 0xc0, !PT ;  /* 0xfffffeff0c0c7812 */ /* 0x000fe200078ec0ff */
[----:B----4-:R-:W-:Y:S01]  /*3ec20*/  FMUL R14, R220, UR41 ;  /* 0x00000029dc0e7c20 */ /* 0x010fe20008400000 */
[----:B------:R-:W-:Y:S01]  /*3ec30*/  LOP3.LUT P6, RZ, R5, 0x40000, RZ, 0xc0, !PT ;  /* 0x0004000005ff7812 */ /* 0x000fe200078cc0ff */
[----:B------:R-:W4:Y:S03]  /*3ec40*/  LDL.LU R220, [R1+0x498] ;  /* 0x0004980001dc7983 */ /* 0x000f260000300800 */
[----:B------:R-:W-:-:S02]  /*3ec50*/  F2FP.SATFINITE.E4M3.F32.PACK_AB_MERGE_C R14, RZ, R14, RZ ;  /* 0x0000000eff0e723e */ /* 0x000fc400048070ff */
[----:B------:R-:W-:-:S03]  /*3ec60*/  @P0 LOP3.LUT R12, R12, 0x100, RZ, 0xfc, !PT ;  /* 0x000001000c0c0812 */ /* 0x000fc600078efcff */
[----:B------:R2:W-:Y:S01]  /*3ec70*/  @!P3 STG.E.U8 desc[UR48][R192.64+0x68], R14 ;  /* 0x0000680ec000b986 */ /* 0x0005e2000c101130 */
[C---:B------:R-:W-:Y:S02]  /*3ec80*/  ISETP.LT.OR P3, PT, R29.reuse, 0x69, !P1 ;  /* 0x000000691d00780c */ /* 0x040fe40004f61670 */
[----:B------:R-:W-:Y:S02]  /*3ec90*/  ISETP.LT.OR P0, PT, R29, 0x81, !P1 ;  /* 0x000000811d00780c */ /* 0x000fe40004f01670 */
[----:B------:R-:W-:Y:S02]  /*3eca0*/  LOP3.LUT R2, R2, 0xfffffff7, RZ, 0xc0, !PT ;  /* 0xfffffff702027812 */ /* 0x000fe400078ec0ff */
[----:B------:R-:W-:Y:S02]  /*3ecb0*/  @!P4 IADD3 R139, P2, P5, R3, R24, R7 ;  /* 0x00000018038bc210 */ /* 0x000fe40007d5e007 */
[----:B------:R-:W-:Y:S02]  /*3ecc0*/  @P4 LOP3.LUT R2, R2, 0x8, RZ, 0xfc, !PT ;  /* 0x0000000802024812 */ /* 0x000fe400078efcff */
[----:B------:R-:W-:-:S02]  /*3ecd0*/  @!P4 IADD3.X R141, R4, R31, R6, P2, P5 ;  /* 0x0000001f048dc210 */ /* 0x000fc400017ea406 */
[----:B------:R-:W-:-:S03]  /*3ece0*/  LOP3.LUT R2, R2, 0xfffffffd, RZ, 0xc0, !PT ;  /* 0xfffffffd02027812 */ /* 0x000fc600078ec0ff */
        /* <DEDUP_REMOVED lines=9> */
[----:B------:R0:W-:Y:S02]  /*3ed80*/  @!P6 STG.E.U8 desc[UR48][R180.64+0x69], R14 ;  /* 0x0000690eb400e986 */ /* 0x0001e4000c101130 */
[----:B0-----:R-:W0:Y:S02]  /*3ed90*/  @!P3 LDC.64 R14, c[0x0][0x5c0] ;  /* 0x00017000ff0ebb82 */ /* 0x001e240000000a00 */
[----:B0-----:R-:W-:Y:S01]  /*3eda0*/  @!P3 IADD3 R14, P2, R13, R14, RZ ;  /* 0x0000000e0d0eb210 */ /* 0x001fe20007f5e0ff */
[----:B---3--:R-:W-:Y:S02]  /*3edb0*/  FMUL R13, R218, UR41 ;  /* 0x00000029da0d7c20 */ /* 0x008fe40008400000 */
[----:B------:R-:W3:Y:S01]  /*3edc0*/  LDL.LU R218, [R1+0x4a0] ;  /* 0x0004a00001da7983 */ /* 0x000ee20000300800 */
[----:B------:R-:W-:Y:S02]  /*3edd0*/  LOP3.LUT R2, R2, 0xfffffffe, RZ, 0xc0, !PT ;  /* 0xfffffffe02027812 */ /* 0x000fe400078ec0ff */
[----:B------:R-:W-:-:S02]  /*3ede0*/  LOP3.LUT P4, RZ, R12, 0x200, RZ, 0xc0, !PT ;  /* 0x000002000cff7812 */ /* 0x000fc4000788c0ff */
[----:B------:R-:W-:Y:S02]  /*3edf0*/  @P0 LOP3.LUT R2, R2, 0x1, RZ, 0xfc, !PT ;  /* 0x0000000102020812 */ /* 0x000fe400078efcff */
[----:B------:R-:W-:Y:S01]  /*3ee00*/  ISETP.LT.OR P0, PT, R29, 0x89, !P1 ;  /* 0x000000891d00780c */ /* 0x000fe20004f01670 */
[----:B------:R-:W-:Y:S01]  /*3ee10*/  @!P3 IMAD.X R15, R25, 0x1, R15, P2 ;  /* 0x00000001190fb824 */ /* 0x000fe200010e060f */
[----:B------:R-:W-:Y:S02]  /*3ee20*/  F2FP.SATFINITE.E4M3.F32.PACK_AB_MERGE_C R13, RZ, R13, RZ ;  /* 0x0000000dff0d723e */ /* 0x000fe400048070ff */
[----:B------:R-:W-:-:S03]  /*3ee30*/  LOP3.LUT R0, R0, 0xdfffffff, RZ, 0xc0, !PT ;  /* 0xdfffffff00007812 */ /* 0x000fc600078ec0ff */
[----:B------:R0:W-:Y:S06]  /*3ee40*/  @!P3 STG.E.U8 desc[UR48][R14.64+0x68], R13 ;  /* 0x0000680d0e00b986 */ /* 0x0001ec000c101130 */
[----:B------:R-:W-:Y:S01]  /*3ee50*/  @!P0 IADD3 R165, P5, P6, R3, R24, R9 ;  /* 0x0000001803a58210 */ /* 0x000fe20007ebe009 */
[----:B0-----:R-:W0:Y:S01]  /*3ee60*/  @!P4 LDC.64 R14, c[0x0][0x5c0] ;  /* 0x00017000ff0ecb82 */ /* 0x001e220000000a00 */
[----:B------:R-:W-:Y:S02]  /*3ee70*/  @P0 LOP3.LUT R0, R0, 0x20000000, RZ, 0xfc, !PT ;  /* 0x2000000000000812 */ /* 0x000fe400078efcff */
[----:B------:R-:W-:-:S02]  /*3ee80*/  @!P0 IADD3.X R181, R4, R31, R8, P5, P6 ;  /* 0x0000001f04b58210 */ /* 0x000fc40002fec408 */
[----:B------:R-:W-:Y:S01]  /*3ee90*/  ISETP.LT.OR P0, PT, R29, 0x8a, !P1 ;  /* 0x0000008a1d00780c */ /* 0x000fe20004f01670 */
[----:B----4-:R-:W-:-:S12]  /*3eea0*/  FMUL R13, R220, UR41 ;  /* 0x00000029dc0d7c20 */ /* 0x010fd80008400000 */
[----:B------:R-:W-:-:S04]  /*3eeb0*/  @!P0 IADD3 R164, P2, P5, R3, R24, R9 ;  /* 0x0000001803a48210 */ /* 0x000fc80007d5e009 */
[----:B------:R-:W-:Y:S02]  /*3eec0*/  @!P0 IADD3.X R180, R4, R31, R8, P2, P5 ;  /* 0x0000001f04b48210 */ /* 0x000fe400017ea408 */
[----:B0-----:R-:W-:Y:S02]  /*3eed0*/  @!P4 IADD3 R14, P2, R17, R14, RZ ;  /* 0x0000000e110ec210 */ /* 0x001fe40007f5e0ff */
[----:B------:R-:W-:-:S03]  /*3eee0*/  F2FP.SATFINITE.E4M3.F32.PACK_AB_MERGE_C R13, RZ, R13, RZ ;  /* 0x0000000dff0d723e */ /* 0x000fc600048070ff */
[----:B------:R-:W-:Y:S01]  /*3eef0*/  @!P4 IMAD.X R15, R72, 0x1, R15, P2 ;  /* 0x00000001480fc824 */ /* 0x000fe200010e060f */
[----:B------:R-:W-:-:S04]  /*3ef00*/  LOP3.LUT P6, RZ, R0, 0x2000000, RZ, 0xc0, !PT ;  /* 0x0200000000ff7812 */ /* 0x000fc800078cc0ff */
[----:B------:R2:W-:Y:S02]  /*3ef10*/  @!P4 STG.E.U8 desc[UR48][R14.64+0x69], R13 ;  /* 0x0000690d0e00c986 */ /* 0x0005e4000c101130 */
[----:B--2---:R-:W-:Y:S02]  /*3ef20*/  FMUL R13, R219, UR41 ;  /* 0x00000029db0d7c20 */ /* 0x004fe40008400000 */
[----:B------:R-:W2:Y:S03]  /*3ef30*/  LDL.LU R219, [R1+0x4a4] ;  /* 0x0004a40001db7983 */ /* 0x000ea60000300800 */
[----:B------:R-:W-:-:S05]  /*3ef40*/  F2FP.SATFINITE.E4M3.F32.PACK_AB_MERGE_C R13, RZ, R13, RZ ;  /* 0x0000000dff0d723e */ /* 0x000fca00048070ff */
[----:B------:R3:W-:Y:S02]  /*3ef50*/  @!P6 STG.E.U8 desc[UR48][R190.64+0x70], R13 ;  /* 0x0000700dbe00e986 */ /* 0x0007e4000c101130 */
[----:B---3--:R-:W-:Y:S02]  /*3ef60*/  FMUL R13, R218, UR41 ;  /* 0x00000029da0d7c20 */ /* 0x008fe40008400000 */
[----:B------:R-:W3:Y:S01]  /*3ef70*/  LDL.LU R218, [R1+0x4a8] ;  /* 0x0004a80001da7983 */ /* 0x000ee20000300800 */
[C---:B------:R-:W-:Y:S02]  /*3ef80*/  LOP3.LUT P3, RZ, R0.reuse, 0x2000, RZ, 0xc0, !PT ;  /* 0x0000200000ff7812 */ /* 0x040fe4000786c0ff */
[----:B------:R-:W-:Y:S01]  /*3ef90*/  LOP3.LUT R0, R0, 0xfbffffff, RZ, 0xc0, !PT ;  /* 0xfbffffff00007812 */ /* 0x000fe200078ec0ff */
[----:B------:R-:W4:Y:S03]  /*3efa0*/  LDL.LU R220, [R1+0x4ac] ;  /* 0x0004ac0001dc7983 */ /* 0x000f260000300800 */
[----:B------:R-:W-:-:S02]  /*3efb0*/  @P0 LOP3.LUT R0, R0, 0x4000000, RZ, 0xfc, !PT ;  /* 0x0400000000000812 */ /* 0x000fc400078efcff */
[----:B------:R-:W-:Y:S02]  /*3efc0*/  ISETP.LT.OR P0, PT, R29, 0x91, !P1 ;  /* 0x000000911d00780c */ /* 0x000fe40004f01670 */
[----:B------:R-:W-:-:S11]  /*3efd0*/  LOP3.LUT R0, R0, 0xff7fffff, RZ, 0xc0, !PT ;  /* 0xff7fffff00007812 */ /* 0x000fd600078ec0ff */
[----:B------:R-:W-:-:S04]  /*3efe0*/  @!P0 IADD3 R192, P2, P5, R3, R24, R9 ;  /* 0x0000001803c08210 */ /* 0x000fc80007d5e009 */
[----:B------:R-:W-:Y:S02]  /*3eff0*/  @!P0 IADD3.X R196, R4, R31, R8, P2, P5 ;  /* 0x0000001f04c48210 */ /* 0x000fe400017ea408 */
[----:B------:R-:W-:Y:S02]  /*3f000*/  ISETP.LT.OR P5, PT, R29, 0x92, !P1 ;  /* 0x000000921d00780c */ /* 0x000fe40004fa1670 */
[----:B------:R-:W-:-:S04]  /*3f010*/  @P0 LOP3.LUT R0, R0, 0x800000, RZ, 0xfc, !PT ;  /* 0x0080000000000812 */ /* 0x000fc800078efcff */
[----:B------:R-:W-:-:S07]  /*3f020*/  LOP3.LUT R0, R0, 0xffbfffff, RZ, 0xc0, !PT ;  /* 0xffbfffff00007812 */ /* 0x000fce00078ec0ff */
[----:B------:R-:W-:Y:S02]  /*3f030*/  @!P5 IADD3 R193, P2, P4, R3, R24, R9 ;  /* 0x0000001803c1d210 */ /* 0x000fe40007c5e009 */
[----:B------:R-:W-:Y:S02]  /*3f040*/  @P5 LOP3.LUT R0, R0, 0x400000, RZ, 0xfc, !PT ;  /* 0x0040000000005812 */ /* 0x000fe400078efcff */
[----:B------:R-:W-:Y:S02]  /*3f050*/  @!P5 IADD3.X R197, R4, R31, R8, P2, P4 ;  /* 0x0000001f04c5d210 */ /* 0x000fe400017e8408 */
[----:B------:R-:W-:Y:S02]  /*3f060*/  ISETP.LT.OR P5, PT, R29, 0x99, !P1 ;  /* 0x000000991d00780c */ /* 0x000fe40004fa1670 */
[----:B------:R-:W-:-:S11]  /*3f070*/  LOP3.LUT R0, R0, 0xffefffff, RZ, 0xc0, !PT ;  /* 0xffefffff00007812 */ /* 0x000fd600078ec0ff */
[----:B------:R-:W-:Y:S02]  /*3f080*/  @!P5 IADD3 R190, P2, P4, R3, R24, R9 ;  /* 0x0000001803bed210 */ /* 0x000fe40007c5e009 */
[----:B------:R-:W-:Y:S02]  /*3f090*/  @P5 LOP3.LUT R0, R0, 0x100000, RZ, 0xfc, !PT ;  /* 0x0010000000005812 */ /* 0x000fe400078efcff */
[----:B------:R-:W-:Y:S02]  /*3f0a0*/  @!P5 IADD3.X R191, R4, R31, R8, P2, P4 ;  /* 0x0000001f04bfd210 */ /* 0x000fe400017e8408 */
[----:B------:R-:W-:Y:S02]  /*3f0b0*/  ISETP.LT.OR P5, PT, R29, 0x9a, !P1 ;  /* 0x0000009a1d00780c */ /* 0x000fe40004fa1670 */
[C---:B------:R-:W-:Y:S02]  /*3f0c0*/  LOP3.LUT P0, RZ, R12.reuse, 0x100, RZ, 0xc0, !PT ;  /* 0x000001000cff7812 */ /* 0x040fe4000780c0ff */
[----:B------:R-:W-:-:S09]  /*3f0d0*/  LOP3.LUT R12, R12, 0xfffffffe, RZ, 0xc0, !PT ;  /* 0xfffffffe0c0c7812 */ /* 0x000fd200078ec0ff */
[----:B------:R-:W-:Y:S02]  /*3f0e0*/  @!P5 IADD3 R200, P2, P4, R3, R24, R9 ;  /* 0x0000001803c8d210 */ /* 0x000fe40007c5e009 */
[----:B------:R-:W-:Y:S02]  /*3f0f0*/  @P5 LOP3.LUT R12, R12, 0x1, RZ, 0xfc, !PT ;  /* 0x000000010c0c5812 */ /* 0x000fe400078efcff */
[----:B------:R-:W-:Y:S02]  /*3f100*/  @!P5 IADD3.X R201, R4, R31, R8, P2, P4 ;  /* 0x0000001f04c9d210 */ /* 0x000fe400017e8408 */
[----:B------:R-:W-:Y:S02]  /*3f110*/  LOP3.LUT P5, RZ, R5, 0x1000000, RZ, 0xc0, !PT ;  /* 0x0100000005ff7812 */ /* 0x000fe400078ac0ff */
[----:B------:R-:W-:-:S11]  /*3f120*/  LOP3.LUT R12, R12, 0xffffff7f, RZ, 0xc0, !PT ;  /* 0xffffff7f0c0c7812 */ /* 0x000fd600078ec0ff */
[----:B------:R-:W-:Y:S02]  /*3f130*/  @P5 LOP3.LUT R12, R12, 0x80, RZ, 0xfc, !PT ;  /* 0x000000800c0c5812 */ /* 0x000fe400078efcff */
[----:B------:R-:W-:-:S13]  /*3f140*/  ISETP.LT.OR P5, PT, R29, 0x71, !P1 ;  /* 0x000000711d00780c */ /* 0x000fda0004fa1670 */
[----:B------:R-:W0:Y:S01]  /*3f150*/  @!P5 LDC.64 R14, c[0x0][0x5c0] ;  /* 0x00017000ff0edb82 */ /* 0x000e220000000a00 */
[----:B------:R-:W-:-:S05]  /*3f160*/  F2FP.SATFINITE.E4M3.F32.PACK_AB_MERGE_C R13, RZ, R13, RZ ;  /* 0x0000000dff0d723e */ /* 0x000fca00048070ff */
[----:B------:R2:W-:Y:S01]  /*3f170*/  @!P3 STG.E.U8 desc[UR48][R176.64+0x71], R13 ;  /* 0x0000710db000b986 */ /* 0x0005e2000c101130 */
[----:B0-----:R-:W-:-:S05]  /*3f180*/  @!P5 IADD3 R14, P2, R73, R14, RZ ;  /* 0x0000000e490ed210 */ /* 0x001fca0007f5e0ff */
[----:B------:R-:W-:Y:S02]  /*3f190*/  @!P5 IMAD.X R15, R79, 0x1, R15, P2 ;  /* 0x000000014f0fd824 */ /* 0x000fe400010e060f */
[----:B--2---:R-:W-:Y:S02]  /*3f1a0*/  FMUL R13, R219, UR41 ;  /* 0x00000029db0d7c20 */ /* 0x004fe40008400000 */
[----:B------:R-:W2:Y:S03]  /*3f1b0*/  LDL.LU R219, [R1+0x4b0] ;  /* 0x0004b00001db7983 */ /* 0x000ea60000300800 */
[----:B------:R-:W-:-:S05]  /*3f1c0*/  F2FP.SATFINITE.E4M3.F32.PACK_AB_MERGE_C R13, RZ, R13, RZ ;  /* 0x0000000dff0d723e */ /* 0x000fca00048070ff */
[----:B------:R3:W-:Y:S02]  /*3f1d0*/  @!P5 STG.E.U8 desc[UR48][R14.64+0x70], R13 ;  /* 0x0000700d0e00d986 */ /* 0x0007e4000c101130 */
[----:B---3--:R-:W-:Y:S02]  /*3f1e0*/  FMUL R13, R218, UR41 ;  /* 0x00000029da0d7c20 */ /* 0x008fe40008400000 */
[----:B------:R-:W3:Y:S01]  /*3f1f0*/  LDL.LU R218, [R1+0x4b4] ;  /* 0x0004b40001da7983 */ /* 0x000ee20000300800 */
[C---:B------:R-:W-:Y:S02]  /*3f200*/  ISETP.LT.OR P3, PT, R29.reuse, 0xa1, !P0 ;  /* 0x000000a11d00780c */ /* 0x040fe40004761670 */
[----:B------:R-:W-:Y:S01]  /*3f210*/  ISETP.LT.OR P5, PT, R29, 0xa2, !P0 ;  /* 0x000000a21d00780c */ /* 0x000fe200047a1670 */
[----:B------:R-:W3:Y:S10]  /*3f220*/  LDL.LU R221, [R1+0x4b8] ;  /* 0x0004b80001dd7983 */ /* 0x000ef40000300800 */
[----:B------:R-:W-:-:S04]  /*3f230*/  @!P3 IADD3 R105, P4, P6, R3, R24, R7 ;  /* 0x000000180369b210 */ /* 0x000fc80007e9e007 */
[----:B------:R-:W-:Y:S02]  /*3f240*/  @!P3 IADD3.X R108, R4, R31, R6, P4, P6 ;  /* 0x0000001f046cb210 */ /* 0x000fe400027ec406 */
[----:B------:R-:W-:Y:S02]  /*3f250*/  ISETP.LT.OR P6, PT, R29, 0x72, !P1 ;  /* 0x000000721d00780c */ /* 0x000fe40004fc1670 */
[----:B------:R-:W-:-:S11]  /*3f260*/  LOP3.LUT R2, R2, 0xffffffdf, RZ, 0xc0, !PT ;  /* 0xffffffdf02027812 */ /* 0x000fd600078ec0ff */
[----:B------:R-:W0:Y:S01]  /*3f270*/  @!P6 LDC.64 R14, c[0x0][0x5c0] ;  /* 0x00017000ff0eeb82 */ /* 0x000e220000000a00 */
[----:B------:R-:W-:Y:S02]  /*3f280*/  @P3 LOP3.LUT R2, R2, 0x20, RZ, 0xfc, !PT ;  /* 0x0000002002023812 */ /* 0x000fe400078efcff */
[----:B------:R-:W-:Y:S02]  /*3f290*/  @!P5 IADD3 R237, P2, P4, R3, R24, R7 ;  /* 0x0000001803edd210 */ /* 0x000fe40007c5e007 */
[----:B------:R-:W-:Y:S02]  /*3f2a0*/  LOP3.LUT R2, R2, 0xfffffffb, RZ, 0xc0, !PT ;  /* 0xfffffffb02027812 */ /* 0x000fe400078ec0ff */
[----:B------:R-:W-:Y:S02]  /*3f2b0*/  @!P5 IADD3.X R109, R4, R31, R6, P2, P4 ;  /* 0x0000001f046dd210 */ /* 0x000fe400017e8406 */
[----:B------:R-:W-:Y:S02]  /*3f2c0*/  @P5 LOP3.LUT R2, R2, 0x4, RZ, 0xfc, !PT ;  /* 0x0000000402025812 */ /* 0x000fe400078efcff */
[----:B------:R-:W-:-:S02]  /*3f2d0*/  ISETP.LT.OR P5, PT, R29, 0xa9, !P0 ;  /* 0x000000a91d00780c */ /* 0x000fc400047a1670 */
[----:B------:R-:W-:Y:S02]  /*3f2e0*/  LOP3.LUT R0, R0, 0xbfffffff, RZ, 0xc0, !PT ;  /* 0xbfffffff00007812 */ /* 0x000fe400078ec0ff */
[----:B------:R-:W-:Y:S02]  /*3f2f0*/  F2FP.SATFINITE.E4M3.F32.PACK_AB_MERGE_C R13, RZ, R13, RZ ;  /* 0x0000000dff0d723e */ /* 0x000fe400048070ff */
[----:B0-----:R-:W-:-:S05]  /*3f300*/  @!P6 IADD3 R14, P2, R87, R14, RZ ;  /* 0x0000000e570ee210 */ /* 0x001fca0007f5e0ff */
[----:B------:R-:W-:Y:S02]  /*3f310*/  @!P6 IMAD.X R15, R93, 0x1, R15, P2 ;  /* 0x000000015d0fe824 */ /* 0x000fe400010e060f */
[----:B------:R-:W-:Y:S02]  /*3f320*/  @!P5 IADD3 R236, P2, P4, R3, R24, R7 ;  /* 0x0000001803ecd210 */ /* 0x000fe40007c5e007 */
[----:B------:R-:W-:Y:S02]  /*3f330*/  @P5 LOP3.LUT R0, R0, 0x40000000, RZ, 0xfc, !PT ;  /* 0x4000000000005812 */ /* 0x000fe400078efcff */
[----:B------:R-:W-:Y:S02]  /*3f340*/  @!P5 IADD3.X R107, R4, R31, R6, P2, P4 ;  /* 0x0000001f046bd210 */ /* 0x000fe400017e8406 */
[----:B------:R-:W-:Y:S01]  /*3f350*/  LOP3.LUT P5, RZ, R12, 0x80, RZ, 0xc0, !PT ;  /* 0x000000800cff7812 */ /* 0x000fe200078ac0ff */
[----:B------:R4:W-:Y:S01]  /*3f360*/  @!P6 STG.E.U8 desc[UR48][R14.64+0x71], R13 ;  /* 0x0000710d0e00e986 */ /* 0x0009e2000c101130 */
[----:B------:R-:W-:Y:S01]  /*3f370*/  LOP3.LUT P3, RZ, R5, 0x2000000, RZ, 0xc0, !PT ;  /* 0x0200000005ff7812 */ /* 0x000fe2000786c0ff */
[----:B----4-:R-:W-:-:S05]  /*3f380*/  FMUL R13, R220, UR41 ;  /* 0x00000029dc0d7c20 */ /* 0x010fca0008400000 */
[----:B------:R-:W-:-:S05]  /*3f390*/  F2FP.SATFINITE.E4M3.F32.PACK_AB_MERGE_C R13, RZ, R13, RZ ;  /* 0x0000000dff0d723e */ /* 0x000fca00048070ff */
[----:B------:R2:W-:Y:S02]  /*3f3a0*/  @!P5 STG.E.U8 desc[UR48][R168.64+0x78], R13 ;  /* 0x0000780da800d986 */ /* 0x0005e4000c101130 */
        /* <DEDUP_REMOVED lines=8> */
[----:B------:R-:W4:Y:S01]  /*3f430*/  LDL.LU R220, [R1+0x4c4] ;  /* 0x0004c40001dc7983 */ /* 0x000f220000300800 */
        /* <DEDUP_REMOVED lines=8> */
[----:B------:R-:W-:Y:S02]  /*3f4c0*/  ISETP.LT.OR P5, PT, R29, 0xb2, !P0 ;  /* 0x000000b21d00780c */ /* 0x000fe400047a1670 */
[----:B------:R-:W-:-:S11]  /*3f4d0*/  LOP3.LUT R0, R0, 0xfdffffff, RZ, 0xc0, !PT ;  /* 0xfdffffff00007812 */ /* 0x000fd600078ec0ff */
[----:B------:R-:W-:Y:S02]  /*3f4e0*/  @!P5 IADD3 R101, P2, P4, R3, R24, R7 ;  /* 0x000000180365d210 */ /* 0x000fe40007c5e007 */
[----:B------:R-:W-:Y:S02]  /*3f4f0*/  @P5 LOP3.LUT R0, R0, 0x2000000, RZ, 0xfc, !PT ;  /* 0x0200000000005812 */ /* 0x000fe400078efcff */
[----:B------:R-:W-:Y:S02]  /*3f500*/  @!P5 IADD3.X R99, R4, R31, R6, P2, P4 ;  /* 0x0000001f0463d210 */ /* 0x000fe400017e8406 */
[C---:B------:R-:W-:Y:S02]  /*3f510*/  ISETP.LT.OR P5, PT, R29.reuse, 0x79, !P1 ;  /* 0x000000791d00780c */ /* 0x040fe40004fa1670 */
[----:B------:R-:W-:-:S11]  /*3f520*/  ISETP.LT.OR P3, PT, R29, 0xb9, !P0 ;  /* 0x000000b91d00780c */ /* 0x000fd60004761670 */
[----:B------:R-:W0:Y:S01]  /*3f530*/  @!P5 LDC.64 R14, c[0x0][0x5c0] ;  /* 0x00017000ff0edb82 */ /* 0x000e220000000a00 */
[----:B------:R-:W-:Y:S02]  /*3f540*/  LOP3.LUT R0, R0, 0xfeffffff, RZ, 0xc0, !PT ;  /* 0xfeffffff00007812 */ /* 0x000fe400078ec0ff */
[----:B------:R-:W-:Y:S02]  /*3f550*/  @!P3 IADD3 R233, P4, P6, R3, R24, R7 ;  /* 0x0000001803e9b210 */ /* 0x000fe40007e9e007 */
[----:B------:R-:W-:Y:S02]  /*3f560*/  @P3 LOP3.LUT R0, R0, 0x1000000, RZ, 0xfc, !PT ;  /* 0x0100000000003812 */ /* 0x000fe400078efcff */
[----:B------:R-:W-:Y:S02]  /*3f570*/  @!P3 IADD3.X R11, R4, R31, R6, P4, P6 ;  /* 0x0000001f040bb210 */ /* 0x000fe400027ec406 */
[----:B------:R-:W-:Y:S02]  /*3f580*/  LOP3.LUT P3, RZ, R12, 0x40, RZ, 0xc0, !PT ;  /* 0x000000400cff7812 */ /* 0x000fe4000786c0ff */
[----:B------:R-:W-:-:S02]  /*3f590*/  F2FP.SATFINITE.E4M3.F32.PACK_AB_MERGE_C R13, RZ, R13, RZ ;  /* 0x0000000dff0d723e */ /* 0x000fc400048070ff */
[----:B0-----:R-:W-:-:S05]  /*3f5a0*/  @!P5 IADD3 R14, P2, R86, R14, RZ ;  /* 0x0000000e560ed210 */ /* 0x001fca0007f5e0ff */
[----:B------:R-:W-:-:S05]  /*3f5b0*/  @!P5 IMAD.X R15, R92, 0x1, R15, P2 ;  /* 0x000000015c0fd824 */ /* 0x000fca00010e060f */
[----:B------:R0:W-:Y:S01]  /*3f5c0*/  @!P5 STG.E.U8 desc[UR48][R14.64+0x78], R13 ;  /* 0x0000780d0e00d986 */ /* 0x0001e2000c101130 */
[----:B------:R-:W-:Y:S01]  /*3f5d0*/  ISETP.LT.OR P5, PT, R29, 0xba, !P0 ;  /* 0x000000ba1d00780c */ /* 0x000fe200047a1670 */
[----:B0-----:R-:W0:Y:S01]  /*3f5e0*/  @!P3 LDC.64 R14, c[0x0][0x5c0] ;  /* 0x00017000ff0ebb82 */ /* 0x001e220000000a00 */
[----:B------:R-:W-:-:S11]  /*3f5f0*/  LOP3.LUT R0, R0, 0xffdfffff, RZ, 0xc0, !PT ;  /* 0xffdfffff00007812 */ /* 0x000fd600078ec0ff */
[----:B------:R-:W-:Y:S02]  /*3f600*/  @!P5 IADD3 R229, P2, P4, R3, R24, R7 ;  /* 0x0000001803e5d210 */ /* 0x000fe40007c5e007 */
[----:B------:R-:W-:Y:S02]  /*3f610*/  @P5 LOP3.LUT R0, R0, 0x200000, RZ, 0xfc, !PT ;  /* 0x0020000000005812 */ /* 0x000fe400078efcff */
[----:B------:R-:W-:Y:S02]  /*3f620*/  @!P5 IADD3.X R231, R4, R31, R6, P2, P4 ;  /* 0x0000001f04e7d210 */ /* 0x000fe400017e8406 */
[----:B------:R-:W-:Y:S02]  /*3f630*/  ISETP.LT.OR P5, PT, R29, 0xa1, !P1 ;  /* 0x000000a11d00780c */ /* 0x000fe40004fa1670 */
[----:B------:R-:W-:Y:S02]  /*3f640*/  ISETP.GE.AND P6, PT, R28, 0x1, PT ;  /* 0x000000011c00780c */ /* 0x000fe40003fc6270 */
[----:B0-----:R-:W-:-:S05]  /*3f650*/  @!P3 IADD3 R14, P2, R30, R14, RZ ;  /* 0x0000000e1e0eb210 */ /* 0x001fca0007f5e0ff */
[----:B------:R-:W-:-:S04]  /*3f660*/  @!P3 IMAD.X R15, R81, 0x1, R15, P2 ;  /* 0x00000001510fb824 */ /* 0x000fc800010e060f */
[----:B------:R-:W-:Y:S01]  /*3f670*/  @!P5 IADD3 R228, P2, P4, R3, R24, R9 ;  /* 0x0000001803e4d210 */ /* 0x000fe20007c5e009 */
[----:B------:R-:W-:-:S03]  /*3f680*/  FMUL R13, R221, UR41 ;  /* 0x00000029dd0d7c20 */ /* 0x000fc60008400000 */
[----:B------:R-:W-:Y:S02]  /*3f690*/  @!P5 IADD3.X R230, R4, R31, R8, P2, P4 ;  /* 0x0000001f04e6d210 */ /* 0x000fe400017e8408 */
[----:B------:R-:W-:Y:S02]  /*3f6a0*/  ISETP.LT.OR P2, PT, R29, 0x81, !P6 ;  /* 0x000000811d00780c */ /* 0x000fe40007741670 */
[----:B------:R-:W-:-:S05]  /*3f6b0*/  F2FP.SATFINITE.E4M3.F32.PACK_AB_MERGE_C R13, RZ, R13, RZ ;  /* 0x0000000dff0d723e */ /* 0x000fca00048070ff */
[----:B------:R0:W-:Y:S06]  /*3f6c0*/  @!P3 STG.E.U8 desc[UR48][R14.64+0x79], R13 ;  /* 0x0000790d0e00b986 */ /* 0x0001ec000c101130 */
[----:B0-----:R-:W0:Y:S02]  /*3f6d0*/  @!P2 LDC.64 R14, c[0x0][0x5c0] ;  /* 0x00017000ff0eab82 */ /* 0x001e240000000a00 */
        /* <DEDUP_REMOVED lines=9> */
[----:B------:R-:W3:Y:S04]  /*3f770*/  LDL.LU R146, [R1+0x4d4] ;  /* 0x0004d40001927983 */ /* 0x000ee80000300800 */
[----:B------:R-:W3:Y:S04]  /*3f780*/  LDL.LU R78, [R1+0x4d8] ;  /* 0x0004d800014e7983 */ /* 0x000ee80000300800 */
[----:B------:R-:W3:Y:S01]  /*3f790*/  LDL.LU R77, [R1+0x4dc] ;  /* 0x0004dc00014d7983 */ /* 0x000ee20000300800 */
[----:B------:R-:W-:-:S13]  /*3f7a0*/  ISETP.LT.OR P4, PT, R29, 0xa2, !P1 ;  /* 0x000000a21d00780c */ /* 0x000fda0004f81670 */
[----:B------:R-:W-:-:S04]  /*3f7b0*/  @!P4 IADD3 R225, P2, P3, R3, R24, R9 ;  /* 0x0000001803e1c210 */ /* 0x000fc80007b5e009 */
[----:B------:R-:W-:Y:S02]  /*3f7c0*/  @!P4 IADD3.X R227, R4, R31, R8, P2, P3 ;  /* 0x0000001f04e3c210 */ /* 0x000fe400017e6408 */
[----:B------:R-:W-:-:S13]  /*3f7d0*/  ISETP.LT.OR P2, PT, R29, 0x82, !P6 ;  /* 0x000000821d00780c */ /* 0x000fda0007741670 */
[----:B------:R-:W0:Y:S01]  /*3f7e0*/  @!P2 LDC.64 R14, c[0x0][0x5c0] ;  /* 0x00017000ff0eab82 */ /* 0x000e220000000a00 */
[----:B------:R-:W-:Y:S02]  /*3f7f0*/  LOP3.LUT R12, R12, 0xffffffdf, RZ, 0xc0, !PT ;  /* 0xffffffdf0c0c7812 */ /* 0x000fe400078ec0ff */
[----:B------:R-:W-:Y:S02]  /*3f800*/  LOP3.LUT R0, R0, 0xfffbffff, RZ, 0xc0, !PT ;  /* 0xfffbffff00007812 */ /* 0x000fe400078ec0ff */
[----:B------:R-:W-:Y:S02]  /*3f810*/  F2FP.SATFINITE.E4M3.F32.PACK_AB_MERGE_C R13, RZ, R13, RZ ;  /* 0x0000000dff0d723e */ /* 0x000fe400048070ff */
[----:B------:R-:W-:Y:S02]  /*3f820*/  @P0 LOP3.LUT R12, R12, 0x20, RZ, 0xfc, !PT ;  /* 0x000000200c0c0812 */ /* 0x000fe400078efcff */
[----:B------:R-:W-:Y:S02]  /*3f830*/  LOP3.LUT P0, RZ, R10, 0x4, RZ, 0xc0, !PT ;  /* 0x000000040aff7812 */ /* 0x000fe4000780c0ff */
[----:B------:R-:W-:-:S02]  /*3f840*/  @P5 LOP3.LUT R0, R0, 0x40000, RZ, 0xfc, !PT ;  /* 0x0004000000005812 */ /* 0x000fc400078efcff */
[----:B0-----:R-:W-:-:S05]  /*3f850*/  @!P2 IADD3 R14, P3, R24, R14, RZ ;  /* 0x0000000e180ea210 */ /* 0x001fca0007f7e0ff */
[----:B------:R-:W-:Y:S01]  /*3f860*/  @!P2 IMAD.X R15, R31, 0x1, R15, P3 ;  /* 0x000000011f0fa824 */ /* 0x000fe200018e060f */
[----:B------:R-:W-:-:S04]  /*3f870*/  LOP3.LUT R0, R0, 0xfffffffd, RZ, 0xc0, !PT ;  /* 0xfffffffd00007812 */ /* 0x000fc800078ec0ff */
[----:B------:R4:W-:Y:S01]  /*3f880*/  @!P2 STG.E.U8 desc[UR48][R14.64+0x81], R13 ;  /* 0x0000810d0e00a986 */ /* 0x0009e2000c101130 */
[----:B------:R-:W-:Y:S02]  /*3f890*/  @P4 LOP3.LUT R0, R0, 0x2, RZ, 0xfc, !PT ;  /* 0x0000000200004812 */ /* 0x000fe400078efcff */
[----:B------:R-:W-:Y:S01]  /*3f8a0*/  ISETP.LT.OR P4, PT, R29, 0xa9, !P1 ;  /* 0x000000a91d00780c */ /* 0x000fe20004f81670 */
[----:B----4-:R-:W-:-:S05]  /*3f8b0*/  FMUL R13, R220, UR41 ;  /* 0x00000029dc0d7c20 */ /* 0x010fca0008400000 */
[----:B------:R-:W-:-:S05]  /*3f8c0*/  F2FP.SATFINITE.E4M3.F32.PACK_AB_MERGE_C R13, RZ, R13, RZ ;  /* 0x0000000dff0d723e */ /* 0x000fca00048070ff */
[----:B------:R2:W-:Y:S01]  /*3f8d0*/  @!P0 STG.E.U8 desc[UR48][R174.64+0x80], R13 ;  /* 0x0000800dae008986 */ /* 0x0005e2000c101130 */
[----:B------:R-:W-:Y:S02]  /*3f8e0*/  ISETP.LT.OR P0, PT, R29, 0xaa, !P1 ;  /* 0x000000aa1d00780c */ /* 0x000fe40004f01670 */
[----:B------:R-:W-:Y:S02]  /*3f8f0*/  LOP3.LUT R0, R0, 0xfffeffff, RZ, 0xc0, !PT ;  /* 0xfffeffff00007812 */ /* 0x000fe400078ec0ff */
[----:B------:R-:W-:Y:S02]  /*3f900*/  @!P4 IADD3 R221, P2, P3, R3, R24, R9 ;  /* 0x0000001803ddc210 */ /* 0x000fe40007b5e009 */
[----:B------:R-:W-:Y:S02]  /*3f910*/  @P4 LOP3.LUT R0, R0, 0x10000, RZ, 0xfc, !PT ;  /* 0x0001000000004812 */ /* 0x000fe400078efcff */
[----:B------:R-:W-:Y:S02]  /*3f920*/  @!P4 IADD3.X R223, R4, R31, R8, P2, P3 ;  /* 0x0000001f04dfc210 */ /* 0x000fe400017e6408 */
[----:B------:R-:W-:-:S03]  /*3f930*/  LOP3.LUT R0, R0, 0xffffbfff, RZ, 0xc0, !PT ;  /* 0xffffbfff00007812 */ /* 0x000fc600078ec0ff */
[----:B------:R-:W-:Y:S02]  /*3f940*/  @!P0 IADD3 R220, P2, P3, R3, R24, R9 ;  /* 0x0000001803dc8210 */ /* 0x000fe40007b5e009 */
[----:B------:R-:W-:Y:S02]  /*3f950*/  @P0 LOP3.LUT R0, R0, 0x4000, RZ, 0xfc, !PT ;  /* 0x0000400000000812 */ /* 0x000fe400078efcff */
[----:B------:R-:W-:Y:S02]  /*3f960*/  @!P0 IADD3.X R222, R4, R31, R8, P2, P3 ;  /* 0x0000001f04de8210 */ /* 0x000fe400017e6408 */
[----:B------:R-:W-:-:S13]  /*3f970*/  ISETP.LT.OR P0, PT, R29, 0xb1, !P1 ;  /* 0x000000b11d00780c */ /* 0x000fda0004f01670 */
[----:B------:R-:W-:-:S04]  /*3f980*/  @!P0 IADD3 R224, P2, P3, R3, R24, R9 ;  /* 0x0000001803e08210 */ /* 0x000fc80007b5e009 */
[----:B------:R-:W-:Y:S02]  /*3f990*/  @!P0 IADD3.X R226, R4, R31, R8, P2, P3 ;  /* 0x0000001f04e28210 */ /* 0x000fe400017e6408 */
[----:B------:R-:W-:Y:S02]  /*3f9a0*/  ISETP.LT.OR P2, PT, R29, 0x89, !P6 ;  /* 0x000000891d00780c */ /* 0x000fe40007741670 */
[----:B------:R-:W-:-:S11]  /*3f9b0*/  LOP3.LUT P5, RZ, R10, 0x8, RZ, 0xc0, !PT ;  /* 0x000000080aff7812 */ /* 0x000fd600078ac0ff */
[----:B------:R-:W0:Y:S01]  /*3f9c0*/  @!P2 LDC.64 R14, c[0x0][0x5c0] ;  /* 0x00017000ff0eab82 */ /* 0x000e220000000a00 */
[----:B------:R-:W-:-:S04]  /*3f9d0*/  LOP3.LUT R0, R0, 0xffffefff, RZ, 0xc0, !PT ;  /* 0xffffefff00007812 */ /* 0x000fc800078ec0ff */
[----:B------:R-:W-:Y:S02]  /*3f9e0*/  @P0 LOP3.LUT R0, R0, 0x1000, RZ, 0xfc, !PT ;  /* 0x0000100000000812 */ /* 0x000fe400078efcff */
[----:B------:R-:W-:Y:S02]  /*3f9f0*/  ISETP.LT.OR P0, PT, R29, 0xb2, !P1 ;  /* 0x000000b21d00780c */ /* 0x000fe40004f01670 */
[----:B0-----:R-:W-:Y:S01]  /*3fa00*/  @!P2 IADD3 R14, P3, R24, R14, RZ ;  /* 0x0000000e180ea210 */ /* 0x001fe20007f7e0ff */
[----:B--2---:R-:W-:-:S05]  /*3fa10*/  FMUL R13, R219, UR41 ;  /* 0x00000029db0d7c20 */ /* 0x004fca0008400000 */
[----:B------:R-:W-:-:S05]  /*3fa20*/  F2FP.SATFINITE.E4M3.F32.PACK_AB_MERGE_C R13, RZ, R13, RZ ;  /* 0x0000000dff0d723e */ /* 0x000fca00048070ff */
[----:B------:R3:W-:Y:S01]  /*3fa30*/  @!P5 STG.E.U8 desc[UR48][R156.64+0x81], R13 ;  /* 0x0000810d9c00d986 */ /* 0x0007e2000c101130 */
[----:B------:R-:W-:Y:S01]  /*3fa40*/  @!P2 IMAD.X R15, R31, 0x1, R15, P3 ;  /* 0x000000011f0fa824 */ /* 0x000fe200018e060f */
[----:B------:R-:W-:Y:S01]  /*3fa50*/  LOP3.LUT P4, RZ, R10, 0x80, RZ, 0xc0, !PT ;  /* 0x000000800aff7812 */ /* 0x000fe2000788c0ff */
[----:B---3--:R-:W-:-:S05]  /*3fa60*/  FMUL R13, R218, UR41 ;  /* 0x00000029da0d7c20 */ /* 0x008fca0008400000 */
[----:B------:R-:W-:-:S05]  /*3fa70*/  F2FP.SATFINITE.E4M3.F32.PACK_AB_MERGE_C R13, RZ, R13, RZ ;  /* 0x0000000dff0d723e */ /* 0x000fca00048070ff */
[----:B------:R0:W-:Y:S01]  /*3fa80*/  @!P2 STG.E.U8 desc[UR48][R14.64+0x88], R13 ;  /* 0x0000880d0e00a986 */ /* 0x0001e2000c101130 */
[----:B------:R-:W-:-:S04]  /*3fa90*/  @!P0 IADD3 R218, P2, P3, R3, R24, R9 ;  /* 0x0000001803da8210 */ /* 0x000fc80007b5e009 */
[----:B------:R-:W-:Y:S02]  /*3faa0*/  @!P0 IADD3.X R219, R4, R31, R8, P2, P3 ;  /* 0x0000001f04db8210 */ /* 0x000fe400017e6408 */
[----:B------:R-:W-:-:S13]  /*3fab0*/  ISETP.LT.OR P2, PT, R29, 0x8a, !P6 ;  /* 0x0000008a1d00780c */ /* 0x000fda0007741670 */
[----:B0-----:R-:W0:Y:S01]  /*3fac0*/  @!P2 LDC.64 R14, c[0x0][0x5c0] ;  /* 0x00017000ff0eab82 */ /* 0x001e220000000a00 */
[----:B------:R-:W-:Y:S02]  /*3fad0*/  FMUL R13, R144, UR41 ;  /* 0x00000029900d7c20 */ /* 0x000fe40008400000 */
[----:B------:R-:W2:Y:S03]  /*3fae0*/  LDL.LU R144, [R1+0x4e0] ;  /* 0x0004e00001907983 */ /* 0x000ea60000300800 */
[----:B------:R-:W-:Y:S02]  /*3faf0*/  F2FP.SATFINITE.E4M3.F32.PACK_AB_MERGE_C R13, RZ, R13, RZ ;  /* 0x0000000dff0d723e */ /* 0x000fe400048070ff */
[----:B0-----:R-:W-:-:S05]  /*3fb00*/  @!P2 IADD3 R14, P3, R24, R14, RZ ;  /* 0x0000000e180ea210 */ /* 0x001fca0007f7e0ff */
[----:B------:R-:W-:-:S05]  /*3fb10*/  @!P2 IMAD.X R15, R31, 0x1, R15, P3 ;  /* 0x000000011f0fa824 */ /* 0x000fca00018e060f */
[----:B------:R0:W-:Y:S02]  /*3fb20*/  @!P2 STG.E.U8 desc[UR48][R14.64+0x89], R13 ;  /* 0x0000890d0e00a986 */ /* 0x0001e4000c101130 */
[----:B0-----:R-:W-:Y:S02]  /*3fb30*/  FMUL R13, R146, UR41 ;  /* 0x00000029920d7c20 */ /* 0x001fe40008400000 */
[----:B------:R-:W3:Y:S03]  /*3fb40*/  LDL.LU R146, [R1+0x4e4] ;  /* 0x0004e40001927983 */ /* 0x000ee60000300800 */
[----:B------:R-:W-:-:S05]  /*3fb50*/  F2FP.SATFINITE.E4M3.F32.PACK_AB_MERGE_C R13, RZ, R13, RZ ;  /* 0x0000000dff0d723e */ /* 0x000fca00048070ff */
[----:B------:R0:W-:Y:S02]  /*3fb60*/  @!P4 STG.E.U8 desc[UR48][R184.64+0x88], R13 ;  /* 0x0000880db800c986 */ /* 0x0001e4000c101130 */
[----:B0-----:R-:W-:Y:S02]  /*3fb70*/  FMUL R13, R78, UR41 ;  /* 0x000000294e0d7c20 */ /* 0x001fe40008400000 */
[----:B------:R-:W4:Y:S01]  /*3fb80*/  LDL.LU R78, [R1+0x4e8] ;  /* 0x0004e800014e7983 */ /* 0x000f220000300800 */
[----:B------:R-:W-:Y:S02]  /*3fb90*/  LOP3.LUT P5, RZ, R10, 0x100, RZ, 0xc0, !PT ;  /* 0x000001000aff7812 */ /* 0x000fe400078ac0ff */
[----:B------:R-:W-:-:S11]  /*3fba0*/  F2FP.SATFINITE.E4M3.F32.PACK_AB_MERGE_C R13, RZ, R13, RZ ;  /* 0x0000000dff0d723e */ /* 0x000fd600048070ff */
[----:B------:R0:W-:Y:S02]  /*3fbb0*/  @!P5 STG.E.U8 desc[UR48][R154.64+0x89], R13 ;  /* 0x0000890d9a00d986 */ /* 0x0001e4000c101130 */
[----:B0-----:R-:W-:Y:S02]  /*3fbc0*/  FMUL R13, R77, UR41 ;  /* 0x000000294d0d7c20 */ /* 0x001fe40008400000 */
[----:B------:R-:W4:Y:S01]  /*3fbd0*/  LDL.LU R77, [R1+0x4ec] ;  /* 0x0004ec00014d7983 */ /* 0x000f220000300800 */
[----:B------:R-:W-:Y:S02]  /*3fbe0*/  LOP3.LUT R0, R0, 0xfffffbff, RZ, 0xc0, !PT ;  /* 0xfffffbff00007812 */ /* 0x000fe400078ec0ff */
[----:B------:R-:W-:Y:S01]  /*3fbf0*/  F2FP.SATFINITE.E4M3.F32.PACK_AB_MERGE_C R13, RZ, R13, RZ ;  /* 0x0000000dff0d723e */ /* 0x000fe200048070ff */
[----:B------:R-:W4:Y:S01]  /*3fc00*/  LDL.LU R76, [R1+0x4f0] ;  /* 0x0004f000014c7983 */ /* 0x000f220000300800 */
[----:B------:R-:W-:Y:S02]  /*3fc10*/  @P0 LOP3.LUT R0, R0, 0x400, RZ, 0xfc, !PT ;  /* 0x0000040000000812 */ /* 0x000fe400078efcff */
[----:B------:R-:W-:-:S02]  /*3fc20*/  ISETP.LT.OR P0, PT, R29, 0xb9, !P1 ;  /* 0x000000b91d00780c */ /* 0x000fc40004f01670 */
[----:B------:R-:W-:-:S11]  /*3fc30*/  LOP3.LUT R0, R0, 0xfffffeff, RZ, 0xc0, !PT ;  /* 0xfffffeff00007812 */ /* 0x000fd600078ec0ff */
[----:B------:R-:W-:-:S04]  /*3fc40*/  @!P0 IADD3 R175, P2, P3, R3, R24, R9 ;  /* 0x0000001803af8210 */ /* 0x000fc80007b5e009 */
[----:B------:R-:W-:Y:S02]  /*3fc50*/  @!P0 IADD3.X R177, R4, R31, R8, P2, P3 ;  /* 0x0000001f04b18210 */ /* 0x000fe400017e6408 */
[----:B------:R-:W-:Y:S02]  /*3fc60*/  ISETP.LT.OR P2, PT, R29, 0xba, !P1 ;  /* 0x000000ba1d00780c */ /* 0x000fe40004f41670 */
[----:B------:R-:W-:Y:S02]  /*3fc70*/  @P0 LOP3.LUT R0, R0, 0x100, RZ, 0xfc, !PT ;  /* 0x0000010000000812 */ /* 0x000fe400078efcff */
[----:B------:R-:W-:Y:S02]  /*3fc80*/  LOP3.LUT P0, RZ, R12, 0x20, RZ, 0xc0, !PT ;  /* 0x000000200cff7812 */ /* 0x000fe4000780c0ff */
[----:B------:R-:W-:Y:S02]  /*3fc90*/  LOP3.LUT R0, R0, 0xffffffdf, RZ, 0xc0, !PT ;  /* 0xffffffdf00007812 */ /* 0x000fe400078ec0ff */
[----:B------:R-:W-:-:S05]  /*3fca0*/  LOP3.LUT R12, R12, 0xffffffef, RZ, 0xc0, !PT ;  /* 0xffffffef0c0c7812 */ /* 0x000fca00078ec0ff */
[----:B------:R-:W-:Y:S02]  /*3fcb0*/  @P2 LOP3.LUT R0, R0, 0x20, RZ, 0xfc, !PT ;  /* 0x0000002000002812 */ /* 0x000fe400078efcff */
[----:B------:R-:W-:Y:S02]  /*3fcc0*/  @P1 LOP3.LUT R12, R12, 0x10, RZ, 0xfc, !PT ;  /* 0x000000100c0c1812 */ /* 0x000fe400078efcff */
[----:B------:R-:W-:-:S13]  /*3fcd0*/  LOP3.LUT P1, RZ, R0, 0x20, RZ, 0xc0, !PT ;  /* 0x0000002000ff7812 */ /* 0x000fda000782c0ff */
[----:B------:R-:W-:-:S04]  /*3fce0*/  @!P1 IADD3 R174, P2, P3, R3, R24, R9 ;  /* 0x0000001803ae9210 */ /* 0x000fc80007b5e009 */
[----:B------:R-:W-:Y:S02]  /*3fcf0*/  @!P1 IADD3.X R176, R4, R31, R8, P2, P3 ;  /* 0x0000001f04b09210 */ /* 0x000fe400017e6408 */
[----:B------:R-:W-:-:S13]  /*3fd00*/  ISETP.LT.OR P1, PT, R29, 0xc1, !P0 ;  /* 0x000000c11d00780c */ /* 0x000fda0004721670 */
[----:B------:R-:W-:-:S04]  /*3fd10*/  @!P1 IADD3 R169, P2, P3, R3, R24, R7 ;  /* 0x0000001803a99210 */ /* 0x000fc80007b5e007 */
[----:B------:R-:W-:Y:S02]  /*3fd20*/  @!P1 IADD3.X R168, R4, R31, R6, P2, P3 ;  /* 0x0000001f04a89210 */ /* 0x000fe400017e6406 */
[----:B------:R-:W-:-:S13]  /*3fd30*/  ISETP.LT.OR P2, PT, R29, 0x91, !P6 ;  /* 0x000000911d00780c */ /* 0x000fda0007741670 */
[----:B------:R-:W0:Y:S01]  /*3fd40*/  @!P2 LDC.64 R14, c[0x0][0x5c0] ;  /* 0x00017000ff0eab82 */ /* 0x000e220000000a00 */
[----:B------:R-:W-:-:S04]  /*3fd50*/  LOP3.LUT R0, R0, 0xfff7ffff, RZ, 0xc0, !PT ;  /* 0xfff7ffff00007812 */ /* 0x000fc800078ec0ff */
[----:B------:R-:W-:Y:S02]  /*3fd60*/  @P1 LOP3.LUT R0, R0, 0x80000, RZ, 0xfc, !PT ;  /* 0x0008000000001812 */ /* 0x000fe400078efcff */
[----:B------:R-:W-:Y:S02]  /*3fd70*/  ISETP.LT.OR P1, PT, R29, 0xc2, !P0 ;  /* 0x000000c21d00780c */ /* 0x000fe40004721670 */
[----:B0-----:R-:W-:-:S05]  /*3fd80*/  @!P2 IADD3 R14, P3, R24, R14, RZ ;  /* 0x0000000e180ea210 */ /* 0x001fca0007f7e0ff */
[----:B------:R-:W-:-:S05]  /*3fd90*/  @!P2 IMAD.X R15, R31, 0x1, R15, P3 ;  /* 0x000000011f0fa824 */ /* 0x000fca00018e060f */
[----:B------:R0:W-:Y:S01]  /*3fda0*/  @!P2 STG.E.U8 desc[UR48][R14.64+0x90], R13 ;  /* 0x0000900d0e00a986 */ /* 0x0001e2000c101130 */
[----:B------:R-:W-:-:S04]  /*3fdb0*/  @!P1 IADD3 R157, P2, P3, R3, R24, R7 ;  /* 0x00000018039d9210 */ /* 0x000fc80007b5e007 */
[----:B------:R-:W-:Y:S02]  /*3fdc0*/  @!P1 IADD3.X R156, R4, R31, R6, P2, P3 ;  /* 0x0000001f049c9210 */ /* 0x000fe400017e6406 */
[----:B------:R-:W-:-:S13]  /*3fdd0*/  ISETP.LT.OR P2, PT, R29, 0x92, !P6 ;  /* 0x000000921d00780c */ /* 0x000fda0007741670 */
[----:B0-----:R-:W0:Y:S01]  /*3fde0*/  @!P2 LDC.64 R14, c[0x0][0x5c0] ;  /* 0x00017000ff0eab82 */ /* 0x001e220000000a00 */
[----:B------:R-:W-:Y:S02]  /*3fdf0*/  LOP3.LUT P4, RZ, R10, 0x400, RZ, 0xc0, !PT ;  /* 0x000004000aff7812 */ /* 0x000fe4000788c0ff */
[----:B0-----:R-:W-:-:S05]  /*3fe00*/  @!P2 IADD3 R14, P3, R24, R14, RZ ;  /* 0x0000000e180ea210 */ /* 0x001fca0007f7e0ff */
[----:B------:R-:W-:Y:S02]  /*3fe10*/  @!P2 IMAD.X R15, R31, 0x1, R15, P3 ;  /* 0x000000011f0fa824 */ /* 0x000fe400018e060f */
[----:B--2---:R-:W-:-:S05]  /*3fe20*/  FMUL R13, R144, UR41 ;  /* 0x00000029900d7c20 */ /* 0x004fca0008400000 */
[----:B------:R-:W-:-:S05]  /*3fe30*/  F2FP.SATFINITE.E4M3.F32.PACK_AB_MERGE_C R13, RZ, R13, RZ ;  /* 0x0000000dff0d723e */ /* 0x000fca00048070ff */
[----:B------:R3:W-:Y:S02]  /*3fe40*/  @!P2 STG.E.U8 desc[UR48][R14.64+0x91], R13 ;  /* 0x0000910d0e00a986 */ /* 0x0007e4000c101130 */
[----:B---3--:R-:W-:-:S05]  /*3fe50*/  FMUL R13, R146, UR41 ;  /* 0x00000029920d7c20 */ /* 0x008fca0008400000 */
[----:B------:R-:W-:-:S05]  /*3fe60*/  F2FP.SATFINITE.E4M3.F32.PACK_AB_MERGE_C R13, RZ, R13, RZ ;  /* 0x0000000dff0d723e */ /* 0x000fca00048070ff */
[----:B------:R4:W-:Y:S02]  /*3fe70*/  @!P4 STG.E.U8 desc[UR48][R162.64+0x90], R13 ;  /* 0x0000900da200c986 */ /* 0x0009e4000c101130 */
[----:B----4-:R-:W-:Y:S02]  /*3fe80*/  FMUL R13, R78, UR41 ;  /* 0x000000294e0d7c20 */ /* 0x010fe40008400000 */
[----:B------:R-:W2:Y:S01]  /*3fe90*/  LDL.LU R78, [R1+0x4f4] ;  /* 0x0004f400014e7983 */ /* 0x000ea20000300800 */
[----:B------:R-:W-:Y:S02]  /*3fea0*/  LOP3.LUT P5, RZ, R10, 0x1000, RZ, 0xc0, !PT ;  /* 0x000010000aff7812 */ /* 0x000fe400078ac0ff */
[----:B------:R-:W-:-:S11]  /*3feb0*/  F2FP.SATFINITE.E4M3.F32.PACK_AB_MERGE_C R13, RZ, R13, RZ ;  /* 0x0000000dff0d723e */ /* 0x000fd600048070ff */
[----:B------:R0:W-:Y:S02]  /*3fec0*/  @!P5 STG.E.U8 desc[UR48][R152.64+0x91], R13 ;  /* 0x0000910d9800d986 */ /* 0x0001e4000c101130 */
[----:B0-----:R-:W-:Y:S02]  /*3fed0*/  FMUL R13, R77, UR41 ;  /* 0x000000294d0d7c20 */ /* 0x001fe40008400000 */
[----:B------:R-:W3:Y:S04]  /*3fee0*/  LDL.LU R77, [R1+0x4f8] ;  /* 0x0004f800014d7983 */ /* 0x000ee80000300800 */
[----:B------:R-:W4:Y:S04]  /*3fef0*/  LDL.LU R70, [R1+0x4fc] ;  /* 0x0004fc0001467983 */ /* 0x000f280000300800 */
[----:B------:R-:W4:Y:S04]  /*3ff00*/  LDL.LU R17, [R1+0x500] ;  /* 0x0005000001117983 */ /* 0x000f280000300800 */
[----:B------:R-:W4:Y:S01]  /*3ff10*/  LDL.LU R16, [R1+0x504] ;  /* 0x0005040001107983 */ /* 0x000f220000300800 */
[----:B------:R-:W-:-:S03]  /*3ff20*/  LOP3.LUT R0, R0, 0xfffdffff, RZ, 0xc0, !PT ;  /* 0xfffdffff00007812 */ /* 0x000fc600078ec0ff */
[----:B------:R-:W4:Y:S01]  /*3ff30*/  LDL.LU R162, [R1+0x508] ;  /* 0x0005080001a27983 */ /* 0x000f220000300800 */
[----:B------:R-:W-:Y:S02]  /*3ff40*/  @P1 LOP3.LUT R0, R0, 0x20000, RZ, 0xfc, !PT ;  /* 0x0002000000001812 */ /* 0x000fe400078efcff */
[----:B------:R-:W-:Y:S01]  /*3ff50*/  ISETP.LT.OR P1, PT, R29, 0xc9, !P0 ;  /* 0x000000c91d00780c */ /* 0x000fe20004721670 */
[----:B------:R-:W4:Y:S01]  /*3ff60*/  LDL.LU R163, [R1+0x50c] ;  /* 0x00050c0001a37983 */ /* 0x000f220000300800 */
[----:B------:R-:W-:-:S03]  /*3ff70*/  LOP3.LUT R0, R0, 0xffff7fff, RZ, 0xc0, !PT ;  /* 0xffff7fff00007812 */ /* 0x000fc600078ec0ff */
[----:B------:R-:W4:Y:S04]  /*3ff80*/  LDL.LU R184, [R1+0x510] ;  /* 0x0005100001b87983 */ /* 0x000f280000300800 */
[----:B------:R-:W4:Y:S04]  /*3ff90*/  LDL.LU R185, [R1+0x514] ;  /* 0x0005140001b97983 */ /* 0x000f280000300800 */
[----:B------:R-:W-:Y:S01]  /*3ffa0*/  @!P1 IADD3 R155, P2, P3, R3, R24, R7 ;  /* 0x00000018039b9210 */ /* 0x000fe20007b5e007 */
[----:B------:R-:W4:Y:S01]  /*3ffb0*/  LDL.LU R153, [R1+0x518] ;  /* 0x0005180001997983 */ /* 0x000f220000300800 */
[----:B------:R-:W-:-:S02]  /*3ffc0*/  @P1 LOP3.LUT R0, R0, 0x8000, RZ, 0xfc, !PT ;  /* 0x0000800000001812 */ /* 0x000fc400078efcff */
[----:B------:R-:W-:Y:S02]  /*3ffd0*/  @!P1 IADD3.X R154, R4, R31, R6, P2, P3 ;  /* 0x0000001f049a9210 */ /* 0x000fe400017e6406 */
[----:B------:R-:W-:Y:S02]  /*3ffe0*/  ISETP.LT.OR P1, PT, R29, 0xca, !P0 ;  /* 0x000000ca1d00780c */ /* 0x000fe40004721670 */
[----:B------:R-:W-:-:S11]  /*3fff0*/  LOP3.LUT R0, R0, 0xffffdfff, RZ, 0xc0, !PT ;  /* 0xffffdfff00007812 */ /* 0x000fd600078ec0ff */
[----:B------:R-:W-:Y:S02]  /*40000*/  @!P1 IADD3 R151, P2, P3, R3, R24, R7 ;  /* 0x0000001803979210 */ /* 0x000fe40007b5e007 */
[----:B------:R-:W-:Y:S02]  /*40010*/  @P1 LOP3.LUT R0, R0, 0x2000, RZ, 0xfc, !PT ;  /* 0x0000200000001812 */ /* 0x000fe400078efcff */
        /* <DEDUP_REMOVED lines=9> */
[----:B------:R-:W-:Y:S02]  /*400b0*/  F2FP.SATFINITE.E4M3.F32.PACK_AB_MERGE_C R13, RZ, R13, RZ ;  /* 0x0000000dff0d723e */ /* 0x000fe400048070ff */
[----:B0-----:R-:W-:-:S05]  /*400c0*/  @!P2 IADD3 R14, P3, R24, R14, RZ ;  /* 0x0000000e180ea210 */ /* 0x001fca0007f7e0ff */
[----:B------:R-:W-:-:S05]  /*400d0*/  @!P2 IMAD.X R15, R31, 0x1, R15, P3 ;  /* 0x000000011f0fa824 */ /* 0x000fca00018e060f */
[----:B------:R0:W-:Y:S01]  /*400e0*/  @!P2 STG.E.U8 desc[UR48][R14.64+0x98], R13 ;  /* 0x0000980d0e00a986 */ /* 0x0001e2000c101130 */
[----:B------:R-:W-:-:S04]  /*400f0*/  @!P1 IADD3 R93, P2, P3, R3, R24, R7 ;  /* 0x00000018035d9210 */ /* 0x000fc80007b5e007 */
[----:B------:R-:W-:Y:S02]  /*40100*/  @!P1 IADD3.X R92, R4, R31, R6, P2, P3 ;  /* 0x0000001f045c9210 */ /* 0x000fe400017e6406 */
[----:B------:R-:W-:-:S13]  /*40110*/  ISETP.LT.OR P2, PT, R29, 0x9a, !P6 ;  /* 0x0000009a1d00780c */ /* 0x000fda0007741670 */
[----:B0-----:R-:W0:Y:S01]  /*40120*/  @!P2 LDC.64 R14, c[0x0][0x5c0] ;  /* 0x00017000ff0eab82 */ /* 0x001e220000000a00 */
[----:B------:R-:W-:Y:S01]  /*40130*/  ISETP.LT.OR P6, PT, R29, 0xd9, !P0 ;  /* 0x000000d91d00780c */ /* 0x000fe200047c1670 */
[----:B------:R-:W-:-:S05]  /*40140*/  FMUL R13, R76, UR41 ;  /* 0x000000294c0d7c20 */ /* 0x000fca0008400000 */
[----:B------:R-:W-:Y:S02]  /*40150*/  F2FP.SATFINITE.E4M3.F32.PACK_AB_MERGE_C R13, RZ, R13, RZ ;  /* 0x0000000dff0d723e */ /* 0x000fe400048070ff */
[----:B0-----:R-:W-:-:S05]  /*40160*/  @!P2 IADD3 R14, P3, R24, R14, RZ ;  /* 0x0000000e180ea210 */ /* 0x001fca0007f7e0ff */
[----:B------:R-:W-:-:S05]  /*40170*/  @!P2 IMAD.X R15, R31, 0x1, R15, P3 ;  /* 0x000000011f0fa824 */ /* 0x000fca00018e060f */
[----:B------:R2:W-:Y:S01]  /*40180*/  @!P2 STG.E.U8 desc[UR48][R14.64+0x99], R13 ;  /* 0x0000990d0e00a986 */ /* 0x0005e2000c101130 */
[----:B------:R-:W-:-:S04]  /*40190*/  @!P6 IADD3 R87, P2, P3, R3, R24, R7 ;  /* 0x000000180357e210 */ /* 0x000fc80007b5e007 */
[----:B------:R-:W-:Y:S02]  /*401a0*/  @!P6 IADD3.X R86, R4, R31, R6, P2, P3 ;  /* 0x0000001f0456e210 */ /* 0x000fe400017e6406 */
[----:B------:R-:W-:Y:S02]  /*401b0*/  LOP3.LUT P3, RZ, R10, 0x40000, RZ, 0xc0, !PT ;  /* 0x000400000aff7812 */ /* 0x000fe4000786c0ff */
[----:B------:R-:W-:-:S04]  /*401c0*/  LOP3.LUT R0, R0, 0xfffffdff, RZ, 0xc0, !PT ;  /* 0xfffffdff00007812 */ /* 0x000fc800078ec0ff */
[----:B------:R-:W-:-:S04]  /*401d0*/  @P1 LOP3.LUT R0, R0, 0x200, RZ, 0xfc, !PT ;  /* 0x0000020000001812 */ /* 0x000fc800078efcff */
[----:B------:R-:W-:-:S04]  /*401e0*/  LOP3.LUT R0, R0, 0xffffffbf, RZ, 0xc0, !PT ;  /* 0xffffffbf00007812 */ /* 0x000fc800078ec0ff */
[----:B------:R-:W-:Y:S02]  /*401f0*/  @P6 LOP3.LUT R0, R0, 0x40, RZ, 0xfc, !PT ;  /* 0x0000004000006812 */ /* 0x000fe400078efcff */
[----:B------:R-:W-:Y:S02]  /*40200*/  LOP3.LUT P1, RZ, R12, 0x10, RZ, 0xc0, !PT ;  /* 0x000000100cff7812 */ /* 0x000fe4000782c0ff */
[----:B------:R-:W-:Y:S02]  /*40210*/  LOP3.LUT R0, R0, 0xfffffffb, RZ, 0xc0, !PT ;  /* 0xfffffffb00007812 */ /* 0x000fe400078ec0ff */
[C---:B------:R-:W-:Y:S02]  /*40220*/  LOP3.LUT P4, RZ, R10.reuse, 0x80000, RZ, 0xc0, !PT ;  /* 0x000800000aff7812 */ /* 0x040fe4000788c0ff */
[C---:B------:R-:W-:Y:S02]  /*40230*/  LOP3.LUT P5, RZ, R10.reuse, 0x20000, RZ, 0xc0, !PT ;  /* 0x000200000aff7812 */ /* 0x040fe400078ac0ff */
[----:B------:R-:W-:Y:S01]  /*40240*/  LOP3.LUT P6, RZ, R10, 0x200000, RZ, 0xc0, !PT ;  /* 0x002000000aff7812 */ /* 0x000fe200078cc0ff */
[----:B--2---:R-:W-:-:S05]  /*40250*/  FMUL R13, R78, UR41 ;  /* 0x000000294e0d7c20 */ /* 0x004fca0008400000 */
[----:B------:R-:W-:-:S05]  /*40260*/  F2FP.SATFINITE.E4M3.F32.PACK_AB_MERGE_C R13, RZ, R13, RZ ;  /* 0x0000000dff0d723e */ /* 0x000fca00048070ff */
[----:B------:R3:W-:Y:S01]  /*40270*/  @!P3 STG.E.U8 desc[UR48][R182.64+0x98], R13 ;  /* 0x0000980db600b986 */ /* 0x0007e2000c101130 */
[----:B------:R-:W-:-:S13]  /*40280*/  ISETP.LT.OR P3, PT, R29, 0xda, !P0 ;  /* 0x000000da1d00780c */ /* 0x000fda0004761670 */
[----:B------:R-:W-:Y:S02]  /*40290*/  @!P3 IADD3 R81, P0, P2, R3, R24, R7 ;  /* 0x000000180351b210 */ /* 0x000fe40007a1e007 */
[----:B------:R-:W-:Y:S02]  /*402a0*/  @P3 LOP3.LUT R0, R0, 0x4, RZ, 0xfc, !PT ;  /* 0x0000000400003812 */ /* 0x000fe400078efcff */
[----:B------:R-:W-:Y:S02]  /*402b0*/  @!P3 IADD3.X R80, R4, R31, R6, P0, P2 ;  /* 0x0000001f0450b210 */ /* 0x000fe400007e4406 */
[----:B------:R-:W-:Y:S01]  /*402c0*/  ISETP.LT.OR P3, PT, R29, 0xc1, !P1 ;  /* 0x000000c11d00780c */ /* 0x000fe20004f61670 */
[----:B---3--:R-:W-:-:S05]  /*402d0*/  FMUL R13, R77, UR41 ;  /* 0x000000294d0d7c20 */ /* 0x008fca0008400000 */
[----:B------:R-:W-:-:S07]  /*402e0*/  F2FP.SATFINITE.E4M3.F32.PACK_AB_MERGE_C R13, RZ, R13, RZ ;  /* 0x0000000dff0d723e */ /* 0x000fce00048070ff */
[----:B------:R-:W-:-:S04]  /*402f0*/  @!P3 IADD3 R79, P0, P2, R3, R24, R9 ;  /* 0x00000018034fb210 */ /* 0x000fc80007a1e009 */
[----:B------:R-:W-:Y:S02]  /*40300*/  @!P3 IADD3.X R78, R4, R31, R8, P0, P2 ;  /* 0x0000001f044eb210 */ /* 0x000fe400007e4408 */
[C---:B------:R-:W-:Y:S01]  /*40310*/  ISETP.LT.OR P3, PT, R29.reuse, 0xc2, !P1 ;  /* 0x000000c21d00780c */ /* 0x040fe20004f61670 */
[----:B------:R4:W-:Y:S01]  /*40320*/  @!P4 STG.E.U8 desc[UR48][R172.64+0x99], R13 ;  /* 0x0000990dac00c986 */ /* 0x0009e2000c101130 */
[----:B------:R-:W-:Y:S02]  /*40330*/  ISETP.LT.OR P4, PT, R29, 0xc9, !P1 ;  /* 0x000000c91d00780c */ /* 0x000fe40004f81670 */
[----:B------:R-:W-:-:S09]  /*40340*/  LOP3.LUT R10, R10, 0xfdffffff, RZ, 0xc0, !PT ;  /* 0xfdffffff0a0a7812 */ /* 0x000fd200078ec0ff */
[----:B------:R-:W-:-:S04]  /*40350*/  @!P3 IADD3 R77, P0, P2, R3, R24, R9 ;  /* 0x00000018034db210 */ /* 0x000fc80007a1e009 */
[-CC-:B------:R-:W-:Y:S02]  /*40360*/  @!P3 IADD3.X R76, R4, R31.reuse, R8.reuse, P0, P2 ;  /* 0x0000001f044cb210 */ /* 0x180fe400007e4408 */
[----:B------:R-:W-:Y:S02]  /*40370*/  @!P4 IADD3 R73, P0, P2, R3, R24, R9 ;  /* 0x000000180349c210 */ /* 0x000fe40007a1e009 */
[----:B------:R-:W-:Y:S02]  /*40380*/  @P4 LOP3.LUT R10, R10, 0x2000000, RZ, 0xfc, !PT ;  /* 0x020000000a0a4812 */ /* 0x000fe400078efcff */
[----:B------:R-:W-:Y:S02]  /*40390*/  @!P4 IADD3.X R72, R4, R31, R8, P0, P2 ;  /* 0x0000001f0448c210 */ /* 0x000fe400007e4408 */
[----:B------:R-:W-:Y:S01]  /*403a0*/  LOP3.LUT P4, RZ, R2, 0x400, RZ, 0xc0, !PT ;  /* 0x0000040002ff7812 */ /* 0x000fe2000788c0ff */
[----:B----4-:R-:W-:Y:S01]  /*403b0*/  FMUL R13, R70, UR41 ;  /* 0x00000029460d7c20 */ /* 0x010fe20008400000 */
[----:B------:R-:W-:-:S04]  /*403c0*/  ISETP.LT.OR P3, PT, R29, 0xca, !P1 ;  /* 0x000000ca1d00780c */ /* 0x000fc80004f61670 */
[----:B------:R-:W-:-:S07]  /*403d0*/  F2FP.SATFINITE.E4M3.F32.PACK_AB_MERGE_C R13, RZ, R13, RZ ;  /* 0x0000000dff0d723e */ /* 0x000fce00048070ff */
[----:B------:R-:W0:Y:S01]  /*403e0*/  @!P4 LDC.64 R14, c[0x0][0x5c0] ;  /* 0x00017000ff0ecb82 */ /* 0x000e220000000a00 */
[----:B------:R1:W-:Y:S01]  /*403f0*/  @!P5 STG.E.U8 desc[UR48][R160.64+0x80], R13 ;  /* 0x0000800da000d986 */ /* 0x0003e2000c101130 */
[----:B------:R-:W-:Y:S01]  /*40400*/  @!P3 IADD3 R71, P0, P2, R3, R24, R9 ;  /* 0x000000180347b210 */ /* 0x000fe20007a1e009 */
[----:B-1----:R-:W-:-:S05]  /*40410*/  FMUL R13, R17, UR41 ;  /* 0x00000029110d7c20 */ /* 0x002fca0008400000 */
[----:B------:R-:W-:Y:S02]  /*40420*/  F2FP.SATFINITE.E4M3.F32.PACK_AB_MERGE_C R13, RZ, R13, RZ ;  /* 0x0000000dff0d723e */ /* 0x000fe400048070ff */
[----:B------:R-:W-:-:S03]  /*40430*/  @!P3 IADD3.X R70, R4, R31, R8, P0, P2 ;  /* 0x0000001f0446b210 */ /* 0x000fc600007e4408 */
[----:B------:R1:W-:Y:S01]  /*40440*/  @!P6 STG.E.U8 desc[UR48][R166.64+0x81], R13 ;  /* 0x0000810da600e986 */ /* 0x0003e2000c101130 */
[----:B0-----:R-:W-:Y:S02]  /*40450*/  @!P4 IADD3 R14, P6, R116, R14, RZ ;  /* 0x0000000e740ec210 */ /* 0x001fe40007fde0ff */
[----:B------:R-:W-:Y:S02]  /*40460*/  ISETP.LT.OR P0, PT, R29, 0xd1, !P1 ;  /* 0x000000d11d00780c */ /* 0x000fe40004f01670 */
[----:B------:R-:W-:Y:S02]  /*40470*/  LOP3.LUT R0, R0, 0xfffffffe, RZ, 0xc0, !PT ;  /* 0xfffffffe00007812 */ /* 0x000fe400078ec0ff */
[----:B------:R-:W-:-:S07]  /*40480*/  LOP3.LUT P5, RZ, R2, 0x800, RZ, 0xc0, !PT ;  /* 0x0000080002ff7812 */ /* 0x000fce00078ac0ff */
[----:B------:R-:W-:Y:S02]  /*40490*/  @P6 LOP3.LUT R0, R0, 0x1, RZ, 0xfc, !PT ;  /* 0x0000000100006812 */ /* 0x000fe400078efcff */
[----:B------:R-:W-:Y:S01]  /*404a0*/  @!P0 IADD3 R30, P2, P6, R3, R24, R9 ;  /* 0x00000018031e8210 */ /* 0x000fe20007e5e009 */
[----:B-1----:R-:W-:-:S03]  /*404b0*/  FMUL R13, R16, UR41 ;  /* 0x00000029100d7c20 */ /* 0x002fc60008400000 */
[----:B------:R-:W-:Y:S02]  /*404c0*/  @!P0 IADD3.X R25, R4, R31, R8, P2, P6 ;  /* 0x0000001f04198210 */ /* 0x000fe400017ec408 */
[----:B------:R-:W-:Y:S02]  /*404d0*/  LOP3.LUT P6, RZ, R0, 0x1, RZ, 0xc0, !PT ;  /* 0x0000000100ff7812 */ /* 0x000fe400078cc0ff */
[----:B------:R-:W-:-:S03]  /*404e0*/  F2FP.SATFINITE.E4M3.F32.PACK_AB_MERGE_C R13, RZ, R13, RZ ;  /* 0x0000000dff0d723e */ /* 0x000fc600048070ff */
[----:B------:R-:W-:-:S05]  /*404f0*/  @!P4 IMAD.X R15, R117, 0x1, R15, P6 ;  /* 0x00000001750fc824 */ /* 0x000fca00030e060f */
[----:B------:R0:W-:Y:S01]  /*40500*/  @!P4 STG.E.U8 desc[UR48][R14.64+0x80], R13 ;  /* 0x0000800d0e00c986 */ /* 0x0001e2000c101130 */
[----:B------:R-:W-:Y:S02]  /*40510*/  ISETP.LT.OR P2, PT, R29, 0xd2, !P1 ;  /* 0x000000d21d00780c */ /* 0x000fe40004f41670 */
[----:B------:R-:W-:Y:S01]  /*40520*/  LOP3.LUT R10, R10, 0xfbffffff, RZ, 0xc0, !PT ;  /* 0xfbffffff0a0a7812 */ /* 0x000fe200078ec0ff */
[----:B0-----:R-:W0:Y:S03]  /*40530*/  @!P5 LDC.64 R14, c[0x0][0x5c0] ;  /* 0x00017000ff0edb82 */ /* 0x001e260000000a00 */
[----:B------:R-:W-:-:S04]  /*40540*/  @P3 LOP3.LUT R10, R10, 0x4000000, RZ, 0xfc, !PT ;  /* 0x040000000a0a3812 */ /* 0x000fc800078efcff */
[----:B------:R-:W-:-:S03]  /*40550*/  LOP3.LUT R10, R10, 0xf7ffffff, RZ, 0xc0, !PT ;  /* 0xf7ffffff0a0a7812 */ /* 0x000fc600078ec0ff */
[----:B------:R-:W-:Y:S02]  /*40560*/  @!P2 IADD3 R17, P4, P6, R3, R24, R9 ;  /* 0x000000180311a210 */ /* 0x000fe40007e9e009 */
[----:B------:R-:W-:Y:S01]  /*40570*/  @P0 LOP3.LUT R10, R10, 0x8000000, RZ, 0xfc, !PT ;  /* 0x080000000a0a0812 */ /* 0x000fe200078efcff */
[----:B------:R-:W-:Y:S01]  /*40580*/  FMUL R13, R162, UR41 ;  /* 0x00000029a20d7c20 */ /* 0x000fe20008400000 */
[----:B------:R-:W-:Y:S01]  /*40590*/  @!P2 IADD3.X R16, R4, R31, R8, P4, P6 ;  /* 0x0000001f0410a210 */ /* 0x000fe200027ec408 */
[----:B------:R-:W2:Y:S01]  /*405a0*/  LDL.LU R162, [R1+0x51c] ;  /* 0x00051c0001a27983 */ /* 0x000ea20000300800 */
[C---:B------:R-:W-:Y:S02]  /*405b0*/  LOP3.LUT P0, RZ, R10.reuse, 0x400000, RZ, 0xc0, !PT ;  /* 0x004000000aff7812 */ /* 0x040fe4000780c0ff */
[----:B------:R-:W-:Y:S02]  /*405c0*/  LOP3.LUT R10, R10, 0xefffffff, RZ, 0xc0, !PT ;  /* 0xefffffff0a0a7812 */ /* 0x000fe400078ec0ff */
[----:B------:R-:W-:-:S02]  /*405d0*/  F2FP.SATFINITE.E4M3.F32.PACK_AB_MERGE_C R13, RZ, R13, RZ ;  /* 0x0000000dff0d723e */ /* 0x000fc400048070ff */
[----:B------:R-:W-:Y:S02]  /*405e0*/  @P1 LOP3.LUT R10, R10, 0x10000000, RZ, 0xfc, !PT ;  /* 0x100000000a0a1812 */ /* 0x000fe400078efcff */
[----:B0-----:R-:W-:Y:S02]  /*405f0*/  @!P5 IADD3 R14, P6, R120, R14, RZ ;  /* 0x0000000e780ed210 */ /* 0x001fe40007fde0ff */
[----:B------:R-:W-:-:S03]  /*40600*/  LOP3.LUT P1, RZ, R10, 0x800000, RZ, 0xc0, !PT ;  /* 0x008000000aff7812 */ /* 0x000fc6000782c0ff */
[----:B------:R-:W-:-:S05]  /*40610*/  @!P5 IMAD.X R15, R121, 0x1, R15, P6 ;  /* 0x00000001790fd824 */ /* 0x000fca00030e060f */
[----:B------:R0:W-:Y:S02]  /*40620*/  @!P5 STG.E.U8 desc[UR48][R14.64+0x81], R13 ;  /* 0x0000810d0e00d986 */ /* 0x0001e4000c101130 */
[----:B0-----:R-:W-:-:S05]  /*40630*/  FMUL R13, R163, UR41 ;  /* 0x00000029a30d7c20 */ /* 0x001fca0008400000 */
[----:B------:R-:W-:-:S05]  /*40640*/  F2FP.SATFINITE.E4M3.F32.PACK_AB_MERGE_C R13, RZ, R13, RZ ;  /* 0x0000000dff0d723e */ /* 0x000fca00048070ff */
[----:B------:R0:W-:Y:S02]  /*40650*/  @!P1 STG.E.U8 desc[UR48][R198.64+0x88], R13 ;  /* 0x0000880dc6009986 */ /* 0x0001e4000c101130 */
[----:B0-----:R-:W-:Y:S02]  /*40660*/  FMUL R13, R184, UR41 ;  /* 0x00000029b80d7c20 */ /* 0x001fe40008400000 */
[----:B------:R-:W3:Y:S03]  /*40670*/  LDL.LU R184, [R1+0x520] ;  /* 0x0005200001b87983 */ /* 0x000ee60000300800 */
[----:B------:R-:W-:-:S05]  /*40680*/  F2FP.SATFINITE.E4M3.F32.PACK_AB_MERGE_C R13, RZ, R13, RZ ;  /* 0x0000000dff0d723e */ /* 0x000fca00048070ff */
[----:B------:R0:W-:Y:S02]  /*40690*/  @!P0 STG.E.U8 desc[UR48][R178.64+0x89], R13 ;  /* 0x0000890db2008986 */ /* 0x0001e4000c101130 */
[----:B0-----:R-:W-:Y:S02]  /*406a0*/  FMUL R13, R185, UR41 ;  /* 0x00000029b90d7c20 */ /* 0x001fe40008400000 */
[----:B------:R-:W4:Y:S04]  /*406b0*/  LDL.LU R185, [R1+0x524] ;  /* 0x0005240001b97983 */ /* 0x000f280000300800 */
[----:B------:R-:W4:Y:S01]  /*406c0*/  LDL.LU R163, [R1+0x528] ;  /* 0x0005280001a37983 */ /* 0x000f220000300800 */
[----:B------:R-:W-:Y:S02]  /*406d0*/  LOP3.LUT P3, RZ, R2, 0x200, RZ, 0xc0, !PT ;  /* 0x0000020002ff7812 */ /* 0x000fe4000786c0ff */
[----:B------:R-:W-:Y:S01]  /*406e0*/  LOP3.LUT P4, RZ, R10, 0x100000, RZ, 0xc0, !PT ;  /* 0x001000000aff7812 */ /* 0x000fe2000788c0ff */
[----:B------:R-:W4:Y:S10]  /*406f0*/  LDL.LU R152, [R1+0x52c] ;  /* 0x00052c0001987983 */ /* 0x000f340000300800 */
[----:B------:R-:W0:Y:S01]  /*40700*/  @!P3 LDC.64 R14, c[0x0][0x5c0] ;  /* 0x00017000ff0ebb82 */ /* 0x000e220000000a00 */
[----:B------:R-:W-:-:S04]  /*40710*/  LOP3.LUT R12, R12, 0xfffffff7, RZ, 0xc0, !PT ;  /* 0xfffffff70c0c7812 */ /* 0x000fc800078ec0ff */
[----:B------:R-:W-:Y:S02]  /*40720*/  @P4 LOP3.LUT R12, R12, 0x8, RZ, 0xfc, !PT ;  /* 0x000000080c0c4812 */ /* 0x000fe400078efcff */
[----:B------:R-:W-:Y:S02]  /*40730*/  LOP3.LUT P4, RZ, R2, 0x100, RZ, 0xc0, !PT ;  /* 0x0000010002ff7812 */ /* 0x000fe4000788c0ff */
[----:B------:R-:W-:Y:S02]  /*40740*/  F2FP.SATFINITE.E4M3.F32.PACK_AB_MERGE_C R13, RZ, R13, RZ ;  /* 0x0000000dff0d723e */ /* 0x000fe400048070ff */
[----:B0-----:R-:W-:-:S05]  /*40750*/  @!P3 IADD3 R14, P6, R126, R14, RZ ;  /* 0x0000000e7e0eb210 */ /* 0x001fca0007fde0ff */
[----:B------:R-:W-:-:S05]  /*40760*/  @!P3 IMAD.X R15, R127, 0x1, R15, P6 ;  /* 0x000000017f0fb824 */ /* 0x000fca00030e060f */
[----:B------:R0:W-:Y:S02]  /*40770*/  @!P3 STG.E.U8 desc[UR48][R14.64+0x88], R13 ;  /* 0x0000880d0e00b986 */ /* 0x0001e4000c101130 */
[----:B0-----:R-:W0:Y:S01]  /*40780*/  @!P4 LDC.64 R14, c[0x0][0x5c0] ;  /* 0x00017000ff0ecb82 */ /* 0x001e220000000a00 */
[----:B------:R-:W-:-:S04]  /*40790*/  LOP3.LUT R10, R10, 0xdfffffff, RZ, 0xc0, !PT ;  /* 0xdfffffff0a0a7812 */ /* 0x000fc800078ec0ff */
[----:B------:R-:W-:-:S04]  /*407a0*/  @P2 LOP3.LUT R10, R10, 0x20000000, RZ, 0xfc, !PT ;  /* 0x200000000a0a2812 */ /* 0x000fc800078efcff */
[----:B------:R-:W-:Y:S01]  /*407b0*/  LOP3.LUT P1, RZ, R10, 0x8000, RZ, 0xc0, !PT ;  /* 0x000080000aff7812 */ /* 0x000fe2000782c0ff */
[----:B------:R-:W-:Y:S01]  /*407c0*/  FMUL R13, R153, UR41 ;  /* 0x00000029990d7c20 */ /* 0x000fe20008400000 */
[----:B------:R-:W-:Y:S01]  /*407d0*/  LOP3.LUT R12, R12, 0xfffffffb, RZ, 0xc0, !PT ;  /* 0xfffffffb0c0c7812 */ /* 0x000fe200078ec0ff */
[----:B------:R-:W4:Y:S01]  /*407e0*/  LDL.LU R153, [R1+0x530] ;  /* 0x0005300001997983 */ /* 0x000f220000300800 */
[----:B0-----:R-:W-:-:S05]  /*407f0*/  @!P4 IADD3 R14, P6, R132, R14, RZ ;  /* 0x0000000e840ec210 */ /* 0x001fca0007fde0ff */
[----:B------:R-:W-:Y:S01]  /*40800*/  @!P4 IMAD.X R15, R133, 0x1, R15, P6 ;  /* 0x00000001850fc824 */ /* 0x000fe200030e060f */
[----:B------:R-:W-:-:S03]  /*40810*/  LOP3.LUT P6, RZ, R2, 0x100, RZ, 0xc0, !PT ;  /* 0x0000010002ff7812 */ /* 0x000fc600078cc0ff */
[----:B------:R-:W-:Y:S02]  /*40820*/  @P1 LOP3.LUT R12, R12, 0x4, RZ, 0xfc, !PT ;  /* 0x000000040c0c1812 */ /* 0x000fe400078efcff */
[----:B------:R-:W-:Y:S02]  /*40830*/  F2FP.SATFINITE.E4M3.F32.PACK_AB_MERGE_C R13, RZ, R13, RZ ;  /* 0x0000000dff0d723e */ /* 0x000fe400048070ff */
[----:B------:R-:W-:-:S06]  /*40840*/  LOP3.LUT P4, RZ, R12, 0x8, RZ, 0xc0, !PT ;  /* 0x000000080cff7812 */ /* 0x000fcc000788c0ff */
[----:B------:R2:W-:Y:S01]  /*40850*/  @!P6 STG.E.U8 desc[UR48][R14.64+0x89], R13 ;  /* 0x0000890d0e00e986 */ /* 0x0005e2000c101130 */
[----:B------:R-:W-:Y:S01]  /*40860*/  LOP3.LUT P2, RZ, R10, 0x10000, RZ, 0xc0, !PT ;  /* 0x000100000aff7812 */ /* 0x000fe2000784c0ff */
[----:B--2---:R-:W-:-:S05]  /*40870*/  FMUL R13, R162, UR41 ;  /* 0x00000029a20d7c20 */ /* 0x004fca0008400000 */
[----:B------:R-:W-:-:S05]  /*40880*/  F2FP.SATFINITE.E4M3.F32.PACK_AB_MERGE_C R13, RZ, R13, RZ ;  /* 0x0000000dff0d723e */ /* 0x000fca00048070ff */
[----:B------:R3:W-:Y:S02]  /*40890*/  @!P4 STG.E.U8 desc[UR48][R194.64+0x90], R13 ;  /* 0x0000900dc200c986 */ /* 0x0007e4000c101130 */
[----:B---3--:R-:W-:Y:S02]  /*408a0*/  FMUL R13, R184, UR41 ;  /* 0x00000029b80d7c20 */ /* 0x008fe40008400000 */
[----:B------:R-:W2:Y:S04]  /*408b0*/  LDL.LU R184, [R1+0x534] ;  /* 0x0005340001b87983 */ /* 0x000ea80000300800 */
[----:B------:R-:W3:Y:S01]  /*408c0*/  LDL.LU R162, [R1+0x538] ;  /* 0x0005380001a27983 */ /* 0x000ee20000300800 */
[----:B------:R-:W-:-:S05]  /*408d0*/  F2FP.SATFINITE.E4M3.F32.PACK_AB_MERGE_C R13, RZ, R13, RZ ;  /* 0x0000000dff0d723e */ /* 0x000fca00048070ff */
[----:B------:R4:W-:Y:S02]  /*408e0*/  @!P2 STG.E.U8 desc[UR48][R188.64+0x91], R13 ;  /* 0x0000910dbc00a986 */ /* 0x0009e4000c101130 */
[----:B----4-:R-:W-:Y:S02]  /*408f0*/  FMUL R13, R185, UR41 ;  /* 0x00000029b90d7c20 */ /* 0x010fe40008400000 */
[----:B------:R-:W4:Y:S01]  /*40900*/  LDL.LU R185, [R1+0x53c] ;  /* 0x00053c0001b97983 */ /* 0x000f220000300800 */
[----:B------:R-:W-:-:S13]  /*40910*/  LOP3.LUT P5, RZ, R2, 0x80, RZ, 0xc0, !PT ;  /* 0x0000008002ff7812 */ /* 0x000fda00078ac0ff */
[----:B------:R-:W0:Y:S01]  /*40920*/  @!P5 LDC.64 R14, c[0x0][0x5c0] ;  /* 0x00017000ff0edb82 */ /* 0x000e220000000a00 */
[----:B------:R-:W-:Y:S02]  /*40930*/  F2FP.SATFINITE.E4M3.F32.PACK_AB_MERGE_C R13, RZ, R13, RZ ;  /* 0x0000000dff0d723e */ /* 0x000fe400048070ff */
[----:B0-----:R-:W-:-:S05]  /*40940*/  @!P5 IADD3 R14, P6, R135, R14, RZ ;  /* 0x0000000e870ed210 */ /* 0x001fca0007fde0ff */
[----:B------:R-:W-:-:S05]  /*40950*/  @!P5 IMAD.X R15, R137, 0x1, R15, P6 ;  /* 0x00000001890fd824 */ /* 0x000fca00030e060f */
[----:B------:R0:W-:Y:S02]  /*40960*/  @!P5 STG.E.U8 desc[UR48][R14.64+0x90], R13 ;  /* 0x0000900d0e00d986 */ /* 0x0001e4000c101130 */
[----:B0-----:R-:W-:Y:S02]  /*40970*/  FMUL R13, R163, UR41 ;  /* 0x00000029a30d7c20 */ /* 0x001fe40008400000 */
[----:B------:R-:W4:Y:S01]  /*40980*/  LDL.LU R163, [R1+0x540] ;  /* 0x0005400001a37983 */ /* 0x000f220000300800 */
[----:B------:R-:W-:-:S13]  /*40990*/  LOP3.LUT P1, RZ, R2, 0x40, RZ, 0xc0, !PT ;  /* 0x0000004002ff7812 */ /* 0x000fda000782c0ff */
[----:B------:R-:W0:Y:S01]  /*409a0*/  @!P1 LDC.64 R14, c[0x0][0x5c0] ;  /* 0x00017000ff0e9b82 */ /* 0x000e220000000a00 */
[----:B------:R-:W-:Y:S02]  /*409b0*/  LOP3.LUT P3, RZ, R2, 0x10, RZ, 0xc0, !PT ;  /* 0x0000001002ff7812 */ /* 0x000fe4000786c0ff */
[----:B------:R-:W-:Y:S02]  /*409c0*/  F2FP.SATFINITE.E4M3.F32.PACK_AB_MERGE_C R13, RZ, R13, RZ ;  /* 0x0000000dff0d723e */ /* 0x000fe400048070ff */
[----:B0-----:R-:W-:-:S05]  /*409d0*/  @!P1 IADD3 R14, P6, R134, R14, RZ ;  /* 0x0000000e860e9210 */ /* 0x001fca0007fde0ff */
[----:B------:R-:W-:Y:S01]  /*409e0*/  @!P1 IMAD.X R15, R136, 0x1, R15, P6 ;  /* 0x00000001880f9824 */ /* 0x000fe200030e060f */
[----:B------:R-:W-:Y:S02]  /*409f0*/  LOP3.LUT P6, RZ, R2, 0x40, RZ, 0xc0, !PT ;  /* 0x0000004002ff7812 */ /* 0x000fe400078cc0ff */
[----:B------:R-:W-:-:S11]  /*40a00*/  LOP3.LUT P1, RZ, R12, 0x4, RZ, 0xc0, !PT ;  /* 0x000000040cff7812 */ /* 0x000fd6000782c0ff */
[----:B------:R0:W-:Y:S01]  /*40a10*/  @!P6 STG.E.U8 desc[UR48][R14.64+0x91], R13 ;  /* 0x0000910d0e00e986 */ /* 0x0001e2000c101130 */
[----:B------:R-:W-:Y:S01]  /*40a20*/  LOP3.LUT P0, RZ, R10, 0x4000, RZ, 0xc0, !PT ;  /* 0x000040000aff7812 */ /* 0x000fe2000780c0ff */
[----:B0-----:R-:W0:Y:S01]  /*40a30*/  @!P3 LDC.64 R14, c[0x0][0x5c0] ;  /* 0x00017000ff0ebb82 */ /* 0x001e220000000a00 */
[----:B------:R-:W-:-:S05]  /*40a40*/  FMUL R13, R152, UR41 ;  /* 0x00000029980d7c20 */ /* 0x000fca0008400000 */
[----:B------:R-:W-:-:S05]  /*40a50*/  F2FP.SATFINITE.E4M3.F32.PACK_AB_MERGE_C R13, RZ, R13, RZ ;  /* 0x0000000dff0d723e */ /* 0x000fca00048070ff */
[----:B------:R1:W-:Y:S01]  /*40a60*/  @!P1 STG.E.U8 desc[UR48][R208.64+0x98], R13 ;  /* 0x0000980dd0009986 */ /* 0x0003e2000c101130 */
[----:B------:R-:W-:Y:S01]  /*40a70*/  LOP3.LUT P4, RZ, R2, 0x8, RZ, 0xc0, !PT ;  /* 0x0000000802ff7812 */ /* 0x000fe2000788c0ff */
[----:B-1----:R-:W-:Y:S02]  /*40a80*/  FMUL R13, R153, UR41 ;  /* 0x00000029990d7c20 */ /* 0x002fe40008400000 */
[----:B------:R-:W4:Y:S03]  /*40a90*/  LDL.LU R153, [R1+0x544] ;  /* 0x0005440001997983 */ /* 0x000f260000300800 */
[----:B------:R-:W-:Y:S02]  /*40aa0*/  F2FP.SATFINITE.E4M3.F32.PACK_AB_MERGE_C R13, RZ, R13, RZ ;  /* 0x0000000dff0d723e */ /* 0x000fe400048070ff */
[----:B0-----:R-:W-:-:S03]  /*40ab0*/  @!P3 IADD3 R14, P6, R138, R14, RZ ;  /* 0x0000000e8a0eb210 */ /* 0x001fc60007fde0ff */
[----:B------:R2:W-:Y:S02]  /*40ac0*/  @!P0 STG.E.U8 desc[UR48][R202.64+0x99], R13 ;  /* 0x0000990dca008986 */ /* 0x0005e4000c101130 */
[----:B------:R-:W-:Y:S02]  /*40ad0*/  @!P3 IMAD.X R15, R140, 0x1, R15, P6 ;  /* 0x000000018c0fb824 */ /* 0x000fe400030e060f */
[----:B--2---:R-:W-:Y:S02]  /*40ae0*/  FMUL R13, R184, UR41 ;  /* 0x00000029b80d7c20 */ /* 0x004fe40008400000 */
[----:B------:R-:W2:Y:S03]  /*40af0*/  LDL.LU R184, [R1+0x548] ;  /* 0x0005480001b87983 */ /* 0x000ea60000300800 */
[----:B------:R-:W-:-:S05]  /*40b00*/  F2FP.SATFINITE.E4M3.F32.PACK_AB_MERGE_C R13, RZ, R13, RZ ;  /* 0x0000000dff0d723e */ /* 0x000fca00048070ff */
[----:B------:R0:W-:Y:S02]  /*40b10*/  @!P3 STG.E.U8 desc[UR48][R14.64+0x98], R13 ;  /* 0x0000980d0e00b986 */ /* 0x0001e4000c101130 */
[----:B0-----:R-:W0:Y:S01]  /*40b20*/  @!P4 LDC.64 R14, c[0x0][0x5c0] ;  /* 0x00017000ff0ecb82 */ /* 0x001e220000000a00 */
[----:B---3--:R-:W-:Y:S02]  /*40b30*/  FMUL R13, R162, UR41 ;  /* 0x00000029a20d7c20 */ /* 0x008fe40008400000 */
[----:B------:R-:W3:Y:S03]  /*40b40*/  LDL.LU R162, [R1+0x54c] ;  /* 0x00054c0001a27983 */ /* 0x000ee60000300800 */
[----:B------:R-:W-:Y:S02]  /*40b50*/  F2FP.SATFINITE.E4M3.F32.PACK_AB_MERGE_C R13, RZ, R13, RZ ;  /* 0x0000000dff0d723e */ /* 0x000fe400048070ff */
[----:B0-----:R-:W-:-:S05]  /*40b60*/  @!P4 IADD3 R14, P6, R139, R14, RZ ;  /* 0x0000000e8b0ec210 */ /* 0x001fca0007fde0ff */
[----:B------:R-:W-:-:S05]  /*40b70*/  @!P4 IMAD.X R15, R141, 0x1, R15, P6 ;  /* 0x000000018d0fc824 */ /* 0x000fca00030e060f */
[----:B------:R4:W-:Y:S02]  /*40b80*/  @!P4 STG.E.U8 desc[UR48][R14.64+0x99], R13 ;  /* 0x0000990d0e00c986 */ /* 0x0009e4000c101130 */
[----:B----4-:R-:W-:Y:S02]  /*40b90*/  FMUL R13, R185, UR41 ;  /* 0x00000029b90d7c20 */ /* 0x010fe40008400000 */
[----:B------:R-:W4:Y:S01]  /*40ba0*/  LDL.LU R185, [R1+0x550] ;  /* 0x0005500001b97983 */ /* 0x000f220000300800 */
[----:B------:R-:W-:Y:S02]  /*40bb0*/  LOP3.LUT P6, RZ, R10, 0x2000, RZ, 0xc0, !PT ;  /* 0x000020000aff7812 */ /* 0x000fe400078cc0ff */
[----:B------:R-:W-:-:S11]  /*40bc0*/  F2FP.SATFINITE.E4M3.F32.PACK_AB_MERGE_C R13, RZ, R13, RZ ;  /* 0x0000000dff0d723e */ /* 0x000fd600048070ff */
[----:B------:R0:W-:Y:S02]  /*40bd0*/  @!P6 STG.E.U8 desc[UR48][R214.64+0x80], R13 ;  /* 0x0000800dd600e986 */ /* 0x0001e4000c101130 */
[----:B0-----:R-:W-:Y:S02]  /*40be0*/  FMUL R13, R163, UR41 ;  /* 0x00000029a30d7c20 */ /* 0x001fe40008400000 */
[----:B------:R-:W4:Y:S01]  /*40bf0*/  LDL.LU R163, [R1+0x554] ;  /* 0x0005540001a37983 */ /* 0x000f220000300800 */
[----:B------:R-:W-:Y:S02]  /*40c00*/  LOP3.LUT P5, RZ, R2, 0x2, RZ, 0xc0, !PT ;  /* 0x0000000202ff7812 */ /* 0x000fe400078ac0ff */
[----:B------:R-:W-:Y:S01]  /*40c10*/  LOP3.LUT P2, RZ, R10, 0x800, RZ, 0xc0, !PT ;  /* 0x000008000aff7812 */ /* 0x000fe2000784c0ff */
[----:B------:R-:W4:Y:S10]  /*40c20*/  LDL.LU R183, [R1+0x558] ;  /* 0x0005580001b77983 */ /* 0x000f340000300800 */
[----:B------:R-:W0:Y:S01]  /*40c30*/  @!P5 LDC.64 R14, c[0x0][0x5c0] ;  /* 0x00017000ff0edb82 */ /* 0x000e220000000a00 */
[----:B------:R-:W-:-:S02]  /*40c40*/  F2FP.SATFINITE.E4M3.F32.PACK_AB_MERGE_C R13, RZ, R13, RZ ;  /* 0x0000000dff0d723e */ /* 0x000fc400048070ff */
[----:B------:R-:W-:-:S03]  /*40c50*/  LOP3.LUT P1, RZ, R2, 0x1, RZ, 0xc0, !PT ;  /* 0x0000000102ff7812 */ /* 0x000fc6000782c0ff */
[----:B------:R1:W-:Y:S01]  /*40c60*/  @!P2 STG.E.U8 desc[UR48][R210.64+0x81], R13 ;  /* 0x0000810dd200a986 */ /* 0x0003e2000c101130 */
[----:B0-----:R-:W-:-:S05]  /*40c70*/  @!P5 IADD3 R14, P6, R145, R14, RZ ;  /* 0x0000000e910ed210 */ /* 0x001fca0007fde0ff */
[----:B------:R-:W-:Y:S02]  /*40c80*/  @!P5 IMAD.X R15, R147, 0x1, R15, P6 ;  /* 0x00000001930fd824 */ /* 0x000fe400030e060f */
[----:B-1----:R-:W-:-:S05]  /*40c90*/  FMUL R13, R153, UR41 ;  /* 0x00000029990d7c20 */ /* 0x002fca0008400000 */
[----:B------:R-:W-:-:S05]  /*40ca0*/  F2FP.SATFINITE.E4M3.F32.PACK_AB_MERGE_C R13, RZ, R13, RZ ;  /* 0x0000000dff0d723e */ /* 0x000fca00048070ff */
[----:B------:R0:W-:Y:S02]  /*40cb0*/  @!P5 STG.E.U8 desc[UR48][R14.64+0x80], R13 ;  /* 0x0000800d0e00d986 */ /* 0x0001e4000c101130 */
[----:B0-----:R-:W0:Y:S01]  /*40cc0*/  @!P1 LDC.64 R14, c[0x0][0x5c0] ;  /* 0x00017000ff0e9b82 */ /* 0x001e220000000a00 */
[----:B------:R-:W-:Y:S02]  /*40cd0*/  LOP3.LUT P0, RZ, R10, 0x200, RZ, 0xc0, !PT ;  /* 0x000002000aff7812 */ /* 0x000fe4000780c0ff */
[----:B0-----:R-:W-:-:S05]  /*40ce0*/  @!P1 IADD3 R14, P6, R158, R14, RZ ;  /* 0x0000000e9e0e9210 */ /* 0x001fca0007fde0ff */
[----:B------:R-:W-:Y:S02]  /*40cf0*/  @!P1 IMAD.X R15, R159, 0x1, R15, P6 ;  /* 0x000000019f0f9824 */ /* 0x000fe400030e060f */
[----:B--2---:R-:W-:Y:S02]  /*40d00*/  FMUL R13, R184, UR41 ;  /* 0x00000029b80d7c20 */ /* 0x004fe40008400000 */
[----:B------:R-:W2:Y:S03]  /*40d10*/  LDL.LU R184, [R1+0x55c] ;  /* 0x00055c0001b87983 */ /* 0x000ea60000300800 */
[----:B------:R-:W-:Y:S01]  /*40d20*/  F2FP.SATFINITE.E4M3.F32.PACK_AB_MERGE_C R13, RZ, R13, RZ ;  /* 0x0000000dff0d723e */ /* 0x000fe200048070ff */
[----:B------:R-:W2:Y:S04]  /*40d30*/  LDL.LU R152, [R1+0x560] ;  /* 0x0005600001987983 */ /* 0x000ea80000300800 */
[----:B------:R3:W-:Y:S02]  /*40d40*/  @!P1 STG.E.U8 desc[UR48][R14.64+0x81], R13 ;  /* 0x0000810d0e009986 */ /* 0x0007e4000c101130 */
[----:B---3--:R-:W-:-:S05]  /*40d50*/  FMUL R13, R162, UR41 ;  /* 0x00000029a20d7c20 */ /* 0x008fca0008400000 */
[----:B------:R-:W-:-:S05]  /*40d60*/  F2FP.SATFINITE.E4M3.F32.PACK_AB_MERGE_C R13, RZ, R13, RZ ;  /* 0x0000000dff0d723e */ /* 0x000fca00048070ff */
[----:B------:R4:W-:Y:S02]  /*40d70*/  @!P0 STG.E.U8 desc[UR48][R212.64+0x88], R13 ;  /* 0x0000880dd4008986 */ /* 0x0009e4000c101130 */
[----:B----4-:R-:W-:Y:S02]  /*40d80*/  FMUL R13, R185, UR41 ;  /* 0x00000029b90d7c20 */ /* 0x010fe40008400000 */
[----:B------:R-:W3:Y:S04]  /*40d90*/  LDL.LU R185, [R1+0x564] ;  /* 0x0005640001b97983 */ /* 0x000ee80000300800 */
[----:B------:R-:W4:Y:S01]  /*40da0*/  LDL.LU R153, [R1+0x568] ;  /* 0x0005680001997983 */ /* 0x000f220000300800 */
[----:B------:R-:W-:-:S03]  /*40db0*/  LOP3.LUT P3, RZ, R10, 0x40, RZ, 0xc0, !PT ;  /* 0x000000400aff7812 */ /* 0x000fc6000786c0ff */
[----:B------:R-:W4:Y:S01]  /*40dc0*/  LDL.LU R162, [R1+0x56c] ;  /* 0x00056c0001a27983 */ /* 0x000f220000300800 */
[----:B------:R-:W-:-:S09]  /*40dd0*/  F2FP.SATFINITE.E4M3.F32.PACK_AB_MERGE_C R13, RZ, R13, RZ ;  /* 0x0000000dff0d723e */ /* 0x000fd200048070ff */
[----:B------:R0:W-:Y:S02]  /*40de0*/  @!P3 STG.E.U8 desc[UR48][R206.64+0x89], R13 ;  /* 0x0000890dce00b986 */ /* 0x0001e4000c101130 */
[----:B0-----:R-:W-:Y:S02]  /*40df0*/  FMUL R13, R163, UR41 ;  /* 0x00000029a30d7c20 */ /* 0x001fe40008400000 */
[----:B------:R-:W4:Y:S01]  /*40e00*/  LDL.LU R163, [R1+0x570] ;  /* 0x0005700001a37983 */ /* 0x000f220000300800 */
[----:B------:R-:W-:Y:S02]  /*40e10*/  LOP3.LUT P4, RZ, R0, 0x20000000, RZ, 0xc0, !PT ;  /* 0x2000000000ff7812 */ /* 0x000fe4000788c0ff */
[----:B------:R-:W-:-:S11]  /*40e20*/  LOP3.LUT P5, RZ, R10, 0x20, RZ, 0xc0, !PT ;  /* 0x000000200aff7812 */ /* 0x000fd600078ac0ff */
        /* <DEDUP_REMOVED lines=9> */
[----:B------:R-:W-:-:S05]  /*40ec0*/  FMUL R13, R183, UR41 ;  /* 0x00000029b70d7c20 */ /* 0x000fca0008400000 */
[----:B------:R-:W-:Y:S02]  /*40ed0*/  F2FP.SATFINITE.E4M3.F32.PACK_AB_MERGE_C R13, RZ, R13, RZ ;  /* 0x0000000dff0d723e */ /* 0x000fe400048070ff */
[----:B0-----:R-:W-:-:S05]  /*40ee0*/  @!P5 IADD3 R14, P6, R164, R14, RZ ;  /* 0x0000000ea40ed210 */ /* 0x001fca0007fde0ff */
[----:B------:R-:W-:-:S05]  /*40ef0*/  @!P5 IMAD.X R15, R180, 0x1, R15, P6 ;  /* 0x00000001b40fd824 */ /* 0x000fca00030e060f */
[----:B------:R2:W-:Y:S01]  /*40f00*/  @!P5 STG.E.U8 desc[UR48][R14.64+0x89], R13 ;  /* 0x0000890d0e00d986 */ /* 0x0005e2000c101130 */
[----:B------:R-:W-:Y:S02]  /*40f10*/  LOP3.LUT P5, RZ, R12, 0x2, RZ, 0xc0, !PT ;  /* 0x000000020cff7812 */ /* 0x000fe400078ac0ff */
[----:B------:R-:W-:Y:S02]  /*40f20*/  LOP3.LUT P6, RZ, R10, 0x10, RZ, 0xc0, !PT ;  /* 0x000000100aff7812 */ /* 0x000fe400078cc0ff */
[C---:B------:R-:W-:Y:S02]  /*40f30*/  LOP3.LUT P2, RZ, R0.reuse, 0x800000, RZ, 0xc0, !PT ;  /* 0x0080000000ff7812 */ /* 0x040fe4000784c0ff */
[----:B------:R-:W-:Y:S01]  /*40f40*/  LOP3.LUT P1, RZ, R0, 0x400000, RZ, 0xc0, !PT ;  /* 0x0040000000ff7812 */ /* 0x000fe2000782c0ff */
[----:B--2---:R-:W-:Y:S02]  /*40f50*/  FMUL R13, R184, UR41 ;  /* 0x00000029b80d7c20 */ /* 0x004fe40008400000 */
[----:B------:R-:W2:Y:S03]  /*40f60*/  LDL.LU R184, [R1+0x574] ;  /* 0x0005740001b87983 */ /* 0x000ea60000300800 */
[----:B------:R-:W-:-:S05]  /*40f70*/  F2FP.SATFINITE.E4M3.F32.PACK_AB_MERGE_C R13, RZ, R13, RZ ;  /* 0x0000000dff0d723e */ /* 0x000fca00048070ff */
[----:B------:R-:W-:Y:S01]  /*40f80*/  @!P5 STG.E.U8 desc[UR48][R216.64+0x90], R13 ;  /* 0x0000900dd800d986 */ /* 0x000fe2000c101130 */
[----:B------:R-:W-:Y:S01]  /*40f90*/  LOP3.LUT P5, RZ, R12, 0x1, RZ, 0xc0, !PT ;  /* 0x000000010cff7812 */ /* 0x000fe200078ac0ff */
[----:B------:R-:W-:-:S05]  /*40fa0*/  FMUL R12, R152, UR41 ;  /* 0x00000029980c7c20 */ /* 0x000fca0008400000 */
[----:B------:R-:W-:Y:S01]  /*40fb0*/  F2FP.SATFINITE.E4M3.F32.PACK_AB_MERGE_C R12, RZ, R12, RZ ;  /* 0x0000000cff0c723e */ /* 0x000fe200048070ff */
[----:B---3--:R-:W-:Y:S02]  /*40fc0*/  FMUL R14, R185, UR41 ;  /* 0x00000029b90e7c20 */ /* 0x008fe40008400000 */
[----:B------:R-:W3:Y:S04]  /*40fd0*/  LDL.LU R185, [R1+0x578] ;  /* 0x0005780001b97983 */ /* 0x000ee80000300800 */
[----:B------:R0:W-:Y:S02]  /*40fe0*/  @!P6 STG.E.U8 desc[UR48][R204.64+0x91], R12 ;  /* 0x0000910ccc00e986 */ /* 0x0001e4000c101130 */
[----:B0-----:R-:W0:Y:S01]  /*40ff0*/  @!P2 LDC.64 R12, c[0x0][0x5c0] ;  /* 0x00017000ff0cab82 */ /* 0x001e220000000a00 */
[----:B------:R-:W-:-:S02]  /*41000*/  F2FP.SATFINITE.E4M3.F32.PACK_AB_MERGE_C R14, RZ, R14, RZ ;  /* 0x0000000eff0e723e */ /* 0x000fc400048070ff */
[----:B0-----:R-:W-:-:S05]  /*41010*/  @!P2 IADD3 R12, P6, R192, R12, RZ ;  /* 0x0000000cc00ca210 */ /* 0x001fca0007fde0ff */
[----:B------:R-:W-:-:S05]  /*41020*/  @!P2 IMAD.X R13, R196, 0x1, R13, P6 ;  /* 0x00000001c40da824 */ /* 0x000fca00030e060d */
[----:B------:R0:W-:Y:S02]  /*41030*/  @!P2 STG.E.U8 desc[UR48][R12.64+0x90], R14 ;  /* 0x0000900e0c00a986 */ /* 0x0001e4000c101130 */
[----:B0-----:R-:W0:Y:S01]  /*41040*/  @!P1 LDC.64 R12, c[0x0][0x5c0] ;  /* 0x00017000ff0c9b82 */ /* 0x001e220000000a00 */
[----:B----4-:R-:W-:Y:S01]  /*41050*/  FMUL R14, R153, UR41 ;  /* 0x00000029990e7c20 */ /* 0x010fe20008400000 */
[----:B------:R-:W-:Y:S01]  /*41060*/  LOP3.LUT P3, RZ, R10, 0x2, RZ, 0xc0, !PT ;  /* 0x000000020aff7812 */ /* 0x000fe2000786c0ff */
[----:B------:R-:W4:Y:S03]  /*41070*/  LDL.LU R153, [R1+0x57c] ;  /* 0x00057c0001997983 */ /* 0x000f260000300800 */
[----:B------:R-:W-:Y:S02]  /*41080*/  F2FP.SATFINITE.E4M3.F32.PACK_AB_MERGE_C R14, RZ, R14, RZ ;  /* 0x0000000eff0e723e */ /* 0x000fe400048070ff */
[----:B0-----:R-:W-:-:S05]  /*41090*/  @!P1 IADD3 R12, P6, R193, R12, RZ ;  /* 0x0000000cc10c9210 */ /* 0x001fca0007fde0ff */
[----:B------:R-:W-:-:S05]  /*410a0*/  @!P1 IMAD.X R13, R197, 0x1, R13, P6 ;  /* 0x00000001c50d9824 */ /* 0x000fca00030e060d */
[----:B------:R0:W-:Y:S02]  /*410b0*/  @!P1 STG.E.U8 desc[UR48][R12.64+0x91], R14 ;  /* 0x0000910e0c009986 */ /* 0x0001e4000c101130 */
[----:B0-----:R-:W-:-:S05]  /*410c0*/  FMUL R12, R162, UR41 ;  /* 0x00000029a20c7c20 */ /* 0x001fca0008400000 */
[----:B------:R-:W-:-:S05]  /*410d0*/  F2FP.SATFINITE.E4M3.F32.PACK_AB_MERGE_C R12, RZ, R12, RZ ;  /* 0x0000000cff0c723e */ /* 0x000fca00048070ff */
[----:B------:R0:W-:Y:S02]  /*410e0*/  @!P3 STG.E.U8 desc[UR48][R186.64+0x98], R12 ;  /* 0x0000980cba00b986 */ /* 0x0001e4000c101130 */
[----:B0-----:R-:W-:Y:S02]  /*410f0*/  FMUL R12, R163, UR41 ;  /* 0x00000029a30c7c20 */ /* 0x001fe40008400000 */
[----:B------:R-:W4:Y:S01]  /*41100*/  LDL.LU R163, [R1+0x580] ;  /* 0x0005800001a37983 */ /* 0x000f220000300800 */
[----:B------:R-:W-:Y:S02]  /*41110*/  LOP3.LUT P4, RZ, R5, 0x80000000, RZ, 0xc0, !PT ;  /* 0x8000000005ff7812 */ /* 0x000fe4000788c0ff */
[----:B------:R-:W-:Y:S01]  /*41120*/  LOP3.LUT P0, RZ, R0, 0x100000, RZ, 0xc0, !PT ;  /* 0x0010000000ff7812 */ /* 0x000fe2000780c0ff */
[----:B------:R-:W4:Y:S01]  /*41130*/  LDL.LU R162, [R1+0x584] ;  /* 0x0005840001a27983 */ /* 0x000f220000300800 */
[----:B------:R-:W-:-:S09]  /*41140*/  F2FP.SATFINITE.E4M3.F32.PACK_AB_MERGE_C R12, RZ, R12, RZ ;  /* 0x0000000cff0c723e */ /* 0x000fd200048070ff */
[----:B------:R0:W-:Y:S02]  /*41150*/  @!P4 STG.E.U8 desc[UR48][R148.64+0x99], R12 ;  /* 0x0000990c9400c986 */ /* 0x0001e4000c101130 */
[----:B0-----:R-:W0:Y:S02]  /*41160*/  @!P0 LDC.64 R12, c[0x0][0x5c0] ;  /* 0x00017000ff0c8b82 */ /* 0x001e240000000a00 */
[----:B0-----:R-:W-:-:S05]  /*41170*/  @!P0 IADD3 R12, P6, R190, R12, RZ ;  /* 0x0000000cbe0c8210 */ /* 0x001fca0007fde0ff */
[----:B------:R-:W-:Y:S02]  /*41180*/  @!P0 IMAD.X R13, R191, 0x1, R13, P6 ;  /* 0x00000001bf0d8824 */ /* 0x000fe400030e060d */
[----:B--2---:R-:W-:Y:S02]  /*41190*/  FMUL R14, R184, UR41 ;  /* 0x00000029b80e7c20 */ /* 0x004fe40008400000 */
[----:B------:R-:W2:Y:S03]  /*411a0*/  LDL.LU R184, [R1+0x588] ;  /* 0x0005880001b87983 */ /* 0x000ea60000300800 */
[----:B------:R-:W-:-:S05]  /*411b0*/  F2FP.SATFINITE.E4M3.F32.PACK_AB_MERGE_C R14, RZ, R14, RZ ;  /* 0x0000000eff0e723e */ /* 0x000fca00048070ff */
[----:B------:R0:W-:Y:S02]  /*411c0*/  @!P0 STG.E.U8 desc[UR48][R12.64+0x98], R14 ;  /* 0x0000980e0c008986 */ /* 0x0001e4000c101130 */
[----:B0-----:R-:W0:Y:S01]  /*411d0*/  @!P5 LDC.64 R12, c[0x0][0x5c0] ;  /* 0x00017000ff0cdb82 */ /* 0x001e220000000a00 */
[----:B---3--:R-:W-:Y:S02]  /*411e0*/  FMUL R14, R185, UR41 ;  /* 0x00000029b90e7c20 */ /* 0x008fe40008400000 */
[----:B------:R-:W3:Y:S01]  /*411f0*/  LDL.LU R185, [R1+0x58c] ;  /* 0x00058c0001b97983 */ /* 0x000ee20000300800 */
[----:B0-----:R-:W-:Y:S02]  /*41200*/  @!P5 IADD3 R12, P6, R200, R12, RZ ;  /* 0x0000000cc80cd210 */ /* 0x001fe40007fde0ff */
[----:B------:R-:W-:Y:S01]  /*41210*/  F2FP.SATFINITE.E4M3.F32.PACK_AB_MERGE_C R14, RZ, R14, RZ ;  /* 0x0000000eff0e723e */ /* 0x000fe200048070ff */
[----:B------:R-:W3:Y:S02]  /*41220*/  LDL.LU R183, [R1+0x590] ;  /* 0x0005900001b77983 */ /* 0x000ee40000300800 */
[----:B------:R-:W-:Y:S01]  /*41230*/  @!P5 IMAD.X R13, R201, 0x1, R13, P6 ;  /* 0x00000001c90dd824 */ /* 0x000fe200030e060d */
[----:B------:R-:W-:Y:S01]  /*41240*/  ISETP.GE.AND P2, PT, R28, 0x1, PT ;  /* 0x000000011c00780c */ /* 0x000fe20003f46270 */
[----:B------:R-:W3:Y:S04]  /*41250*/  LDL.LU R152, [R1+0x594] ;  /* 0x0005940001987983 */ /* 0x000ee80000300800 */
[----:B------:R0:W-:Y:S01]  /*41260*/  @!P5 STG.E.U8 desc[UR48][R12.64+0x99], R14 ;  /* 0x0000990e0c00d986 */ /* 0x0001e2000c101130 */
[----:B------:R-:W-:-:S13]  /*41270*/  ISETP.LT.OR P5, PT, R29, 0xa1, !P2 ;  /* 0x000000a11d00780c */ /* 0x000fda00057a1670 */
[----:B0-----:R-:W0:Y:S02]  /*41280*/  @!P5 LDC.64 R12, c[0x0][0x5c0] ;  /* 0x00017000ff0cdb82 */ /* 0x001e240000000a00 */
[----:B0-----:R-:W-:-:S05]  /*41290*/  @!P5 IADD3 R12, P6, R24, R12, RZ ;  /* 0x0000000c180cd210 */ /* 0x001fca0007fde0ff */
[----:B------:R-:W-:Y:S02]  /*412a0*/  @!P5 IMAD.X R13, R31, 0x1, R13, P6 ;  /* 0x000000011f0dd824 */ /* 0x000fe400030e060d */
[----:B----4-:R-:W-:-:S05]  /*412b0*/  FMUL R14, R153, UR41 ;  /* 0x00000029990e7c20 */ /* 0x010fca0008400000 */
[----:B------:R-:W-:-:S05]  /*412c0*/  F2FP.SATFINITE.E4M3.F32.PACK_AB_MERGE_C R14, RZ, R14, RZ ;  /* 0x0000000eff0e723e */ /* 0x000fca00048070ff */
[----:B------:R0:W-:Y:S02]  /*412d0*/  @!P5 STG.E.U8 desc[UR48][R12.64+0xa0], R14 ;  /* 0x0000a00e0c00d986 */ /* 0x0001e4000c101130 */
[----:B0-----:R-:W-:Y:S02]  /*412e0*/  FMUL R14, R163, UR41 ;  /* 0x00000029a30e7c20 */ /* 0x001fe40008400000 */
[----:B------:R-:W4:Y:S01]  /*412f0*/  LDL.LU R163, [R1+0x598] ;  /* 0x0005980001a37983 */ /* 0x000f220000300800 */
[----:B------:R-:W-:-:S03]  /*41300*/  ISETP.LT.OR P5, PT, R29, 0xa2, !P2 ;  /* 0x000000a21d00780c */ /* 0x000fc600057a1670 */
[----:B------:R-:W4:Y:S10]  /*41310*/  LDL.LU R153, [R1+0x59c] ;  /* 0x00059c0001997983 */ /* 0x000f340000300800 */
[----:B------:R-:W0:Y:S01]  /*41320*/  @!P5 LDC.64 R12, c[0x0][0x5c0] ;  /* 0x00017000ff0cdb82 */ /* 0x000e220000000a00 */
[----:B------:R-:W-:-:S02]  /*41330*/  F2FP.SATFINITE.E4M3.F32.PACK_AB_MERGE_C R14, RZ, R14, RZ ;  /* 0x0000000eff0e723e */ /* 0x000fc400048070ff */
[----:B------:R-:W-:Y:S02]  /*41340*/  LOP3.LUT P3, RZ, R10, 0x1, RZ, 0xc0, !PT ;  /* 0x000000010aff7812 */ /* 0x000fe4000786c0ff */
[----:B0-----:R-:W-:-:S05]  /*41350*/  @!P5 IADD3 R12, P6, R24, R12, RZ ;  /* 0x0000000c180cd210 */ /* 0x001fca0007fde0ff */
[----:B------:R-:W-:-:S05]  /*41360*/  @!P5 IMAD.X R13, R31, 0x1, R13, P6 ;  /* 0x000000011f0dd824 */ /* 0x000fca00030e060d */
[----:B------:R0:W-:Y:S02]  /*41370*/  @!P5 STG.E.U8 desc[UR48][R12.64+0xa1], R14 ;  /* 0x0000a10e0c00d986 */ /* 0x0001e4000c101130 */
[----:B0-----:R-:W-:Y:S02]  /*41380*/  FMUL R12, R162, UR41 ;  /* 0x00000029a20c7c20 */ /* 0x001fe40008400000 */
[----:B------:R-:W4:Y:S03]  /*41390*/  LDL.LU R162, [R1+0x5a0] ;  /* 0x0005a00001a27983 */ /* 0x000f260000300800 */
[----:B------:R-:W-:-:S05]  /*413a0*/  F2FP.SATFINITE.E4M3.F32.PACK_AB_MERGE_C R12, RZ, R12, RZ ;  /* 0x0000000cff0c723e */ /* 0x000fca00048070ff */
[----:B------:R2:W-:Y:S02]  /*413b0*/  @!P3 STG.E.U8 desc[UR48][R170.64+0xa0], R12 ;  /* 0x0000a00caa00b986 */ /* 0x0005e4000c101130 */
[----:B--2---:R-:W-:Y:S02]  /*413c0*/  FMUL R12, R184, UR41 ;  /* 0x00000029b80c7c20 */ /* 0x004fe40008400000 */
[----:B------:R-:W2:Y:S01]  /*413d0*/  LDL.LU R184, [R1+0x5a4] ;  /* 0x0005a40001b87983 */ /* 0x000ea20000300800 */
[----:B------:R-:W-:Y:S02]  /*413e0*/  LOP3.LUT P4, RZ, R5, 0x40000000, RZ, 0xc0, !PT ;  /* 0x4000000005ff7812 */ /* 0x000fe4000788c0ff */
[----:B------:R-:W-:Y:S02]  /*413f0*/  ISETP.LT.OR P5, PT, R29, 0xa9, !P2 ;  /* 0x000000a91d00780c */ /* 0x000fe400057a1670 */
[----:B------:R-:W-:-:S09]  /*41400*/  F2FP.SATFINITE.E4M3.F32.PACK_AB_MERGE_C R12, RZ, R12, RZ ;  /* 0x0000000cff0c723e */ /* 0x000fd200048070ff */
[----:B------:R0:W-:Y:S02]  /*41410*/  @!P4 STG.E.U8 desc[UR48][R142.64+0xa1], R12 ;  /* 0x0000a10c8e00c986 */ /* 0x0001e4000c101130 */
[----:B0-----:R-:W0:Y:S01]  /*41420*/  @!P5 LDC.64 R12, c[0x0][0x5c0] ;  /* 0x00017000ff0cdb82 */ /* 0x001e220000000a00 */
[----:B---3--:R-:W-:Y:S02]  /*41430*/  FMUL R14, R185, UR41 ;  /* 0x00000029b90e7c20 */ /* 0x008fe40008400000 */
[----:B------:R-:W3:Y:S01]  /*41440*/  LDL.LU R185, [R1+0x5a8] ;  /* 0x0005a80001b97983 */ /* 0x000ee20000300800 */
[----:B0-----:R-:W-:Y:S02]  /*41450*/  @!P5 IADD3 R12, P6, R24, R12, RZ ;  /* 0x0000000c180cd210 */ /* 0x001fe40007fde0ff */
[----:B------:R-:W-:-:S03]  /*41460*/  F2FP.SATFINITE.E4M3.F32.PACK_AB_MERGE_C R14, RZ, R14, RZ ;  /* 0x0000000eff0e723e */ /* 0x000fc600048070ff */
[----:B------:R-:W-:-:S05]  /*41470*/  @!P5 IMAD.X R13, R31, 0x1, R13, P6 ;  /* 0x000000011f0dd824 */ /* 0x000fca00030e060d */
[----:B------:R0:W-:Y:S01]  /*41480*/  @!P5 STG.E.U8 desc[UR48][R12.64+0xa8], R14 ;  /* 0x0000a80e0c00d986 */ /* 0x0001e2000c101130 */
[----:B------:R-:W-:-:S13]  /*41490*/  ISETP.LT.OR P5, PT, R29, 0xaa, !P2 ;  /* 0x000000aa1d00780c */ /* 0x000fda00057a1670 */
[----:B0-----:R-:W0:Y:S01]  /*414a0*/  @!P5 LDC.64 R12, c[0x0][0x5c0] ;  /* 0x00017000ff0cdb82 */ /* 0x001e220000000a00 */
[----:B------:R-:W-:Y:S01]  /*414b0*/  FMUL R14, R183, UR41 ;  /* 0x00000029b70e7c20 */ /* 0x000fe20008400000 */
[----:B------:R-:W-:-:S04]  /*414c0*/  LOP3.LUT P1, RZ, R5, 0x20000000, RZ, 0xc0, !PT ;  /* 0x2000000005ff7812 */ /* 0x000fc8000782c0ff */
[----:B------:R-:W-:Y:S02]  /*414d0*/  F2FP.SATFINITE.E4M3.F32.PACK_AB_MERGE_C R14, RZ, R14, RZ ;  /* 0x0000000eff0e723e */ /* 0x000fe400048070ff */
[----:B0-----:R-:W-:-:S05]  /*414e0*/  @!P5 IADD3 R12, P6, R24, R12, RZ ;  /* 0x0000000c180cd210 */ /* 0x001fca0007fde0ff */
[----:B------:R-:W-:-:S05]  /*414f0*/  @!P5 IMAD.X R13, R31, 0x1, R13, P6 ;  /* 0x000000011f0dd824 */ /* 0x000fca00030e060d */
[----:B------:R0:W-:Y:S02]  /*41500*/  @!P5 STG.E.U8 desc[UR48][R12.64+0xa9], R14 ;  /* 0x0000a90e0c00d986 */ /* 0x0001e4000c101130 */
[----:B0-----:R-:W-:-:S05]  /*41510*/  FMUL R12, R152, UR41 ;  /* 0x00000029980c7c20 */ /* 0x001fca0008400000 */
[----:B------:R-:W-:-:S05]  /*41520*/  F2FP.SATFINITE.E4M3.F32.PACK_AB_MERGE_C R12, RZ, R12, RZ ;  /* 0x0000000cff0c723e */ /* 0x000fca00048070ff */
[----:B------:R4:W-:Y:S02]  /*41530*/  @!P1 STG.E.U8 desc[UR48][R130.64+0xa8], R12 ;  /* 0x0000a80c82009986 */ /* 0x0009e4000c101130 */
[----:B----4-:R-:W-:Y:S02]  /*41540*/  FMUL R12, R163, UR41 ;  /* 0x00000029a30c7c20 */ /* 0x010fe40008400000 */
[----:B------:R-:W4:Y:S01]  /*41550*/  LDL.LU R163, [R1+0x5ac] ;  /* 0x0005ac0001a37983 */ /* 0x000f220000300800 */
[----:B------:R-:W-:Y:S02]  /*41560*/  LOP3.LUT P0, RZ, R5, 0x8000000, RZ, 0xc0, !PT ;  /* 0x0800000005ff7812 */ /* 0x000fe4000780c0ff */
[----:B------:R-:W-:Y:S02]  /*41570*/  ISETP.LT.OR P5, PT, R29, 0xb1, !P2 ;  /* 0x000000b11d00780c */ /* 0x000fe400057a1670 */
[----:B------:R-:W-:-:S09]  /*41580*/  F2FP.SATFINITE.E4M3.F32.PACK_AB_MERGE_C R12, RZ, R12, RZ ;  /* 0x0000000cff0c723e */ /* 0x000fd200048070ff */
[----:B------:R0:W-:Y:S02]  /*41590*/  @!P0 STG.E.U8 desc[UR48][R128.64+0xa9], R12 ;  /* 0x0000a90c80008986 */ /* 0x0001e4000c101130 */
[----:B0-----:R-:W0:Y:S01]  /*415a0*/  @!P5 LDC.64 R12, c[0x0][0x5c0] ;  /* 0x00017000ff0cdb82 */ /* 0x001e220000000a00 */
[----:B------:R-:W-:-:S05]  /*415b0*/  FMUL R14, R153, UR41 ;  /* 0x00000029990e7c20 */ /* 0x000fca0008400000 */
[----:B------:R-:W-:Y:S02]  /*415c0*/  F2FP.SATFINITE.E4M3.F32.PACK_AB_MERGE_C R14, RZ, R14, RZ ;  /* 0x0000000eff0e723e */ /* 0x000fe400048070ff */
[----:B0-----:R-:W-:-:S05]  /*415d0*/  @!P5 IADD3 R12, P6, R24, R12, RZ ;  /* 0x0000000c180cd210 */ /* 0x001fca0007fde0ff */
[----:B------:R-:W-:-:S05]  /*415e0*/  @!P5 IMAD.X R13, R31, 0x1, R13, P6 ;  /* 0x000000011f0dd824 */ /* 0x000fca00030e060d */
[----:B------:R0:W-:Y:S01]  /*415f0*/  @!P5 STG.E.U8 desc[UR48][R12.64+0xb0], R14 ;  /* 0x0000b00e0c00d986 */ /* 0x0001e2000c101130 */
[----:B------:R-:W-:-:S13]  /*41600*/  ISETP.LT.OR P5, PT, R29, 0xb2, !P2 ;  /* 0x000000b21d00780c */ /* 0x000fda00057a1670 */
[----:B0-----:R-:W0:Y:S01]  /*41610*/  @!P5 LDC.64 R12, c[0x0][0x5c0] ;  /* 0x00017000ff0cdb82 */ /* 0x001e220000000a00 */
[----:B------:R-:W-:Y:S02]  /*41620*/  FMUL R14, R162, UR41 ;  /* 0x00000029a20e7c20 */ /* 0x000fe40008400000 */
[----:B------:R-:W4:Y:S03]  /*41630*/  LDL.LU R162, [R1+0x5b0] ;  /* 0x0005b00001a27983 */ /* 0x000f260000300800 */
[----:B------:R-:W-:Y:S02]  /*41640*/  F2FP.SATFINITE.E4M3.F32.PACK_AB_MERGE_C R14, RZ, R14, RZ ;  /* 0x0000000eff0e723e */ /* 0x000fe400048070ff */
[----:B------:R-:W-:Y:S02]  /*41650*/  LOP3.LUT P3, RZ, R5, 0x10000000, RZ, 0xc0, !PT ;  /* 0x1000000005ff7812 */ /* 0x000fe4000786c0ff */
[----:B0-----:R-:W-:-:S05]  /*41660*/  @!P5 IADD3 R12, P6, R24, R12, RZ ;  /* 0x0000000c180cd210 */ /* 0x001fca0007fde0ff */
[----:B------:R-:W-:-:S05]  /*41670*/  @!P5 IMAD.X R13, R31, 0x1, R13, P6 ;  /* 0x000000011f0dd824 */ /* 0x000fca00030e060d */
[----:B------:R2:W-:Y:S02]  /*41680*/  @!P5 STG.E.U8 desc[UR48][R12.64+0xb1], R14 ;  /* 0x0000b10e0c00d986 */ /* 0x0005e4000c101130 */
[----:B--2---:R-:W-:Y:S02]  /*41690*/  FMUL R12, R184, UR41 ;  /* 0x00000029b80c7c20 */ /* 0x004fe40008400000 */
[----:B------:R-:W2:Y:S03]  /*416a0*/  LDL.LU R184, [R1+0x5b4] ;  /* 0x0005b40001b87983 */ /* 0x000ea60000300800 */
[----:B------:R-:W-:-:S05]  /*416b0*/  F2FP.SATFINITE.E4M3.F32.PACK_AB_MERGE_C R12, RZ, R12, RZ ;  /* 0x0000000cff0c723e */ /* 0x000fca00048070ff */
[----:B------:R3:W-:Y:S02]  /*416c0*/  @!P3 STG.E.U8 desc[UR48][R124.64+0xb0], R12 ;  /* 0x0000b00c7c00b986 */ /* 0x0007e4000c101130 */
[----:B---3--:R-:W-:Y:S02]  /*416d0*/  FMUL R12, R185, UR41 ;  /* 0x00000029b90c7c20 */ /* 0x008fe40008400000 */
[----:B------:R-:W3:Y:S04]  /*416e0*/  LDL.LU R185, [R1+0x5b8] ;  /* 0x0005b80001b97983 */ /* 0x000ee80000300800 */
[----:B------:R-:W3:Y:S01]  /*416f0*/  LDL.LU R152, [R1+0x5bc] ;  /* 0x0005bc0001987983 */ /* 0x000ee20000300800 */
[----:B------:R-:W-:Y:S02]  /*41700*/  LOP3.LUT P4, RZ, R5, 0x4000000, RZ, 0xc0, !PT ;  /* 0x0400000005ff7812 */ /* 0x000fe4000788c0ff */
[----:B------:R-:W-:-:S02]  /*41710*/  ISETP.LT.OR P5, PT, R29, 0xb9, !P2 ;  /* 0x000000b91d00780c */ /* 0x000fc400057a1670 */
[----:B------:R-:W-:-:S09]  /*41720*/  F2FP.SATFINITE.E4M3.F32.PACK_AB_MERGE_C R12, RZ, R12, RZ ;  /* 0x0000000cff0c723e */ /* 0x000fd200048070ff */
[----:B------:R0:W-:Y:S02]  /*41730*/  @!P4 STG.E.U8 desc[UR48][R122.64+0xb1], R12 ;  /* 0x0000b10c7a00c986 */ /* 0x0001e4000c101130 */
[----:B0-----:R-:W0:Y:S01]  /*41740*/  @!P5 LDC.64 R12, c[0x0][0x5c0] ;  /* 0x00017000ff0cdb82 */ /* 0x001e220000000a00 */
[----:B----4-:R-:W-:Y:S02]  /*41750*/  FMUL R14, R163, UR41 ;  /* 0x00000029a30e7c20 */ /* 0x010fe40008400000 */
[----:B------:R-:W4:Y:S04]  /*41760*/  LDL.LU R163, [R1+0x5c0] ;  /* 0x0005c00001a37983 */ /* 0x000f280000300800 */
[----:B------:R-:W4:Y:S01]  /*41770*/  LDL.LU R153, [R1+0x5c4] ;  /* 0x0005c40001997983 */ /* 0x000f220000300800 */
[----:B0-----:R-:W-:-:S02]  /*41780*/  @!P5 IADD3 R12, P6, R24, R12, RZ ;  /* 0x0000000c180cd210 */ /* 0x001fc40007fde0ff */
[----:B------:R-:W-:-:S03]  /*41790*/  F2FP.SATFINITE.E4M3.F32.PACK_AB_MERGE_C R14, RZ, R14, RZ ;  /* 0x0000000eff0e723e */ /* 0x000fc600048070ff */
[----:B------:R-:W-:-:S05]  /*417a0*/  @!P5 IMAD.X R13, R31, 0x1, R13, P6 ;  /* 0x000000011f0dd824 */ /* 0x000fca00030e060d */
[----:B------:R0:W-:Y:S01]  /*417b0*/  @!P5 STG.E.U8 desc[UR48][R12.64+0xb8], R14 ;  /* 0x0000b80e0c00d986 */ /* 0x0001e2000c101130 */
[----:B------:R-:W-:-:S13]  /*417c0*/  ISETP.LT.OR P5, PT, R29, 0xba, !P2 ;  /* 0x000000ba1d00780c */ /* 0x000fda00057a1670 */
[----:B0-----:R-:W0:Y:S01]  /*417d0*/  @!P5 LDC.64 R12, c[0x0][0x5c0] ;  /* 0x00017000ff0cdb82 */ /* 0x001e220000000a00 */
[----:B------:R-:W-:Y:S02]  /*417e0*/  LOP3.LUT P0, RZ, R5, 0x800000, RZ, 0xc0, !PT ;  /* 0x0080000005ff7812 */ /* 0x000fe4000780c0ff */
[----:B0-----:R-:W-:-:S05]  /*417f0*/  @!P5 IADD3 R12, P6, R24, R12, RZ ;  /* 0x0000000c180cd210 */ /* 0x001fca0007fde0ff */
[----:B------:R-:W-:Y:S02]  /*41800*/  @!P5 IMAD.X R13, R31, 0x1, R13, P6 ;  /* 0x000000011f0dd824 */ /* 0x000fe400030e060d */
[----:B------:R-:W-:-:S05]  /*41810*/  FMUL R14, R162, UR41 ;  /* 0x00000029a20e7c20 */ /* 0x000fca0008400000 */
        /* <DEDUP_REMOVED lines=8> */
[----:B------:R-:W-:Y:S02]  /*418a0*/  LOP3.LUT P3, RZ, R2, 0x20, RZ, 0xc0, !PT ;  /* 0x0000002002ff7812 */ /* 0x000fe4000786c0ff */
[----:B------:R-:W-:Y:S01]  /*418b0*/  LOP3.LUT R10, R10, 0x7fffffff, RZ, 0xc0, !PT ;  /* 0x7fffffff0a0a7812 */ /* 0x000fe200078ec0ff */
[----:B------:R-:W3:Y:S01]  /*418c0*/  LDL.LU R162, [R1+0x5d0] ;  /* 0x0005d00001a27983 */ /* 0x000ee20000300800 */
[----:B------:R-:W-:-:S09]  /*418d0*/  F2FP.SATFINITE.E4M3.F32.PACK_AB_MERGE_C R12, RZ, R12, RZ ;  /* 0x0000000cff0c723e */ /* 0x000fd200048070ff */
[----:B------:R-:W-:Y:S02]  /*418e0*/  @P3 LOP3.LUT R10, R10, 0x80000000, RZ, 0xfc, !PT ;  /* 0x800000000a0a3812 */ /* 0x000fe400078efcff */
[----:B------:R-:W-:Y:S02]  /*418f0*/  LOP3.LUT P3, RZ, R5, 0x400000, RZ, 0xc0, !PT ;  /* 0x0040000005ff7812 */ /* 0x000fe4000786c0ff */
[----:B------:R-:W-:-:S04]  /*41900*/  LOP3.LUT R10, R10, 0xbfffffff, RZ, 0xc0, !PT ;  /* 0xbfffffff0a0a7812 */ /* 0x000fc800078ec0ff */
[----:B------:R-:W-:Y:S02]  /*41910*/  @P2 LOP3.LUT R10, R10, 0x40000000, RZ, 0xfc, !PT ;  /* 0x400000000a0a2812 */ /* 0x000fe400078efcff */
[----:B------:R-:W-:-:S05]  /*41920*/  LOP3.LUT P5, RZ, R5, 0x200000, RZ, 0xc0, !PT ;  /* 0x0020000005ff7812 */ /* 0x000fca00078ac0ff */
[----:B------:R0:W-:Y:S01]  /*41930*/  @!P3 STG.E.U8 desc[UR48][R114.64+0xb9], R12 ;  /* 0x0000b90c7200b986 */ /* 0x0001e2000c101130 */
[----:B------:R-:W-:Y:S01]  /*41940*/  LOP3.LUT P3, RZ, R10, 0x80000000, RZ, 0xc0, !PT ;  /* 0x800000000aff7812 */ /* 0x000fe2000786c0ff */
[----:B0-----:R-:W-:-:S05]  /*41950*/  FMUL R12, R152, UR41 ;  /* 0x00000029980c7c20 */ /* 0x001fca0008400000 */
[----:B------:R-:W-:-:S05]  /*41960*/  F2FP.SATFINITE.E4M3.F32.PACK_AB_MERGE_C R12, RZ, R12, RZ ;  /* 0x0000000cff0c723e */ /* 0x000fca00048070ff */
[----:B------:R0:W-:Y:S02]  /*41970*/  @!P5 STG.E.U8 desc[UR48][R112.64+0xa0], R12 ;  /* 0x0000a00c7000d986 */ /* 0x0001e4000c101130 */
[----:B0-----:R-:W0:Y:S01]  /*41980*/  @!P3 LDC.64 R12, c[0x0][0x5c0] ;  /* 0x00017000ff0cbb82 */ /* 0x001e220000000a00 */
[----:B------:R-:W-:Y:S02]  /*41990*/  LOP3.LUT P2, RZ, R5, 0x100000, RZ, 0xc0, !PT ;  /* 0x0010000005ff7812 */ /* 0x000fe4000784c0ff */
[----:B------:R-:W-:Y:S02]  /*419a0*/  LOP3.LUT P4, RZ, R2, 0x4, RZ, 0xc0, !PT ;  /* 0x0000000402ff7812 */ /* 0x000fe4000788c0ff */
[----:B0-----:R-:W-:-:S05]  /*419b0*/  @!P3 IADD3 R12, P5, R105, R12, RZ ;  /* 0x0000000c690cb210 */ /* 0x001fca0007fbe0ff */
[----:B------:R-:W-:Y:S02]  /*419c0*/  @!P3 IMAD.X R13, R108, 0x1, R13, P5 ;  /* 0x000000016c0db824 */ /* 0x000fe400028e060d */
[----:B----4-:R-:W-:Y:S02]  /*419d0*/  FMUL R15, R163, UR41 ;  /* 0x00000029a30f7c20 */ /* 0x010fe40008400000 */
[----:B------:R-:W4:Y:S01]  /*419e0*/  LDL.LU R163, [R1+0x5d4] ;  /* 0x0005d40001a37983 */ /* 0x000f220000300800 */
[----:B------:R-:W-:Y:S02]  /*419f0*/  FMUL R14, R153, UR41 ;  /* 0x00000029990e7c20 */ /* 0x000fe40008400000 */
[----:B------:R-:W-:Y:S01]  /*41a00*/  F2FP.SATFINITE.E4M3.F32.PACK_AB_MERGE_C R117, RZ, R15, RZ ;  /* 0x0000000fff75723e */ /* 0x000fe200048070ff */
[----:B------:R-:W4:Y:S02]  /*41a10*/  LDL.LU R105, [R1+0x738] ;  /* 0x0007380001697983 */ /* 0x000f240000300800 */
[----:B------:R-:W-:-:S02]  /*41a20*/  F2FP.SATFINITE.E4M3.F32.PACK_AB_MERGE_C R115, RZ, R14, RZ ;  /* 0x0000000eff73723e */ /* 0x000fc400048070ff */
[----:B------:R-:W-:Y:S04]  /*41a30*/  @!P2 STG.E.U8 desc[UR48][R110.64+0xa1], R117 ;  /* 0x0000a1756e00a986 */ /* 0x000fe8000c101130 */
[----:B------:R0:W-:Y:S04]  /*41a40*/  @!P3 STG.E.U8 desc[UR48][R12.64+0xa0], R115 ;  /* 0x0000a0730c00b986 */ /* 0x0001e8000c101130 */
[----:B------:R-:W4:Y:S01]  /*41a50*/  LDL.LU R108, [R1+0x734] ;  /* 0x00073400016c7983 */ /* 0x000f220000300800 */
[----:B0-----:R-:W0:Y:S02]  /*41a60*/  @!P4 LDC.64 R12, c[0x0][0x5c0] ;  /* 0x00017000ff0ccb82 */ /* 0x001e240000000a00 */
[----:B0-----:R-:W-:-:S05]  /*41a70*/  @!P4 IADD3 R12, P5, R237, R12, RZ ;  /* 0x0000000ced0cc210 */ /* 0x001fca0007fbe0ff */
[----:B------:R-:W-:Y:S02]  /*41a80*/  @!P4 IMAD.X R13, R109, 0x1, R13, P5 ;  /* 0x000000016d0dc824 */ /* 0x000fe400028e060d */
[----:B------:R-:W4:Y:S01]  /*41a90*/  LDL.LU R109, [R1+0x730] ;  /* 0x00073000016d7983 */ /* 0x000f220000300800 */
[----:B--2---:R-:W-:-:S03]  /*41aa0*/  FMUL R15, R184, UR41 ;  /* 0x00000029b80f7c20 */ /* 0x004fc60008400000 */
[----:B------:R-:W2:Y:S04]  /*41ab0*/  LDL.LU R184, [R1+0x5d8] ;  /* 0x0005d80001b87983 */ /* 0x000ea80000300800 */
[----:B------:R-:W2:Y:S01]  /*41ac0*/  LDL.LU R152, [R1+0x5dc] ;  /* 0x0005dc0001987983 */ /* 0x000ea20000300800 */
[----:B------:R-:W-:Y:S01]  /*41ad0*/  F2FP.SATFINITE.E4M3.F32.PACK_AB_MERGE_C R111, RZ, R15, RZ ;  /* 0x0000000fff6f723e */ /* 0x000fe200048070ff */
[----:B---3--:R-:W-:Y:S02]  /*41ae0*/  FMUL R15, R185, UR41 ;  /* 0x00000029b90f7c20 */ /* 0x008fe40008400000 */
[----:B------:R-:W3:Y:S01]  /*41af0*/  LDL.LU R185, [R1+0x5e0] ;  /* 0x0005e00001b97983 */ /* 0x000ee20000300800 */
[----:B------:R-:W-:-:S03]  /*41b00*/  LOP3.LUT P0, RZ, R0, 0x40000000, RZ, 0xc0, !PT ;  /* 0x4000000000ff7812 */ /* 0x000fc6000780c0ff */
[----:B------:R0:W-:Y:S10]  /*41b10*/  @!P4 STG.E.U8 desc[UR48][R12.64+0xa1], R111 ;  /* 0x0000a16f0c00c986 */ /* 0x0001f4000c101130 */
[----:B0-----:R-:W0:Y:S01]  /*41b20*/  @!P0 LDC.64 R12, c[0x0][0x5c0] ;  /* 0x00017000ff0c8b82 */ /* 0x001e220000000a00 */
[----:B------:R-:W-:-:S02]  /*41b30*/  LOP3.LUT P3, RZ, R5, 0x10000, RZ, 0xc0, !PT ;  /* 0x0001000005ff7812 */ /* 0x000fc4000786c0ff */
[----:B------:R-:W-:Y:S01]  /*41b40*/  F2FP.SATFINITE.E4M3.F32.PACK_AB_MERGE_C R113, RZ, R15, RZ ;  /* 0x0000000fff71723e */ /* 0x000fe200048070ff */
[----:B------:R-:W-:Y:S01]  /*41b50*/  FMUL R15, R162, UR41 ;  /* 0x00000029a20f7c20 */ /* 0x000fe20008400000 */
[C---:B------:R-:W-:Y:S02]  /*41b60*/  LOP3.LUT P6, RZ, R5.reuse, 0x80000, RZ, 0xc0, !PT ;  /* 0x0008000005ff7812 */ /* 0x040fe400078cc0ff */
[----:B------:R-:W-:Y:S02]  /*41b70*/  LOP3.LUT P1, RZ, R5, 0x20000, RZ, 0xc0, !PT ;  /* 0x0002000005ff7812 */ /* 0x000fe4000782c0ff */
[----:B------:R-:W-:Y:S02]  /*41b80*/  P2R R14, PR, RZ, 0x8 ;  /* 0x00000008ff0e7803 */ /* 0x000fe40000000000 */
[----:B------:R-:W-:Y:S02]  /*41b90*/  LOP3.LUT P3, RZ, R0, 0x10000000, RZ, 0xc0, !PT ;  /* 0x1000000000ff7812 */ /* 0x000fe4000786c0ff */
[----:B------:R-:W-:-:S02]  /*41ba0*/  F2FP.SATFINITE.E4M3.F32.PACK_AB_MERGE_C R115, RZ, R15, RZ ;  /* 0x0000000fff73723e */ /* 0x000fc400048070ff */
[----:B0-----:R-:W-:-:S05]  /*41bb0*/  @!P0 IADD3 R12, P5, R236, R12, RZ ;  /* 0x0000000cec0c8210 */ /* 0x001fca0007fbe0ff */
[----:B------:R-:W-:Y:S02]  /*41bc0*/  @!P0 IMAD.X R13, R107, 0x1, R13, P5 ;  /* 0x000000016b0d8824 */ /* 0x000fe400028e060d */
[----:B------:R-:W3:Y:S04]  /*41bd0*/  LDL.LU R107, [R1+0x72c] ;  /* 0x00072c00016b7983 */ /* 0x000ee80000300800 */
[----:B------:R-:W3:Y:S01]  /*41be0*/  LDL.LU R153, [R1+0x5e4] ;  /* 0x0005e40001997983 */ /* 0x000ee20000300800 */
[----:B----4-:R-:W-:-:S03]  /*41bf0*/  FMUL R15, R163, UR41 ;  /* 0x00000029a30f7c20 */ /* 0x010fc60008400000 */
[----:B------:R-:W4:Y:S02]  /*41c00*/  LDL.LU R163, [R1+0x5e8] ;  /* 0x0005e80001a37983 */ /* 0x000f240000300800 */
[----:B------:R-:W-:Y:S02]  /*41c10*/  F2FP.SATFINITE.E4M3.F32.PACK_AB_MERGE_C R15, RZ, R15, RZ ;  /* 0x0000000fff0f723e */ /* 0x000fe400048070ff */
[----:B------:R-:W-:Y:S04]  /*41c20*/  @!P6 STG.E.U8 desc[UR48][R108.64+0xa8], R113 ;  /* 0x0000a8716c00e986 */ /* 0x000fe8000c101130 */
[----:B------:R-:W-:Y:S04]  /*41c30*/  @!P1 STG.E.U8 desc[UR48][R104.64+0xa9], R115 ;  /* 0x0000a97368009986 */ /* 0x000fe8000c101130 */
[----:B------:R0:W-:Y:S02]  /*41c40*/  @!P0 STG.E.U8 desc[UR48][R12.64+0xa8], R15 ;  /* 0x0000a80f0c008986 */ /* 0x0001e4000c101130 */
[----:B0-----:R-:W0:Y:S02]  /*41c50*/  @!P3 LDC.64 R12, c[0x0][0x5c0] ;  /* 0x00017000ff0cbb82 */ /* 0x001e240000000a00 */
[----:B0-----:R-:W-:-:S05]  /*41c60*/  @!P3 IADD3 R12, P5, R234, R12, RZ ;  /* 0x0000000cea0cb210 */ /* 0x001fca0007fbe0ff */
[----:B------:R-:W-:Y:S02]  /*41c70*/  @!P3 IMAD.X R13, R103, 0x1, R13, P5 ;  /* 0x00000001670db824 */ /* 0x000fe400028e060d */
[----:B------:R-:W4:Y:S04]  /*41c80*/  LDL.LU R103, [R1+0x728] ;  /* 0x0007280001677983 */ /* 0x000f280000300800 */
[----:B------:R-:W4:Y:S01]  /*41c90*/  LDL.LU R162, [R1+0x5ec] ;  /* 0x0005ec0001a27983 */ /* 0x000f220000300800 */
[----:B------:R-:W-:Y:S01]  /*41ca0*/  ISETP.NE.AND P3, PT, R14, RZ, PT ;  /* 0x000000ff0e00720c */ /* 0x000fe20003f65270 */
[----:B--2---:R-:W-:Y:S02]  /*41cb0*/  FMUL R14, R184, UR41 ;  /* 0x00000029b80e7c20 */ /* 0x004fe40008400000 */
[----:B------:R-:W2:Y:S03]  /*41cc0*/  LDL.LU R184, [R1+0x5f0] ;  /* 0x0005f00001b87983 */ /* 0x000ea60000300800 */
[----:B------:R-:W-:Y:S01]  /*41cd0*/  F2FP.SATFINITE.E4M3.F32.PACK_AB_MERGE_C R105, RZ, R14, RZ ;  /* 0x0000000eff69723e */ /* 0x000fe200048070ff */
[----:B------:R-:W-:-:S05]  /*41ce0*/  FMUL R14, R152, UR41 ;  /* 0x00000029980e7c20 */ /* 0x000fca0008400000 */
[----:B------:R-:W-:Y:S01]  /*41cf0*/  F2FP.SATFINITE.E4M3.F32.PACK_AB_MERGE_C R109, RZ, R14, RZ ;  /* 0x0000000eff6d723e */ /* 0x000fe200048070ff */
[----:B---3--:R-:W-:Y:S02]  /*41d00*/  FMUL R14, R185, UR41 ;  /* 0x00000029b90e7c20 */ /* 0x008fe40008400000 */
[----:B------:R-:W3:Y:S01]  /*41d10*/  LDL.LU R185, [R1+0x5f4] ;  /* 0x0005f40001b97983 */ /* 0x000ee20000300800 */
[C---:B------:R-:W-:Y:S02]  /*41d20*/  LOP3.LUT P5, RZ, R0.reuse, 0x10000000, RZ, 0xc0, !PT ;  /* 0x1000000000ff7812 */ /* 0x040fe400078ac0ff */
[----:B------:R-:W-:-:S11]  /*41d30*/  LOP3.LUT P4, RZ, R0, 0x8000000, RZ, 0xc0, !PT ;  /* 0x0800000000ff7812 */ /* 0x000fd6000788c0ff */
[----:B------:R0:W-:Y:S02]  /*41d40*/  @!P5 STG.E.U8 desc[UR48][R12.64+0xa9], R105 ;  /* 0x0000a9690c00d986 */ /* 0x0001e4000c101130 */
[----:B0-----:R-:W0:Y:S01]  /*41d50*/  @!P4 LDC.64 R12, c[0x0][0x5c0] ;  /* 0x00017000ff0ccb82 */ /* 0x001e220000000a00 */
[C---:B------:R-:W-:Y:S02]  /*41d60*/  LOP3.LUT P6, RZ, R5.reuse, 0x2000, RZ, 0xc0, !PT ;  /* 0x0000200005ff7812 */ /* 0x040fe400078cc0ff */
[----:B------:R-:W-:Y:S02]  /*41d70*/  LOP3.LUT P2, RZ, R5, 0x4000, RZ, 0xc0, !PT ;  /* 0x0000400005ff7812 */ /* 0x000fe4000784c0ff */
[----:B------:R-:W-:Y:S02]  /*41d80*/  P2R R15, PR, RZ, 0x40 ;  /* 0x00000040ff0f7803 */ /* 0x000fe40000000000 */
[----:B------:R-:W-:Y:S02]  /*41d90*/  LOP3.LUT P6, RZ, R0, 0x2000000, RZ, 0xc0, !PT ;  /* 0x0200000000ff7812 */ /* 0x000fe400078cc0ff */
[----:B------:R-:W-:Y:S01]  /*41da0*/  F2FP.SATFINITE.E4M3.F32.PACK_AB_MERGE_C R111, RZ, R14, RZ ;  /* 0x0000000eff6f723e */ /* 0x000fe200048070ff */
[----:B------:R-:W-:Y:S01]  /*41db0*/  FMUL R14, R153, UR41 ;  /* 0x00000029990e7c20 */ /* 0x000fe20008400000 */
[----:B0-----:R-:W-:Y:S01]  /*41dc0*/  @!P4 IADD3 R12, P5, R232, R12, RZ ;  /* 0x0000000ce80cc210 */ /* 0x001fe20007fbe0ff */
[----:B------:R-:W-:Y:S03]  /*41dd0*/  @!P3 STG.E.U8 desc[UR48][R106.64+0xb0], R109 ;  /* 0x0000b06d6a00b986 */ /* 0x000fe6000c101130 */
[----:B------:R-:W-:Y:S01]  /*41de0*/  F2FP.SATFINITE.E4M3.F32.PACK_AB_MERGE_C R105, RZ, R14, RZ ;  /* 0x0000000eff69723e */ /* 0x000fe200048070ff */
[----:B------:R-:W-:Y:S01]  /*41df0*/  @!P4 IMAD.X R13, R235, 0x1, R13, P5 ;  /* 0x00000001eb0dc824 */ /* 0x000fe200028e060d */
[----:B------:R-:W-:Y:S01]  /*41e00*/  LOP3.LUT P0, RZ, R0, 0x1000000, RZ, 0xc0, !PT ;  /* 0x0100000000ff7812 */ /* 0x000fe2000780c0ff */
[----:B----4-:R-:W-:Y:S01]  /*41e10*/  FMUL R14, R163, UR41 ;  /* 0x00000029a30e7c20 */ /* 0x010fe20008400000 */
[----:B------:R-:W-:Y:S04]  /*41e20*/  @!P2 STG.E.U8 desc[UR48][R102.64+0xb1], R111 ;  /* 0x0000b16f6600a986 */ /* 0x000fe8000c101130 */
[----:B------:R0:W-:Y:S02]  /*41e30*/  @!P4 STG.E.U8 desc[UR48][R12.64+0xb0], R105 ;  /* 0x0000b0690c00c986 */ /* 0x0001e4000c101130 */
[----:B0-----:R-:W0:Y:S02]  /*41e40*/  @!P6 LDC.64 R12, c[0x0][0x5c0] ;  /* 0x00017000ff0ceb82 */ /* 0x001e240000000a00 */
[----:B0-----:R-:W-:-:S02]  /*41e50*/  @!P6 IADD3 R12, P5, R101, R12, RZ ;  /* 0x0000000c650ce210 */ /* 0x001fc40007fbe0ff */
[----:B------:R-:W4:Y:S04]  /*41e60*/  LDL.LU R101, [R1+0x724] ;  /* 0x0007240001657983 */ /* 0x000f280000300800 */
[----:B------:R-:W4:Y:S01]  /*41e70*/  LDL.LU R153, [R1+0x5f8] ;  /* 0x0005f80001997983 */ /* 0x000f220000300800 */
[----:B------:R-:W-:-:S03]  /*41e80*/  @!P6 IMAD.X R13, R99, 0x1, R13, P5 ;  /* 0x00000001630de824 */ /* 0x000fc600028e060d */
[----:B------:R-:W4:Y:S04]  /*41e90*/  LDL.LU R99, [R1+0x720] ;  /* 0x0007200001637983 */ /* 0x000f280000300800 */
[----:B------:R-:W4:Y:S04]  /*41ea0*/  LDL.LU R152, [R1+0x5fc] ;  /* 0x0005fc0001987983 */ /* 0x000f280000300800 */
[----:B------:R-:W4:Y:S01]  /*41eb0*/  LDL.LU R163, [R1+0x600] ;  /* 0x0006000001a37983 */ /* 0x000f220000300800 */
[----:B------:R-:W-:Y:S02]  /*41ec0*/  LOP3.LUT P5, RZ, R0, 0x2000000, RZ, 0xc0, !PT ;  /* 0x0200000000ff7812 */ /* 0x000fe400078ac0ff */
[----:B------:R-:W-:-:S02]  /*41ed0*/  ISETP.NE.AND P6, PT, R15, RZ, PT ;  /* 0x000000ff0f00720c */ /* 0x000fc40003fc5270 */
[----:B------:R-:W-:-:S09]  /*41ee0*/  F2FP.SATFINITE.E4M3.F32.PACK_AB_MERGE_C R15, RZ, R14, RZ ;  /* 0x0000000eff0f723e */ /* 0x000fd200048070ff */
[----:B------:R0:W-:Y:S02]  /*41ef0*/  @!P5 STG.E.U8 desc[UR48][R12.64+0xb1], R15 ;  /* 0x0000b10f0c00d986 */ /* 0x0001e4000c101130 */
[----:B0-----:R-:W0:Y:S01]  /*41f00*/  @!P0 LDC.64 R12, c[0x0][0x5c0] ;  /* 0x00017000ff0c8b82 */ /* 0x001e220000000a00 */
[----:B------:R-:W-:-:S05]  /*41f10*/  FMUL R14, R162, UR41 ;  /* 0x00000029a20e7c20 */ /* 0x000fca0008400000 */
[----:B------:R-:W-:Y:S01]  /*41f20*/  F2FP.SATFINITE.E4M3.F32.PACK_AB_MERGE_C R103, RZ, R14, RZ ;  /* 0x0000000eff67723e */ /* 0x000fe200048070ff */
[----:B--2---:R-:W-:Y:S02]  /*41f30*/  FMUL R14, R184, UR41 ;  /* 0x00000029b80e7c20 */ /* 0x004fe40008400000 */
[----:B------:R-:W2:Y:S03]  /*41f40*/  LDL.LU R184, [R1+0x604] ;  /* 0x0006040001b87983 */ /* 0x000ea60000300800 */
[----:B------:R-:W-:Y:S02]  /*41f50*/  F2FP.SATFINITE.E4M3.F32.PACK_AB_MERGE_C R105, RZ, R14, RZ ;  /* 0x0000000eff69723e */ /* 0x000fe400048070ff */
[----:B0-----:R-:W-:-:S05]  /*41f60*/  @!P0 IADD3 R12, P5, R233, R12, RZ ;  /* 0x0000000ce90c8210 */ /* 0x001fca0007fbe0ff */
[----:B------:R-:W-:Y:S02]  /*41f70*/  @!P0 IMAD.X R13, R11, 0x1, R13, P5 ;  /* 0x000000010b0d8824 */ /* 0x000fe400028e060d */
[----:B------:R0:W5:Y:S04]  /*41f80*/  LDL.LU R11, [R1+0x71c] ;  /* 0x00071c00010b7983 */ /* 0x0001680000300800 */
[----:B------:R-:W2:Y:S01]  /*41f90*/  LDL.LU R162, [R1+0x608] ;  /* 0x0006080001a27983 */ /* 0x000ea20000300800 */
[----:B---3--:R-:W-:-:S03]  /*41fa0*/  FMUL R14, R185, UR41 ;  /* 0x00000029b90e7c20 */ /* 0x008fc60008400000 */
[----:B------:R-:W3:Y:S01]  /*41fb0*/  LDL.LU R185, [R1+0x60c] ;  /* 0x00060c0001b97983 */ /* 0x000ee20000300800 */
[C---:B------:R-:W-:Y:S02]  /*41fc0*/  LOP3.LUT P1, RZ, R5.reuse, 0x1000, RZ, 0xc0, !PT ;  /* 0x0000100005ff7812 */ /* 0x040fe4000782c0ff */
[----:B------:R-:W-:Y:S02]  /*41fd0*/  F2FP.SATFINITE.E4M3.F32.PACK_AB_MERGE_C R15, RZ, R14, RZ ;  /* 0x0000000eff0f723e */ /* 0x000fe400048070ff */
[----:B------:R-:W-:Y:S02]  /*41fe0*/  LOP3.LUT P3, RZ, R0, 0x200000, RZ, 0xc0, !PT ;  /* 0x0020000000ff7812 */ /* 0x000fe4000786c0ff */
[----:B------:R-:W-:Y:S01]  /*41ff0*/  LOP3.LUT P4, RZ, R5, 0x400, RZ, 0xc0, !PT ;  /* 0x0000040005ff7812 */ /* 0x000fe2000788c0ff */
[----:B----4-:R-:W-:Y:S01]  /*42000*/  @!P6 STG.E.U8 desc[UR48][R100.64+0xb8], R103 ;  /* 0x0000b8676400e986 */ /* 0x010fe2000c101130 */
[----:B------:R-:W-:-:S03]  /*42010*/  FMUL R14, R153, UR41 ;  /* 0x00000029990e7c20 */ /* 0x000fc60008400000 */
[----:B------:R-:W4:Y:S04]  /*42020*/  LDL.LU R153, [R1+0x610] ;  /* 0x0006100001997983 */ /* 0x000f280000300800 */
[----:B------:R1:W-:Y:S02]  /*42030*/  @!P1 STG.E.U8 desc[UR48][R98.64+0xb9], R105 ;  /* 0x0000b96962009986 */ /* 0x0003e4000c101130 */
[----:B-1----:R-:W-:Y:S01]  /*42040*/  F2FP.SATFINITE.E4M3.F32.PACK_AB_MERGE_C R99, RZ, R14, RZ ;  /* 0x0000000eff63723e */ /* 0x002fe200048070ff */
[----:B------:R-:W-:-:S05]  /*42050*/  FMUL R14, R152, UR41 ;  /* 0x00000029980e7c20 */ /* 0x000fca0008400000 */
[----:B------:R-:W-:Y:S01]  /*42060*/  F2FP.SATFINITE.E4M3.F32.PACK_AB_MERGE_C R101, RZ, R14, RZ ;  /* 0x0000000eff65723e */ /* 0x000fe200048070ff */
[----:B------:R-:W-:Y:S02]  /*42070*/  FMUL R14, R163, UR41 ;  /* 0x00000029a30e7c20 */ /* 0x000fe40008400000 */
[----:B------:R-:W4:Y:S04]  /*42080*/  LDL.LU R163, [R1+0x614] ;  /* 0x0006140001a37983 */ /* 0x000f280000300800 */
[----:B------:R1:W-:Y:S02]  /*42090*/  @!P0 STG.E.U8 desc[UR48][R12.64+0xb8], R15 ;  /* 0x0000b80f0c008986 */ /* 0x0003e4000c101130 */
[----:B-1----:R-:W1:Y:S01]  /*420a0*/  @!P3 LDC.64 R12, c[0x0][0x5c0] ;  /* 0x00017000ff0cbb82 */ /* 0x002e620000000a00 */
[----:B------:R-:W-:Y:S01]  /*420b0*/  F2FP.SATFINITE.E4M3.F32.PACK_AB_MERGE_C R15, RZ, R14, RZ ;  /* 0x0000000eff0f723e */ /* 0x000fe200048070ff */
[----:B--2---:R-:W-:-:S02]  /*420c0*/  FMUL R14, R184, UR41 ;  /* 0x00000029b80e7c20 */ /* 0x004fc40008400000 */
[----:B------:R-:W2:Y:S01]  /*420d0*/  LDL.LU R184, [R1+0x618] ;  /* 0x0006180001b87983 */ /* 0x000ea20000300800 */
[----:B-1----:R-:W-:-:S05]  /*420e0*/  @!P3 IADD3 R12, P5, R229, R12, RZ ;  /* 0x0000000ce50cb210 */ /* 0x002fca0007fbe0ff */
[----:B------:R-:W-:Y:S01]  /*420f0*/  @!P3 IMAD.X R13, R231, 0x1, R13, P5 ;  /* 0x00000001e70db824 */ /* 0x000fe200028e060d */
[----:B------:R-:W-:-:S04]  /*42100*/  LOP3.LUT P5, RZ, R5, 0x800, RZ, 0xc0, !PT ;  /* 0x0000080005ff7812 */ /* 0x000fc800078ac0ff */
[----:B------:R1:W-:Y:S02]  /*42110*/  @!P3 STG.E.U8 desc[UR48][R12.64+0xb9], R99 ;  /* 0x0000b9630c00b986 */ /* 0x0003e4000c101130 */
[----:B-1----:R-:W-:Y:S01]  /*42120*/  F2FP.SATFINITE.E4M3.F32.PACK_AB_MERGE_C R99, RZ, R14, RZ ;  /* 0x0000000eff63723e */ /* 0x002fe200048070ff */
[----:B------:R-:W-:Y:S02]  /*42130*/  FMUL R14, R162, UR41 ;  /* 0x00000029a20e7c20 */ /* 0x000fe40008400000 */
[----:B------:R-:W2:Y:S04]  /*42140*/  LDL.LU R162, [R1+0x61c] ;  /* 0x00061c0001a27983 */ /* 0x000ea80000300800 */
[----:B------:R-:W-:Y:S04]  /*42150*/  @!P5 STG.E.U8 desc[UR48][R96.64+0xa0], R101 ;  /* 0x0000a0656000d986 */ /* 0x000fe8000c101130 */
[----:B------:R1:W-:Y:S02]  /*42160*/  @!P4 STG.E.U8 desc[UR48][R94.64+0xa1], R15 ;  /* 0x0000a10f5e00c986 */ /* 0x0003e4000c101130 */
[----:B-1----:R-:W-:Y:S01]  /*42170*/  F2FP.SATFINITE.E4M3.F32.PACK_AB_MERGE_C R15, RZ, R14, RZ ;  /* 0x0000000eff0f723e */ /* 0x002fe200048070ff */
[----:B---3--:R-:W-:-:S02]  /*42180*/  FMUL R14, R185, UR41 ;  /* 0x00000029b90e7c20 */ /* 0x008fc40008400000 */
[----:B------:R-:W3:Y:S01]  /*42190*/  LDL.LU R185, [R1+0x620] ;  /* 0x0006200001b97983 */ /* 0x000ee20000300800 */
[C---:B------:R-:W-:Y:S02]  /*421a0*/  LOP3.LUT P2, RZ, R0.reuse, 0x40000, RZ, 0xc0, !PT ;  /* 0x0004000000ff7812 */ /* 0x040fe4000784c0ff */
[----:B------:R-:W-:Y:S01]  /*421b0*/  LOP3.LUT P6, RZ, R0, 0x2, RZ, 0xc0, !PT ;  /* 0x0000000200ff7812 */ /* 0x000fe200078cc0ff */
[----:B------:R-:W3:Y:S10]  /*421c0*/  LDL.LU R152, [R1+0x624] ;  /* 0x0006240001987983 */ /* 0x000ef40000300800 */
[----:B------:R-:W1:Y:S01]  /*421d0*/  @!P2 LDC.64 R12, c[0x0][0x5c0] ;  /* 0x00017000ff0cab82 */ /* 0x000e620000000a00 */
[----:B------:R-:W-:-:S02]  /*421e0*/  F2FP.SATFINITE.E4M3.F32.PACK_AB_MERGE_C R95, RZ, R14, RZ ;  /* 0x0000000eff5f723e */ /* 0x000fc400048070ff */
[----:B-1----:R-:W-:-:S05]  /*421f0*/  @!P2 IADD3 R12, P5, R228, R12, RZ ;  /* 0x0000000ce40ca210 */ /* 0x002fca0007fbe0ff */
[----:B------:R-:W-:-:S05]  /*42200*/  @!P2 IMAD.X R13, R230, 0x1, R13, P5 ;  /* 0x00000001e60da824 */ /* 0x000fca00028e060d */
[----:B------:R1:W-:Y:S02]  /*42210*/  @!P2 STG.E.U8 desc[UR48][R12.64+0xa0], R99 ;  /* 0x0000a0630c00a986 */ /* 0x0003e4000c101130 */
[----:B-1----:R-:W1:Y:S01]  /*42220*/  @!P6 LDC.64 R12, c[0x0][0x5c0] ;  /* 0x00017000ff0ceb82 */ /* 0x002e620000000a00 */
[C---:B------:R-:W-:Y:S02]  /*42230*/  LOP3.LUT P1, RZ, R5.reuse, 0x80, RZ, 0xc0, !PT ;  /* 0x0000008005ff7812 */ /* 0x040fe4000782c0ff */
[----:B------:R-:W-:Y:S02]  /*42240*/  LOP3.LUT P0, RZ, R5, 0x40, RZ, 0xc0, !PT ;  /* 0x0000004005ff7812 */ /* 0x000fe4000780c0ff */
[----:B-1----:R-:W-:-:S05]  /*42250*/  @!P6 IADD3 R12, P5, R225, R12, RZ ;  /* 0x0000000ce10ce210 */ /* 0x002fca0007fbe0ff */
[----:B------:R-:W-:-:S05]  /*42260*/  @!P6 IMAD.X R13, R227, 0x1, R13, P5 ;  /* 0x00000001e30de824 */ /* 0x000fca00028e060d */
[----:B------:R1:W-:Y:S04]  /*42270*/  @!P6 STG.E.U8 desc[UR48][R12.64+0xa1], R15 ;  /* 0x0000a10f0c00e986 */ /* 0x0003e8000c101130 */
[----:B------:R-:W-:Y:S01]  /*42280*/  @!P1 STG.E.U8 desc[UR48][R90.64+0xa8], R95 ;  /* 0x0000a85f5a009986 */ /* 0x000fe2000c101130 */
[----:B----4-:R-:W-:-:S05]  /*42290*/  FMUL R14, R153, UR41 ;  /* 0x00000029990e7c20 */ /* 0x010fca0008400000 */
[----:B------:R-:W-:Y:S01]  /*422a0*/  F2FP.SATFINITE.E4M3.F32.PACK_AB_MERGE_C R97, RZ, R14, RZ ;  /* 0x0000000eff61723e */ /* 0x000fe200048070ff */
[----:B------:R-:W-:Y:S02]  /*422b0*/  FMUL R14, R163, UR41 ;  /* 0x00000029a30e7c20 */ /* 0x000fe40008400000 */
[----:B------:R-:W4:Y:S04]  /*422c0*/  LDL.LU R163, [R1+0x628] ;  /* 0x0006280001a37983 */ /* 0x000f280000300800 */
[----:B------:R-:W4:Y:S01]  /*422d0*/  LDL.LU R153, [R1+0x62c] ;  /* 0x00062c0001997983 */ /* 0x000f220000300800 */
[----:B-1----:R-:W-:-:S03]  /*422e0*/  F2FP.SATFINITE.E4M3.F32.PACK_AB_MERGE_C R15, RZ, R14, RZ ;  /* 0x0000000eff0f723e */ /* 0x002fc600048070ff */
[----:B------:R1:W-:Y:S01]  /*422f0*/  @!P0 STG.E.U8 desc[UR48][R88.64+0xa9], R97 ;  /* 0x0000a96158008986 */ /* 0x0003e2000c101130 */
[----:B--2---:R-:W-:-:S03]  /*42300*/  FMUL R14, R184, UR41 ;  /* 0x00000029b80e7c20 */ /* 0x004fc60008400000 */
[----:B------:R-:W2:Y:S02]  /*42310*/  LDL.LU R184, [R1+0x630] ;  /* 0x0006300001b87983 */ /* 0x000ea40000300800 */
[----:B-1----:R-:W-:Y:S01]  /*42320*/  F2FP.SATFINITE.E4M3.F32.PACK_AB_MERGE_C R89, RZ, R14, RZ ;  /* 0x0000000eff59723e */ /* 0x002fe200048070ff */
[----:B------:R-:W-:Y:S02]  /*42330*/  FMUL R14, R162, UR41 ;  /* 0x00000029a20e7c20 */ /* 0x000fe40008400000 */
[----:B------:R-:W2:Y:S03]  /*42340*/  LDL.LU R162, [R1+0x634] ;  /* 0x0006340001a27983 */ /* 0x000ea60000300800 */
[----:B------:R-:W-:Y:S01]  /*42350*/  F2FP.SATFINITE.E4M3.F32.PACK_AB_MERGE_C R91, RZ, R14, RZ ;  /* 0x0000000eff5b723e */ /* 0x000fe200048070ff */
[----:B---3--:R-:W-:Y:S02]  /*42360*/  FMUL R14, R185, UR41 ;  /* 0x00000029b90e7c20 */ /* 0x008fe40008400000 */
[----:B------:R-:W3:Y:S01]  /*42370*/  LDL.LU R185, [R1+0x638] ;  /* 0x0006380001b97983 */ /* 0x000ee20000300800 */
[----:B------:R-:W-:-:S13]  /*42380*/  LOP3.LUT P3, RZ, R0, 0x10000, RZ, 0xc0, !PT ;  /* 0x0001000000ff7812 */ /* 0x000fda000786c0ff */
[----:B------:R-:W1:Y:S01]  /*42390*/  @!P3 LDC.64 R12, c[0x0][0x5c0] ;  /* 0x00017000ff0cbb82 */ /* 0x000e620000000a00 */
[----:B------:R-:W-:Y:S02]  /*423a0*/  LOP3.LUT P4, RZ, R0, 0x4000, RZ, 0xc0, !PT ;  /* 0x0000400000ff7812 */ /* 0x000fe4000788c0ff */
[----:B-1----:R-:W-:-:S05]  /*423b0*/  @!P3 IADD3 R12, P5, R221, R12, RZ ;  /* 0x0000000cdd0cb210 */ /* 0x002fca0007fbe0ff */
[----:B------:R-:W-:-:S05]  /*423c0*/  @!P3 IMAD.X R13, R223, 0x1, R13, P5 ;  /* 0x00000001df0db824 */ /* 0x000fca00028e060d */
[----:B------:R1:W-:Y:S02]  /*423d0*/  @!P3 STG.E.U8 desc[UR48][R12.64+0xa8], R15 ;  /* 0x0000a80f0c00b986 */ /* 0x0003e4000c101130 */
[----:B-1----:R-:W1:Y:S01]  /*423e0*/  @!P4 LDC.64 R12, c[0x0][0x5c0] ;  /* 0x00017000ff0ccb82 */ /* 0x002e620000000a00 */
[----:B------:R-:W-:-:S04]  /*423f0*/  LOP3.LUT P2, RZ, R0, 0x1000, RZ, 0xc0, !PT ;  /* 0x0000100000ff7812 */ /* 0x000fc8000784c0ff */
[----:B------:R-:W-:Y:S02]  /*42400*/  P2R R94, PR, RZ, 0x4 ;  /* 0x00000004ff5e7803 */ /* 0x000fe40000000000 */
[----:B------:R-:W-:Y:S02]  /*42410*/  LOP3.LUT P2, RZ, R5, 0x20, RZ, 0xc0, !PT ;  /* 0x0000002005ff7812 */ /* 0x000fe4000784c0ff */
[----:B-1----:R-:W-:-:S05]  /*42420*/  @!P4 IADD3 R12, P5, R220, R12, RZ ;  /* 0x0000000cdc0cc210 */ /* 0x002fca0007fbe0ff */
[----:B------:R-:W-:-:S05]  /*42430*/  @!P4 IMAD.X R13, R222, 0x1, R13, P5 ;  /* 0x00000001de0dc824 */ /* 0x000fca00028e060d */
[----:B------:R1:W-:Y:S04]  /*42440*/  @!P4 STG.E.U8 desc[UR48][R12.64+0xa9], R89 ;  /* 0x0000a9590c00c986 */ /* 0x0003e8000c101130 */
[----:B------:R-:W-:Y:S01]  /*42450*/  @!P2 STG.E.U8 desc[UR48][R84.64+0xb0], R91 ;  /* 0x0000b05b5400a986 */ /* 0x000fe2000c101130 */
[----:B------:R-:W-:Y:S02]  /*42460*/  ISETP.NE.AND P2, PT, R94, RZ, PT ;  /* 0x000000ff5e00720c */ /* 0x000fe40003f45270 */
[----:B------:R-:W-:-:S11]  /*42470*/  LOP3.LUT P5, RZ, R5, 0x10, RZ, 0xc0, !PT ;  /* 0x0000001005ff7812 */ /* 0x000fd600078ac0ff */
[----:B-1----:R-:W1:Y:S01]  /*42480*/  @!P2 LDC.64 R12, c[0x0][0x5c0] ;  /* 0x00017000ff0cab82 */ /* 0x002e620000000a00 */
[----:B------:R-:W-:Y:S01]  /*42490*/  F2FP.SATFINITE.E4M3.F32.PACK_AB_MERGE_C R15, RZ, R14, RZ ;  /* 0x0000000eff0f723e */ /* 0x000fe200048070ff */
[----:B------:R-:W-:-:S05]  /*424a0*/  FMUL R14, R152, UR41 ;  /* 0x00000029980e7c20 */ /* 0x000fca0008400000 */
[----:B------:R-:W-:Y:S01]  /*424b0*/  F2FP.SATFINITE.E4M3.F32.PACK_AB_MERGE_C R89, RZ, R14, RZ ;  /* 0x0000000eff59723e */ /* 0x000fe200048070ff */
[----:B------:R-:W-:Y:S01]  /*424c0*/  @!P5 STG.E.U8 desc[UR48][R82.64+0xb1], R15 ;  /* 0x0000b10f5200d986 */ /* 0x000fe2000c101130 */
[----:B------:R-:W-:Y:S02]  /*424d0*/  LOP3.LUT P6, RZ, R0, 0x400, RZ, 0xc0, !PT ;  /* 0x0000040000ff7812 */ /* 0x000fe400078cc0ff */
[----:B-1----:R-:W-:-:S05]  /*424e0*/  @!P2 IADD3 R12, P5, R224, R12, RZ ;  /* 0x0000000ce00ca210 */ /* 0x002fca0007fbe0ff */
[----:B------:R-:W-:Y:S01]  /*424f0*/  @!P2 IMAD.X R13, R226, 0x1, R13, P5 ;  /* 0x00000001e20da824 */ /* 0x000fe200028e060d */
[----:B------:R-:W-:-:S13]  /*42500*/  LOP3.LUT P5, RZ, R0, 0x1000, RZ, 0xc0, !PT ;  /* 0x0000100000ff7812 */ /* 0x000fda00078ac0ff */
[----:B------:R1:W-:Y:S02]  /*42510*/  @!P5 STG.E.U8 desc[UR48][R12.64+0xb0], R89 ;  /* 0x0000b0590c00d986 */ /* 0x0003e4000c101130 */
[----:B-1----:R-:W1:Y:S01]  /*42520*/  @!P6 LDC.64 R12, c[0x0][0x5c0] ;  /* 0x00017000ff0ceb82 */ /* 0x002e620000000a00 */
[----:B----4-:R-:W-:Y:S02]  /*42530*/  FMUL R14, R163, UR41 ;  /* 0x00000029a30e7c20 */ /* 0x010fe40008400000 */
[----:B------:R-:W4:Y:S03]  /*42540*/  LDL.LU R163, [R1+0x63c] ;  /* 0x00063c0001a37983 */ /* 0x000f260000300800 */
[----:B------:R-:W-:Y:S01]  /*42550*/  F2FP.SATFINITE.E4M3.F32.PACK_AB_MERGE_C R15, RZ, R14, RZ ;  /* 0x0000000eff0f723e */ /* 0x000fe200048070ff */
[----:B------:R-:W-:-:S05]  /*42560*/  FMUL R14, R153, UR41 ;  /* 0x00000029990e7c20 */ /* 0x000fca0008400000 */
[----:B------:R-:W-:Y:S02]  /*42570*/  F2FP.SATFINITE.E4M3.F32.PACK_AB_MERGE_C R83, RZ, R14, RZ ;  /* 0x0000000eff53723e */ /* 0x000fe400048070ff */
[----:B-1----:R-:W-:Y:S01]  /*42580*/  @!P6 IADD3 R12, P5, R218, R12, RZ ;  /* 0x0000000cda0ce210 */ /* 0x002fe20007fbe0ff */
[----:B--2---:R-:W-:Y:S02]  /*42590*/  FMUL R14, R184, UR41 ;  /* 0x00000029b80e7c20 */ /* 0x004fe40008400000 */
[----:B------:R-:W2:Y:S04]  /*425a0*/  LDL.LU R184, [R1+0x640] ;  /* 0x0006400001b87983 */ /* 0x000ea80000300800 */
[----:B------:R-:W2:Y:S01]  /*425b0*/  LDL.LU R153, [R1+0x644] ;  /* 0x0006440001997983 */ /* 0x000ea20000300800 */
[----:B------:R-:W-:Y:S01]  /*425c0*/  @!P6 IMAD.X R13, R219, 0x1, R13, P5 ;  /* 0x00000001db0de824 */ /* 0x000fe200028e060d */
[----:B------:R-:W-:-:S04]  /*425d0*/  F2FP.SATFINITE.E4M3.F32.PACK_AB_MERGE_C R85, RZ, R14, RZ ;  /* 0x0000000eff55723e */ /* 0x000fc800048070ff */
[----:B------:R1:W-:Y:S01]  /*425e0*/  @!P6 STG.E.U8 desc[UR48][R12.64+0xb1], R15 ;  /* 0x0000b10f0c00e986 */ /* 0x0003e2000c101130 */
[----:B------:R-:W-:-:S03]  /*425f0*/  FMUL R14, R162, UR41 ;  /* 0x00000029a20e7c20 */ /* 0x000fc60008400000 */
[----:B------:R-:W2:Y:S02]  /*42600*/  LDL.LU R162, [R1+0x648] ;  /* 0x0006480001a27983 */ /* 0x000ea40000300800 */
[----:B-1----:R-:W-:Y:S01]  /*42610*/  F2FP.SATFINITE.E4M3.F32.PACK_AB_MERGE_C R15, RZ, R14, RZ ;  /* 0x0000000eff0f723e */ /* 0x002fe200048070ff */
[----:B---3--:R-:W-:Y:S02]  /*42620*/  FMUL R14, R185, UR41 ;  /* 0x00000029b90e7c20 */ /* 0x008fe40008400000 */
[----:B------:R-:W3:Y:S01]  /*42630*/  LDL.LU R185, [R1+0x64c] ;  /* 0x00064c0001b97983 */ /* 0x000ee20000300800 */
[----:B------:R-:W-:-:S13]  /*42640*/  LOP3.LUT P1, RZ, R0, 0x100, RZ, 0xc0, !PT ;  /* 0x0000010000ff7812 */ /* 0x000fda000782c0ff */
[----:B------:R-:W1:Y:S01]  /*42650*/  @!P1 LDC.64 R12, c[0x0][0x5c0] ;  /* 0x00017000ff0c9b82 */ /* 0x000e620000000a00 */
[C---:B------:R-:W-:Y:S02]  /*42660*/  LOP3.LUT P0, RZ, R5.reuse, 0x8, RZ, 0xc0, !PT ;  /* 0x0000000805ff7812 */ /* 0x040fe4000780c0ff */
[----:B------:R-:W-:Y:S02]  /*42670*/  LOP3.LUT P3, RZ, R5, 0x1, RZ, 0xc0, !PT ;  /* 0x0000000105ff7812 */ /* 0x000fe4000786c0ff */
[----:B------:R-:W-:-:S09]  /*42680*/  LOP3.LUT P4, RZ, R0, 0x20, RZ, 0xc0, !PT ;  /* 0x0000002000ff7812 */ /* 0x000fd2000788c0ff */
[----:B------:R-:W-:Y:S01]  /*42690*/  @!P0 STG.E.U8 desc[UR48][R74.64+0xb8], R83 ;  /* 0x0000b8534a008986 */ /* 0x000fe2000c101130 */
[----:B-1----:R-:W-:-:S03]  /*426a0*/  @!P1 IADD3 R12, P5, R175, R12, RZ ;  /* 0x0000000caf0c9210 */ /* 0x002fc60007fbe0ff */
[----:B------:R-:W-:Y:S02]  /*426b0*/  @!P3 STG.E.U8 desc[UR48][R68.64+0xb9], R85 ;  /* 0x0000b9554400b986 */ /* 0x000fe4000c101130 */
[----:B------:R-:W-:-:S05]  /*426c0*/  @!P1 IMAD.X R13, R177, 0x1, R13, P5 ;  /* 0x00000001b10d9824 */ /* 0x000fca00028e060d */
[----:B------:R1:W-:Y:S02]  /*426d0*/  @!P1 STG.E.U8 desc[UR48][R12.64+0xb8], R15 ;  /* 0x0000b80f0c009986 */ /* 0x0003e4000c101130 */
[----:B-1----:R-:W1:Y:S01]  /*426e0*/  @!P4 LDC.64 R12, c[0x0][0x5c0] ;  /* 0x00017000ff0ccb82 */ /* 0x002e620000000a00 */
[----:B------:R-:W-:Y:S02]  /*426f0*/  LOP3.LUT P2, RZ, R10, 0x40000000, RZ, 0xc0, !PT ;  /* 0x400000000aff7812 */ /* 0x000fe4000784c0ff */
[----:B------:R-:W-:Y:S02]  /*42700*/  F2FP.SATFINITE.E4M3.F32.PACK_AB_MERGE_C R69, RZ, R14, RZ ;  /* 0x0000000eff45723e */ /* 0x000fe400048070ff */
[----:B-1----:R-:W-:-:S05]  /*42710*/  @!P4 IADD3 R12, P5, R174, R12, RZ ;  /* 0x0000000cae0cc210 */ /* 0x002fca0007fbe0ff */
[----:B------:R-:W-:Y:S01]  /*42720*/  @!P4 IMAD.X R13, R176, 0x1, R13, P5 ;  /* 0x00000001b00dc824 */ /* 0x000fe200028e060d */
[----:B------:R-:W-:-:S04]  /*42730*/  ISETP.LT.OR P5, PT, R29, 0xc1, !P2 ;  /* 0x000000c11d00780c */ /* 0x000fc800057a1670 */
[----:B------:R1:W-:Y:S09]  /*42740*/  @!P4 STG.E.U8 desc[UR48][R12.64+0xb9], R69 ;  /* 0x0000b9450c00c986 */ /* 0x0003f2000c101130 */
[----:B-1----:R-:W1:Y:S02]  /*42750*/  @!P5 LDC.64 R12, c[0x0][0x5c0] ;  /* 0x00017000ff0cdb82 */ /* 0x002e640000000a00 */
[----:B-1----:R-:W-:-:S05]  /*42760*/  @!P5 IADD3 R12, P6, R24, R12, RZ ;  /* 0x0000000c180cd210 */ /* 0x002fca0007fde0ff */
[----:B------:R-:W-:Y:S02]  /*42770*/  @!P5 IMAD.X R13, R31, 0x1, R13, P6 ;  /* 0x000000011f0dd824 */ /* 0x000fe400030e060d */
[----:B----4-:R-:W-:Y:S02]  /*42780*/  FMUL R14, R163, UR41 ;  /* 0x00000029a30e7c20 */ /* 0x010fe40008400000 */
[----:B------:R-:W4:Y:S03]  /*42790*/  LDL.LU R163, [R1+0x650] ;  /* 0x0006500001a37983 */ /* 0x000f260000300800 */
[----:B------:R-:W-:Y:S01]  /*427a0*/  F2FP.SATFINITE.E4M3.F32.PACK_AB_MERGE_C R15, RZ, R14, RZ ;  /* 0x0000000eff0f723e */ /* 0x000fe200048070ff */
[----:B------:R-:W4:Y:S04]  /*427b0*/  LDL.LU R152, [R1+0x654] ;  /* 0x0006540001987983 */ /* 0x000f280000300800 */
[----:B------:R1:W-:Y:S01]  /*427c0*/  @!P5 STG.E.U8 desc[UR48][R12.64+0xc0], R15 ;  /* 0x0000c00f0c00d986 */ /* 0x0003e2000c101130 */
[----:B------:R-:W-:-:S13]  /*427d0*/  ISETP.LT.OR P5, PT, R29, 0xc2, !P2 ;  /* 0x000000c21d00780c */ /* 0x000fda00057a1670 */
[----:B-1----:R-:W1:Y:S01]  /*427e0*/  @!P5 LDC.64 R12, c[0x0][0x5c0] ;  /* 0x00017000ff0cdb82 */ /* 0x002e620000000a00 */
[----:B--2---:R-:W-:Y:S02]  /*427f0*/  FMUL R14, R184, UR41 ;  /* 0x00000029b80e7c20 */ /* 0x004fe40008400000 */
[----:B------:R-:W2:Y:S03]  /*42800*/  LDL.LU R184, [R1+0x658] ;  /* 0x0006580001b87983 */ /* 0x000ea60000300800 */
[----:B------:R-:W-:Y:S01]  /*42810*/  F2FP.SATFINITE.E4M3.F32.PACK_AB_MERGE_C R69, RZ, R14, RZ ;  /* 0x0000000eff45723e */ /* 0x000fe200048070ff */
[----:B------:R-:W-:Y:S02]  /*42820*/  FMUL R14, R153, UR41 ;  /* 0x00000029990e7c20 */ /* 0x000fe40008400000 */
[----:B------:R-:W2:Y:S03]  /*42830*/  LDL.LU R153, [R1+0x65c] ;  /* 0x00065c0001997983 */ /* 0x000ea60000300800 */
[----:B------:R-:W-:-:S02]  /*42840*/  F2FP.SATFINITE.E4M3.F32.PACK_AB_MERGE_C R75, RZ, R14, RZ ;  /* 0x0000000eff4b723e */ /* 0x000fc400048070ff */
[----:B-1----:R-:W-:-:S05]  /*42850*/  @!P5 IADD3 R12, P6, R24, R12, RZ ;  /* 0x0000000c180cd210 */ /* 0x002fca0007fde0ff */
[----:B------:R-:W-:-:S05]  /*42860*/  @!P5 IMAD.X R13, R31, 0x1, R13, P6 ;  /* 0x000000011f0dd824 */ /* 0x000fca00030e060d */
[----:B------:R3:W-:Y:S01]  /*42870*/  @!P5 STG.E.U8 desc[UR48][R12.64+0xc1], R69 ;  /* 0x0000c1450c00d986 */ /* 0x0007e2000c101130 */
[----:B------:R-:W-:-:S03]  /*42880*/  FMUL R14, R162, UR41 ;  /* 0x00000029a20e7c20 */ /* 0x000fc60008400000 */
[----:B------:R-:W2:Y:S01]  /*42890*/  LDL.LU R162, [R1+0x660] ;  /* 0x0006600001a27983 */ /* 0x000ea20000300800 */
[----:B---3--:R-:W-:-:S03]  /*428a0*/  FMUL R12, R185, UR41 ;  /* 0x00000029b90c7c20 */ /* 0x008fc60008400000 */
[----:B------:R-:W3:Y:S01]  /*428b0*/  LDL.LU R185, [R1+0x664] ;  /* 0x0006640001b97983 */ /* 0x000ee20000300800 */
[----:B------:R-:W-:Y:S02]  /*428c0*/  ISETP.LT.OR P5, PT, R29, 0xc9, !P2 ;  /* 0x000000c91d00780c */ /* 0x000fe400057a1670 */
[----:B------:R-:W-:-:S11]  /*428d0*/  F2FP.SATFINITE.E4M3.F32.PACK_AB_MERGE_C R83, RZ, R14, RZ ;  /* 0x0000000eff53723e */ /* 0x000fd600048070ff */
[----:B------:R-:W1:Y:S01]  /*428e0*/  @!P5 LDC.64 R14, c[0x0][0x5c0] ;  /* 0x00017000ff0edb82 */ /* 0x000e620000000a00 */
[----:B------:R-:W-:Y:S02]  /*428f0*/  LOP3.LUT P0, RZ, R5, 0x4, RZ, 0xc0, !PT ;  /* 0x0000000405ff7812 */ /* 0x000fe4000780c0ff */
[----:B------:R-:W-:Y:S02]  /*42900*/  LOP3.LUT P3, RZ, R2, 0x80000000, RZ, 0xc0, !PT ;  /* 0x8000000002ff7812 */ /* 0x000fe4000786c0ff */
[----:B------:R-:W-:-:S09]  /*42910*/  F2FP.SATFINITE.E4M3.F32.PACK_AB_MERGE_C R69, RZ, R12, RZ ;  /* 0x0000000cff45723e */ /* 0x000fd200048070ff */
[----:B------:R-:W-:Y:S01]  /*42920*/  @!P0 STG.E.U8 desc[UR48][R66.64+0xc0], R75 ;  /* 0x0000c04b42008986 */ /* 0x000fe2000c101130 */
[----:B-1----:R-:W-:-:S03]  /*42930*/  @!P5 IADD3 R14, P6, R24, R14, RZ ;  /* 0x0000000e180ed210 */ /* 0x002fc60007fde0ff */
[----:B------:R4:W-:Y:S02]  /*42940*/  @!P3 STG.E.U8 desc[UR48][R64.64+0xc1], R83 ;  /* 0x0000c1534000b986 */ /* 0x0009e4000c101130 */
[----:B------:R-:W-:-:S05]  /*42950*/  @!P5 IMAD.X R15, R31, 0x1, R15, P6 ;  /* 0x000000011f0fd824 */ /* 0x000fca00030e060f */
[----:B------:R2:W-:Y:S01]  /*42960*/  @!P5 STG.E.U8 desc[UR48][R14.64+0xc8], R69 ;  /* 0x0000c8450e00d986 */ /* 0x0005e2000c101130 */
[----:B------:R-:W-:-:S13]  /*42970*/  ISETP.LT.OR P5, PT, R29, 0xca, !P2 ;  /* 0x000000ca1d00780c */ /* 0x000fda00057a1670 */
[----:B------:R-:W1:Y:S01]  /*42980*/  @!P5 LDC.64 R12, c[0x0][0x5c0] ;  /* 0x00017000ff0cdb82 */ /* 0x000e620000000a00 */
[----:B------:R-:W-:Y:S02]  /*42990*/  LOP3.LUT P1, RZ, R5, 0x2, RZ, 0xc0, !PT ;  /* 0x0000000205ff7812 */ /* 0x000fe4000782c0ff */
[----:B------:R-:W-:Y:S02]  /*429a0*/  LOP3.LUT P4, RZ, R2, 0x40000000, RZ, 0xc0, !PT ;  /* 0x4000000002ff7812 */ /* 0x000fe4000788c0ff */
[----:B-1----:R-:W-:-:S05]  /*429b0*/  @!P5 IADD3 R12, P6, R24, R12, RZ ;  /* 0x0000000c180cd210 */ /* 0x002fca0007fde0ff */
[----:B------:R-:W-:Y:S02]  /*429c0*/  @!P5 IMAD.X R13, R31, 0x1, R13, P6 ;  /* 0x000000011f0dd824 */ /* 0x000fe400030e060d */
[----:B----4-:R-:W-:Y:S02]  /*429d0*/  FMUL R64, R163, UR41 ;  /* 0x00000029a3407c20 */ /* 0x010fe40008400000 */
[----:B------:R-:W4:Y:S03]  /*429e0*/  LDL.LU R163, [R1+0x668] ;  /* 0x0006680001a37983 */ /* 0x000f260000300800 */
[----:B------:R-:W-:Y:S01]  /*429f0*/  F2FP.SATFINITE.E4M3.F32.PACK_AB_MERGE_C R65, RZ, R64, RZ ;  /* 0x00000040ff41723e */ /* 0x000fe200048070ff */
[----:B------:R-:W-:-:S05]  /*42a00*/  FMUL R64, R152, UR41 ;  /* 0x0000002998407c20 */ /* 0x000fca0008400000 */
[----:B------:R-:W-:Y:S01]  /*42a10*/  F2FP.SATFINITE.E4M3.F32.PACK_AB_MERGE_C R67, RZ, R64, RZ ;  /* 0x00000040ff43723e */ /* 0x000fe200048070ff */
[----:B------:R1:W-:Y:S04]  /*42a20*/  @!P5 STG.E.U8 desc[UR48][R12.64+0xc9], R65 ;  /* 0x0000c9410c00d986 */ /* 0x0003e8000c101130 */
[----:B------:R-:W-:Y:S01]  /*42a30*/  @!P1 STG.E.U8 desc[UR48][R62.64+0xc8], R67 ;  /* 0x0000c8433e009986 */ /* 0x000fe2000c101130 */
[----:B--2---:R-:W-:-:S03]  /*42a40*/  FMUL R14, R184, UR41 ;  /* 0x00000029b80e7c20 */ /* 0x004fc60008400000 */
[----:B------:R-:W2:Y:S02]  /*42a50*/  LDL.LU R184, [R1+0x66c] ;  /* 0x00066c0001b87983 */ /* 0x000ea40000300800 */
[----:B------:R-:W-:Y:S02]  /*42a60*/  F2FP.SATFINITE.E4M3.F32.PACK_AB_MERGE_C R69, RZ, R14, RZ ;  /* 0x0000000eff45723e */ /* 0x000fe400048070ff */
[----:B------:R-:W2:Y:S01]  /*42a70*/  LDL.LU R152, [R1+0x670] ;  /* 0x0006700001987983 */ /* 0x000ea20000300800 */
[----:B-1----:R-:W-:-:S03]  /*42a80*/  FMUL R12, R153, UR41 ;  /* 0x00000029990c7c20 */ /* 0x002fc60008400000 */
[----:B------:R1:W-:Y:S04]  /*42a90*/  @!P4 STG.E.U8 desc[UR48][R60.64+0xc9], R69 ;  /* 0x0000c9453c00c986 */ /* 0x0003e8000c101130 */
[----:B------:R-:W2:Y:S01]  /*42aa0*/  LDL.LU R153, [R1+0x674] ;  /* 0x0006740001997983 */ /* 0x000ea20000300800 */
[----:B-1----:R-:W-:-:S05]  /*42ab0*/  FMUL R60, R162, UR41 ;  /* 0x00000029a23c7c20 */ /* 0x002fca0008400000 */
[----:B------:R-:W-:Y:S01]  /*42ac0*/  F2FP.SATFINITE.E4M3.F32.PACK_AB_MERGE_C R61, RZ, R60, RZ ;  /* 0x0000003cff3d723e */ /* 0x000fe200048070ff */
[----:B---3--:R-:W-:Y:S02]  /*42ad0*/  FMUL R60, R185, UR41 ;  /* 0x00000029b93c7c20 */ /* 0x008fe40008400000 */
[----:B------:R-:W3:Y:S01]  /*42ae0*/  LDL.LU R185, [R1+0x678] ;  /* 0x0006780001b97983 */ /* 0x000ee20000300800 */
[----:B------:R-:W-:Y:S02]  /*42af0*/  ISETP.LT.OR P5, PT, R29, 0xd1, !P2 ;  /* 0x000000d11d00780c */ /* 0x000fe400057a1670 */
[----:B------:R-:W-:Y:S01]  /*42b00*/  F2FP.SATFINITE.E4M3.F32.PACK_AB_MERGE_C R65, RZ, R12, RZ ;  /* 0x0000000cff41723e */ /* 0x000fe200048070ff */
[----:B------:R-:W3:Y:S10]  /*42b10*/  LDL.LU R162, [R1+0x67c] ;  /* 0x00067c0001a27983 */ /* 0x000ef40000300800 */
[----:B------:R-:W1:Y:S02]  /*42b20*/  @!P5 LDC.64 R14, c[0x0][0x5c0] ;  /* 0x00017000ff0edb82 */ /* 0x000e640000000a00 */
[----:B-1----:R-:W-:-:S05]  /*42b30*/  @!P5 IADD3 R14, P6, R24, R14, RZ ;  /* 0x0000000e180ed210 */ /* 0x002fca0007fde0ff */
[----:B------:R-:W-:-:S05]  /*42b40*/  @!P5 IMAD.X R15, R31, 0x1, R15, P6 ;  /* 0x000000011f0fd824 */ /* 0x000fca00030e060f */
[----:B------:R4:W-:Y:S01]  /*42b50*/  @!P5 STG.E.U8 desc[UR48][R14.64+0xd0], R65 ;  /* 0x0000d0410e00d986 */ /* 0x0009e2000c101130 */
[----:B------:R-:W-:-:S13]  /*42b60*/  ISETP.LT.OR P5, PT, R29, 0xd2, !P2 ;  /* 0x000000d21d00780c */ /* 0x000fda00057a1670 */
[----:B------:R-:W1:Y:S02]  /*42b70*/  @!P5 LDC.64 R12, c[0x0][0x5c0] ;  /* 0x00017000ff0cdb82 */ /* 0x000e640000000a00 */
[----:B-1----:R-:W-:-:S05]  /*42b80*/  @!P5 IADD3 R12, P6, R24, R12, RZ ;  /* 0x0000000c180cd210 */ /* 0x002fca0007fde0ff */
[----:B------:R-:W-:-:S05]  /*42b90*/  @!P5 IMAD.X R13, R31, 0x1, R13, P6 ;  /* 0x000000011f0dd824 */ /* 0x000fca00030e060d */
[----:B------:R2:W-:Y:S01]  /*42ba0*/  @!P5 STG.E.U8 desc[UR48][R12.64+0xd1], R61 ;  /* 0x0000d13d0c00d986 */ /* 0x0005e2000c101130 */
[----:B------:R-:W-:Y:S02]  /*42bb0*/  ISETP.LT.OR P5, PT, R29, 0xd9, !P2 ;  /* 0x000000d91d00780c */ /* 0x000fe400057a1670 */
[C---:B------:R-:W-:Y:S02]  /*42bc0*/  LOP3.LUT P0, RZ, R2.reuse, 0x20000000, RZ, 0xc0, !PT ;  /* 0x2000000002ff7812 */ /* 0x040fe4000780c0ff */
[----:B------:R-:W-:Y:S02]  /*42bd0*/  LOP3.LUT P3, RZ, R2, 0x8000000, RZ, 0xc0, !PT ;  /* 0x0800000002ff7812 */ /* 0x000fe4000786c0ff */
[----:B------:R-:W-:-:S09]  /*42be0*/  F2FP.SATFINITE.E4M3.F32.PACK_AB_MERGE_C R63, RZ, R60, RZ ;  /* 0x0000003cff3f723e */ /* 0x000fd200048070ff */
[----:B------:R-:W-:Y:S01]  /*42bf0*/  @!P0 STG.E.U8 desc[UR48][R58.64+0xd0], R63 ;  /* 0x0000d03f3a008986 */ /* 0x000fe2000c101130 */
[----:B----4-:R-:W-:-:S03]  /*42c00*/  FMUL R14, R163, UR41 ;  /* 0x00000029a30e7c20 */ /* 0x010fc60008400000 */
[----:B------:R-:W4:Y:S02]  /*42c10*/  LDL.LU R163, [R1+0x680] ;  /* 0x0006800001a37983 */ /* 0x000f240000300800 */
[----:B------:R-:W-:Y:S02]  /*42c20*/  F2FP.SATFINITE.E4M3.F32.PACK_AB_MERGE_C R65, RZ, R14, RZ ;  /* 0x0000000eff41723e */ /* 0x000fe400048070ff */
[----:B------:R-:W1:Y:S03]  /*42c30*/  @!P5 LDC.64 R14, c[0x0][0x5c0] ;  /* 0x00017000ff0edb82 */ /* 0x000e660000000a00 */
[----:B------:R0:W-:Y:S01]  /*42c40*/  @!P3 STG.E.U8 desc[UR48][R56.64+0xd1], R65 ;  /* 0x0000d1413800b986 */ /* 0x0001e2000c101130 */
[----:B--2---:R-:W-:-:S03]  /*42c50*/  FMUL R12, R184, UR41 ;  /* 0x00000029b80c7c20 */ /* 0x004fc60008400000 */
[----:B------:R-:W2:Y:S01]  /*42c60*/  LDL.LU R184, [R1+0x684] ;  /* 0x0006840001b87983 */ /* 0x000ea20000300800 */
[----:B0-----:R-:W-:Y:S01]  /*42c70*/  FMUL R56, R152, UR41 ;  /* 0x0000002998387c20 */ /* 0x001fe20008400000 */
[----:B-1----:R-:W-:Y:S02]  /*42c80*/  @!P5 IADD3 R14, P6, R24, R14, RZ ;  /* 0x0000000e180ed210 */ /* 0x002fe40007fde0ff */
[----:B------:R-:W-:Y:S02]  /*42c90*/  F2FP.SATFINITE.E4M3.F32.PACK_AB_MERGE_C R61, RZ, R12, RZ ;  /* 0x0000000cff3d723e */ /* 0x000fe400048070ff */
[----:B------:R-:W-:Y:S01]  /*42ca0*/  F2FP.SATFINITE.E4M3.F32.PACK_AB_MERGE_C R57, RZ, R56, RZ ;  /* 0x00000038ff39723e */ /* 0x000fe200048070ff */
[----:B------:R-:W-:Y:S02]  /*42cb0*/  @!P5 IMAD.X R15, R31, 0x1, R15, P6 ;  /* 0x000000011f0fd824 */ /* 0x000fe400030e060f */
[----:B------:R-:W-:Y:S02]  /*42cc0*/  FMUL R56, R153, UR41 ;  /* 0x0000002999387c20 */ /* 0x000fe40008400000 */
[----:B------:R-:W2:Y:S04]  /*42cd0*/  LDL.LU R153, [R1+0x688] ;  /* 0x0006880001997983 */ /* 0x000ea80000300800 */
[----:B------:R3:W-:Y:S02]  /*42ce0*/  @!P5 STG.E.U8 desc[UR48][R14.64+0xd8], R61 ;  /* 0x0000d83d0e00d986 */ /* 0x0007e4000c101130 */
[----:B---3--:R-:W-:-:S02]  /*42cf0*/  FMUL R14, R185, UR41 ;  /* 0x00000029b90e7c20 */ /* 0x008fc40008400000 */
[----:B------:R-:W3:Y:S01]  /*42d00*/  LDL.LU R185, [R1+0x68c] ;  /* 0x00068c0001b97983 */ /* 0x000ee20000300800 */
[----:B------:R-:W-:-:S13]  /*42d10*/  ISETP.LT.OR P5, PT, R29, 0xda, !P2 ;  /* 0x000000da1d00780c */ /* 0x000fda00057a1670 */
[----:B------:R-:W0:Y:S01]  /*42d20*/  @!P5 LDC.64 R12, c[0x0][0x5c0] ;  /* 0x00017000ff0cdb82 */ /* 0x000e220000000a00 */
[C---:B------:R-:W-:Y:S02]  /*42d30*/  LOP3.LUT P1, RZ, R2.reuse, 0x10000000, RZ, 0xc0, !PT ;  /* 0x1000000002ff7812 */ /* 0x040fe4000782c0ff */
[----:B------:R-:W-:Y:S02]  /*42d40*/  LOP3.LUT P4, RZ, R2, 0x4000000, RZ, 0xc0, !PT ;  /* 0x0400000002ff7812 */ /* 0x000fe4000788c0ff */
[----:B------:R-:W-:Y:S01]  /*42d50*/  F2FP.SATFINITE.E4M3.F32.PACK_AB_MERGE_C R15, RZ, R14, RZ ;  /* 0x0000000eff0f723e */ /* 0x000fe200048070ff */
[----:B------:R-:W-:Y:S02]  /*42d60*/  FMUL R14, R162, UR41 ;  /* 0x00000029a20e7c20 */ /* 0x000fe40008400000 */
[----:B------:R-:W3:Y:S01]  /*42d70*/  LDL.LU R162, [R1+0x690] ;  /* 0x0006900001a27983 */ /* 0x000ee20000300800 */
[----:B------:R-:W-:Y:S02]  /*42d80*/  LOP3.LUT P0, RZ, R2, 0x1000000, RZ, 0xc0, !PT ;  /* 0x0100000002ff7812 */ /* 0x000fe4000780c0ff */
[----:B------:R-:W-:-:S02]  /*42d90*/  F2FP.SATFINITE.E4M3.F32.PACK_AB_MERGE_C R59, RZ, R56, RZ ;  /* 0x00000038ff3b723e */ /* 0x000fc400048070ff */
[----:B0-----:R-:W-:-:S05]  /*42da0*/  @!P5 IADD3 R12, P6, R24, R12, RZ ;  /* 0x0000000c180cd210 */ /* 0x001fca0007fde0ff */
[----:B------:R-:W-:Y:S01]  /*42db0*/  @!P5 IMAD.X R13, R31, 0x1, R13, P6 ;  /* 0x000000011f0dd824 */ /* 0x000fe200030e060d */
[----:B------:R-:W-:Y:S02]  /*42dc0*/  LOP3.LUT P6, RZ, R2, 0x2000000, RZ, 0xc0, !PT ;  /* 0x0200000002ff7812 */ /* 0x000fe400078cc0ff */
[----:B------:R-:W-:Y:S02]  /*42dd0*/  F2FP.SATFINITE.E4M3.F32.PACK_AB_MERGE_C R61, RZ, R14, RZ ;  /* 0x0000000eff3d723e */ /* 0x000fe400048070ff */
[----:B------:R0:W-:Y:S04]  /*42de0*/  @!P5 STG.E.U8 desc[UR48][R12.64+0xd9], R57 ;  /* 0x0000d9390c00d986 */ /* 0x0001e8000c101130 */
[----:B------:R-:W-:Y:S04]  /*42df0*/  @!P1 STG.E.U8 desc[UR48][R54.64+0xd8], R59 ;  /* 0x0000d83b36009986 */ /* 0x000fe8000c101130 */
[----:B------:R-:W-:Y:S04]  /*42e00*/  @!P4 STG.E.U8 desc[UR48][R52.64+0xd9], R15 ;  /* 0x0000d90f3400c986 */ /* 0x000fe8000c101130 */
[----:B------:R1:W-:Y:S01]  /*42e10*/  @!P6 STG.E.U8 desc[UR48][R50.64+0xc0], R61 ;  /* 0x0000c03d3200e986 */ /* 0x0003e2000c101130 */
[----:B----4-:R-:W-:-:S03]  /*42e20*/  FMUL R14, R163, UR41 ;  /* 0x00000029a30e7c20 */ /* 0x010fc60008400000 */
[----:B------:R-:W4:Y:S02]  /*42e30*/  LDL.LU R163, [R1+0x694] ;  /* 0x0006940001a37983 */ /* 0x000f240000300800 */
[----:B0-----:R-:W-:-:S05]  /*42e40*/  F2FP.SATFINITE.E4M3.F32.PACK_AB_MERGE_C R57, RZ, R14, RZ ;  /* 0x0000000eff39723e */ /* 0x001fca00048070ff */
[----:B------:R3:W-:Y:S01]  /*42e50*/  @!P0 STG.E.U8 desc[UR48][R48.64+0xc1], R57 ;  /* 0x0000c13930008986 */ /* 0x0007e2000c101130 */
[----:B--2---:R-:W-:-:S03]  /*42e60*/  FMUL R14, R184, UR41 ;  /* 0x00000029b80e7c20 */ /* 0x004fc60008400000 */
[----:B------:R-:W2:Y:S01]  /*42e70*/  LDL.LU R184, [R1+0x698] ;  /* 0x0006980001b87983 */ /* 0x000ea20000300800 */
[----:B-1----:R-:W-:-:S03]  /*42e80*/  FMUL R50, R153, UR41 ;  /* 0x0000002999327c20 */ /* 0x002fc60008400000 */
[----:B------:R-:W2:Y:S01]  /*42e90*/  LDL.LU R153, [R1+0x69c] ;  /* 0x00069c0001997983 */ /* 0x000ea20000300800 */
[----:B---3--:R-:W-:-:S03]  /*42ea0*/  FMUL R48, R185, UR41 ;  /* 0x00000029b9307c20 */ /* 0x008fc60008400000 */
[----:B------:R-:W3:Y:S01]  /*42eb0*/  LDL.LU R185, [R1+0x6a0] ;  /* 0x0006a00001b97983 */ /* 0x000ee20000300800 */
[----:B------:R-:W-:Y:S02]  /*42ec0*/  LOP3.LUT P3, RZ, R0, 0x80000, RZ, 0xc0, !PT ;  /* 0x0008000000ff7812 */ /* 0x000fe4000786c0ff */
[----:B------:R-:W-:-:S04]  /*42ed0*/  LOP3.LUT P2, RZ, R2, 0x800000, RZ, 0xc0, !PT ;  /* 0x0080000002ff7812 */ /* 0x000fc8000784c0ff */
[----:B------:R-:W-:Y:S02]  /*42ee0*/  P2R R54, PR, RZ, 0x4 ;  /* 0x00000004ff367803 */ /* 0x000fe40000000000 */
[----:B------:R-:W-:-:S05]  /*42ef0*/  LOP3.LUT P2, RZ, R0, 0x20000, RZ, 0xc0, !PT ;  /* 0x0002000000ff7812 */ /* 0x000fca000784c0ff */
[----:B------:R-:W0:Y:S01]  /*42f00*/  @!P3 LDC.64 R12, c[0x0][0x5c0] ;  /* 0x00017000ff0cbb82 */ /* 0x000e220000000a00 */
[----:B------:R-:W-:-:S07]  /*42f10*/  F2FP.SATFINITE.E4M3.F32.PACK_AB_MERGE_C R53, RZ, R14, RZ ;  /* 0x0000000eff35723e */ /* 0x000fce00048070ff */
[----:B------:R-:W1:Y:S01]  /*42f20*/  @!P2 LDC.64 R14, c[0x0][0x5c0] ;  /* 0x00017000ff0eab82 */ /* 0x000e620000000a00 */
[----:B------:R-:W-:Y:S02]  /*42f30*/  LOP3.LUT P1, RZ, R2, 0x400000, RZ, 0xc0, !PT ;  /* 0x0040000002ff7812 */ /* 0x000fe4000782c0ff */
[----:B0-----:R-:W-:-:S05]  /*42f40*/  @!P3 IADD3 R12, P5, R169, R12, RZ ;  /* 0x0000000ca90cb210 */ /* 0x001fca0007fbe0ff */
[----:B------:R-:W-:Y:S01]  /*42f50*/  @!P3 IMAD.X R13, R168, 0x1, R13, P5 ;  /* 0x00000001a80db824 */ /* 0x000fe200028e060d */
[----:B-1----:R-:W-:Y:S02]  /*42f60*/  @!P2 IADD3 R14, P5, R157, R14, RZ ;  /* 0x0000000e9d0ea210 */ /* 0x002fe40007fbe0ff */
[----:B------:R-:W-:-:S03]  /*42f70*/  F2FP.SATFINITE.E4M3.F32.PACK_AB_MERGE_C R51, RZ, R48, RZ ;  /* 0x00000030ff33723e */ /* 0x000fc600048070ff */
[----:B------:R-:W-:Y:S01]  /*42f80*/  @!P2 IMAD.X R15, R156, 0x1, R15, P5 ;  /* 0x000000019c0fa824 */ /* 0x000fe200028e060f */
[----:B------:R-:W-:Y:S02]  /*42f90*/  LOP3.LUT P5, RZ, R0, 0x20000, RZ, 0xc0, !PT ;  /* 0x0002000000ff7812 */ /* 0x000fe400078ac0ff */
[----:B------:R-:W-:Y:S01]  /*42fa0*/  ISETP.NE.AND P2, PT, R54, RZ, PT ;  /* 0x000000ff3600720c */ /* 0x000fe20003f45270 */
[----:B------:R-:W-:Y:S01]  /*42fb0*/  FMUL R48, R162, UR41 ;  /* 0x00000029a2307c20 */ /* 0x000fe20008400000 */
[----:B------:R0:W-:Y:S01]  /*42fc0*/  @!P3 STG.E.U8 desc[UR48][R12.64+0xc0], R53 ;  /* 0x0000c0350c00b986 */ /* 0x0001e2000c101130 */
[----:B------:R-:W-:-:S03]  /*42fd0*/  F2FP.SATFINITE.E4M3.F32.PACK_AB_MERGE_C R49, RZ, R50, RZ ;  /* 0x00000032ff31723e */ /* 0x000fc600048070ff */
[----:B------:R-:W3:Y:S01]  /*42fe0*/  LDL.LU R162, [R1+0x6a4] ;  /* 0x0006a40001a27983 */ /* 0x000ee20000300800 */
[----:B0-----:R-:W-:-:S04]  /*42ff0*/  F2FP.SATFINITE.E4M3.F32.PACK_AB_MERGE_C R53, RZ, R48, RZ ;  /* 0x00000030ff35723e */ /* 0x001fc800048070ff */
[----:B------:R-:W-:Y:S04]  /*43000*/  @!P5 STG.E.U8 desc[UR48][R14.64+0xc1], R49 ;  /* 0x0000c1310e00d986 */ /* 0x000fe8000c101130 */
[----:B------:R2:W-:Y:S04]  /*43010*/  @!P2 STG.E.U8 desc[UR48][R46.64+0xc8], R51 ;  /* 0x0000c8332e00a986 */ /* 0x0005e8000c101130 */
[----:B------:R0:W-:Y:S01]  /*43020*/  @!P1 STG.E.U8 desc[UR48][R44.64+0xc9], R53 ;  /* 0x0000c9352c009986 */ /* 0x0001e2000c101130 */
[----:B----4-:R-:W-:-:S03]  /*43030*/  FMUL R48, R163, UR41 ;  /* 0x00000029a3307c20 */ /* 0x010fc60008400000 */
[----:B------:R-:W4:Y:S04]  /*43040*/  LDL.LU R163, [R1+0x6a8] ;  /* 0x0006a80001a37983 */ /* 0x000f280000300800 */
[----:B------:R-:W4:Y:S01]  /*43050*/  LDL.LU R152, [R1+0x6ac] ;  /* 0x0006ac0001987983 */ /* 0x000f220000300800 */
[----:B--2---:R-:W-:-:S03]  /*43060*/  FMUL R46, R184, UR41 ;  /* 0x00000029b82e7c20 */ /* 0x004fc60008400000 */
[----:B------:R-:W2:Y:S01]  /*43070*/  LDL.LU R184, [R1+0x6b0] ;  /* 0x0006b00001b87983 */ /* 0x000ea20000300800 */
[----:B0-----:R-:W-:-:S05]  /*43080*/  FMUL R44, R153, UR41 ;  /* 0x00000029992c7c20 */ /* 0x001fca0008400000 */
[----:B------:R-:W-:Y:S01]  /*43090*/  F2FP.SATFINITE.E4M3.F32.PACK_AB_MERGE_C R47, RZ, R44, RZ ;  /* 0x0000002cff2f723e */ /* 0x000fe200048070ff */
[----:B---3--:R-:W-:Y:S02]  /*430a0*/  FMUL R44, R185, UR41 ;  /* 0x00000029b92c7c20 */ /* 0x008fe40008400000 */
[----:B------:R-:W3:Y:S01]  /*430b0*/  LDL.LU R185, [R1+0x6b4] ;  /* 0x0006b40001b97983 */ /* 0x000ee20000300800 */
[----:B------:R-:W-:Y:S02]  /*430c0*/  LOP3.LUT P4, RZ, R0, 0x8000, RZ, 0xc0, !PT ;  /* 0x0000800000ff7812 */ /* 0x000fe4000788c0ff */
[----:B------:R-:W-:Y:S01]  /*430d0*/  LOP3.LUT P0, RZ, R2, 0x200000, RZ, 0xc0, !PT ;  /* 0x0020000002ff7812 */ /* 0x000fe2000780c0ff */
[----:B------:R-:W3:Y:S03]  /*430e0*/  LDL.LU R153, [R1+0x6b8] ;  /* 0x0006b80001997983 */ /* 0x000ee60000300800 */
[----:B------:R-:W-:-:S02]  /*430f0*/  P2R R52, PR, RZ, 0x1 ;  /* 0x00000001ff347803 */ /* 0x000fc40000000000 */
[----:B------:R-:W-:-:S05]  /*43100*/  LOP3.LUT P0, RZ, R0, 0x2000, RZ, 0xc0, !PT ;  /* 0x0000200000ff7812 */ /* 0x000fca000780c0ff */
[----:B------:R-:W0:Y:S01]  /*43110*/  @!P4 LDC.64 R12, c[0x0][0x5c0] ;  /* 0x00017000ff0ccb82 */ /* 0x000e220000000a00 */
[----:B------:R-:W-:-:S07]  /*43120*/  LOP3.LUT P3, RZ, R0, 0x800, RZ, 0xc0, !PT ;  /* 0x0000080000ff7812 */ /* 0x000fce000786c0ff */
[----:B------:R-:W1:Y:S01]  /*43130*/  @!P0 LDC.64 R14, c[0x0][0x5c0] ;  /* 0x00017000ff0e8b82 */ /* 0x000e620000000a00 */
[----:B------:R-:W-:Y:S02]  /*43140*/  F2FP.SATFINITE.E4M3.F32.PACK_AB_MERGE_C R49, RZ, R48, RZ ;  /* 0x00000030ff31723e */ /* 0x000fe400048070ff */
[----:B0-----:R-:W-:-:S05]  /*43150*/  @!P4 IADD3 R12, P5, R155, R12, RZ ;  /* 0x0000000c9b0cc210 */ /* 0x001fca0007fbe0ff */
[----:B------:R-:W-:-:S05]  /*43160*/  @!P4 IMAD.X R13, R154, 0x1, R13, P5 ;  /* 0x000000019a0dc824 */ /* 0x000fca00028e060d */
[----:B------:R0:W-:Y:S01]  /*43170*/  @!P4 STG.E.U8 desc[UR48][R12.64+0xc8], R49 ;  /* 0x0000c8310c00c986 */ /* 0x0001e2000c101130 */
[----:B-1----:R-:W-:Y:S01]  /*43180*/  @!P0 IADD3 R14, P5, R151, R14, RZ ;  /* 0x0000000e970e8210 */ /* 0x002fe20007fbe0ff */
[----:B0-----:R-:W0:Y:S04]  /*43190*/  @!P3 LDC.64 R12, c[0x0][0x5c0] ;  /* 0x00017000ff0cbb82 */ /* 0x001e280000000a00 */
[----:B------:R-:W-:Y:S01]  /*431a0*/  @!P0 IMAD.X R15, R150, 0x1, R15, P5 ;  /* 0x00000001960f8824 */ /* 0x000fe200028e060f */
[----:B------:R-:W-:Y:S02]  /*431b0*/  LOP3.LUT P5, RZ, R0, 0x2000, RZ, 0xc0, !PT ;  /* 0x0000200000ff7812 */ /* 0x000fe400078ac0ff */
[----:B------:R-:W-:Y:S02]  /*431c0*/  ISETP.NE.AND P0, PT, R52, RZ, PT ;  /* 0x000000ff3400720c */ /* 0x000fe40003f05270 */
[----:B------:R-:W-:-:S02]  /*431d0*/  LOP3.LUT P6, RZ, R2, 0x100000, RZ, 0xc0, !PT ;  /* 0x0010000002ff7812 */ /* 0x000fc400078cc0ff */
[----:B------:R-:W-:Y:S02]  /*431e0*/  F2FP.SATFINITE.E4M3.F32.PACK_AB_MERGE_C R45, RZ, R46, RZ ;  /* 0x0000002eff2d723e */ /* 0x000fe400048070ff */
[----:B------:R-:W-:-:S05]  /*431f0*/  F2FP.SATFINITE.E4M3.F32.PACK_AB_MERGE_C R49, RZ, R44, RZ ;  /* 0x0000002cff31723e */ /* 0x000fca00048070ff */
[----:B------:R4:W-:Y:S04]  /*43200*/  @!P5 STG.E.U8 desc[UR48][R14.64+0xc9], R45 ;  /* 0x0000c92d0e00d986 */ /* 0x0009e8000c101130 */
[----:B------:R-:W-:Y:S01]  /*43210*/  @!P0 STG.E.U8 desc[UR48][R42.64+0xd0], R47 ;  /* 0x0000d02f2a008986 */ /* 0x000fe2000c101130 */
[----:B0-----:R-:W-:Y:S01]  /*43220*/  @!P3 IADD3 R146, P5, R146, R12, RZ ;  /* 0x0000000c9292b210 */ /* 0x001fe20007fbe0ff */
[----:B------:R-:W-:Y:S02]  /*43230*/  FMUL R12, R162, UR41 ;  /* 0x00000029a20c7c20 */ /* 0x000fe40008400000 */
[----:B------:R-:W3:Y:S04]  /*43240*/  LDL.LU R162, [R1+0x6bc] ;  /* 0x0006bc0001a27983 */ /* 0x000ee80000300800 */
[----:B------:R0:W-:Y:S01]  /*43250*/  @!P6 STG.E.U8 desc[UR48][R40.64+0xd1], R49 ;  /* 0x0000d1312800e986 */ /* 0x0001e2000c101130 */
[----:B----4-:R-:W-:-:S03]  /*43260*/  FMUL R14, R163, UR41 ;  /* 0x00000029a30e7c20 */ /* 0x010fc60008400000 */
[----:B------:R-:W4:Y:S02]  /*43270*/  LDL.LU R163, [R1+0x6c0] ;  /* 0x0006c00001a37983 */ /* 0x000f240000300800 */
[----:B0-----:R-:W-:Y:S01]  /*43280*/  F2FP.SATFINITE.E4M3.F32.PACK_AB_MERGE_C R41, RZ, R14, RZ ;  /* 0x0000000eff29723e */ /* 0x001fe200048070ff */
[----:B------:R-:W-:-:S05]  /*43290*/  FMUL R14, R152, UR41 ;  /* 0x00000029980e7c20 */ /* 0x000fca0008400000 */
[----:B------:R-:W-:Y:S01]  /*432a0*/  F2FP.SATFINITE.E4M3.F32.PACK_AB_MERGE_C R43, RZ, R14, RZ ;  /* 0x0000000eff2b723e */ /* 0x000fe200048070ff */
[----:B--2---:R-:W-:Y:S02]  /*432b0*/  FMUL R14, R184, UR41 ;  /* 0x00000029b80e7c20 */ /* 0x004fe40008400000 */
[----:B------:R-:W2:Y:S01]  /*432c0*/  LDL.LU R184, [R1+0x6c4] ;  /* 0x0006c40001b87983 */ /* 0x000ea20000300800 */
[----:B---3--:R-:W-:-:S03]  /*432d0*/  FMUL R40, R185, UR41 ;  /* 0x00000029b9287c20 */ /* 0x008fc60008400000 */
[----:B------:R-:W3:Y:S01]  /*432e0*/  LDL.LU R185, [R1+0x6c8] ;  /* 0x0006c80001b97983 */ /* 0x000ee20000300800 */
[----:B------:R-:W-:Y:S01]  /*432f0*/  LOP3.LUT P2, RZ, R0, 0x200, RZ, 0xc0, !PT ;  /* 0x0000020000ff7812 */ /* 0x000fe2000784c0ff */
[----:B------:R-:W-:Y:S01]  /*43300*/  @!P3 IMAD.X R147, R144, 0x1, R13, P5 ;  /* 0x000000019093b824 */ /* 0x000fe200028e060d */
[----:B------:R-:W-:Y:S01]  /*43310*/  F2FP.SATFINITE.E4M3.F32.PACK_AB_MERGE_C R15, RZ, R12, RZ ;  /* 0x0000000cff0f723e */ /* 0x000fe200048070ff */
[----:B------:R-:W3:Y:S10]  /*43320*/  LDL.LU R152, [R1+0x6cc] ;  /* 0x0006cc0001987983 */ /* 0x000ef40000300800 */
[----:B------:R-:W0:Y:S01]  /*43330*/  @!P2 LDC.64 R12, c[0x0][0x5c0] ;  /* 0x00017000ff0cab82 */ /* 0x000e220000000a00 */
[----:B------:R-:W-:-:S02]  /*43340*/  LOP3.LUT P1, RZ, R0, 0x40, RZ, 0xc0, !PT ;  /* 0x0000004000ff7812 */ /* 0x000fc4000782c0ff */
[----:B------:R-:W-:Y:S01]  /*43350*/  LOP3.LUT P0, RZ, R0, 0x4, RZ, 0xc0, !PT ;  /* 0x0000000400ff7812 */ /* 0x000fe2000780c0ff */
[----:B------:R1:W-:Y:S01]  /*43360*/  @!P3 STG.E.U8 desc[UR48][R146.64+0xd0], R15 ;  /* 0x0000d00f9200b986 */ /* 0x0003e2000c101130 */
[----:B------:R-:W-:-:S09]  /*43370*/  F2FP.SATFINITE.E4M3.F32.PACK_AB_MERGE_C R45, RZ, R14, RZ ;  /* 0x0000000eff2d723e */ /* 0x000fd200048070ff */
[----:B-1----:R-:W1:Y:S01]  /*43380*/  @!P1 LDC.64 R14, c[0x0][0x5c0] ;  /* 0x00017000ff0e9b82 */ /* 0x002e620000000a00 */
[----:B0-----:R-:W-:-:S05]  /*43390*/  @!P2 IADD3 R12, P5, R93, R12, RZ ;  /* 0x0000000c5d0ca210 */ /* 0x001fca0007fbe0ff */
[----:B------:R-:W-:Y:S01]  /*433a0*/  @!P2 IMAD.X R13, R92, 0x1, R13, P5 ;  /* 0x000000015c0da824 */ /* 0x000fe200028e060d */
[----:B------:R-:W-:-:S04]  /*433b0*/  LOP3.LUT P5, RZ, R2, 0x80000, RZ, 0xc0, !PT ;  /* 0x0008000002ff7812 */ /* 0x000fc800078ac0ff */
[----:B------:R0:W-:Y:S01]  /*433c0*/  @!P2 STG.E.U8 desc[UR48][R12.64+0xd1], R41 ;  /* 0x0000d1290c00a986 */ /* 0x0001e2000c101130 */
[----:B------:R-:W-:-:S08]  /*433d0*/  LOP3.LUT P4, RZ, R2, 0x20000, RZ, 0xc0, !PT ;  /* 0x0002000002ff7812 */ /* 0x000fd0000788c0ff */
[----:B------:R1:W-:Y:S01]  /*433e0*/  @!P5 STG.E.U8 desc[UR48][R38.64+0xd8], R43 ;  /* 0x0000d82b2600d986 */ /* 0x0003e2000c101130 */
[----:B0-----:R-:W0:Y:S01]  /*433f0*/  @!P0 LDC.64 R12, c[0x0][0x5c0] ;  /* 0x00017000ff0c8b82 */ /* 0x001e220000000a00 */
[----:B-1----:R-:W-:Y:S02]  /*43400*/  FMUL R38, R153, UR41 ;  /* 0x0000002999267c20 */ /* 0x002fe40008400000 */
[----:B------:R-:W3:Y:S01]  /*43410*/  LDL.LU R153, [R1+0x6d0] ;  /* 0x0006d00001997983 */ /* 0x000ee20000300800 */
[----:B------:R-:W-:Y:S02]  /*43420*/  @!P1 IADD3 R14, P5, R87, R14, RZ ;  /* 0x0000000e570e9210 */ /* 0x000fe40007fbe0ff */
[----:B------:R-:W-:Y:S01]  /*43430*/  LOP3.LUT P6, RZ, R2, 0x40000, RZ, 0xc0, !PT ;  /* 0x0004000002ff7812 */ /* 0x000fe200078cc0ff */
[----:B------:R1:W-:Y:S02]  /*43440*/  @!P4 STG.E.U8 desc[UR48][R36.64+0xd9], R45 ;  /* 0x0000d92d2400c986 */ /* 0x0003e4000c101130 */
[----:B------:R-:W-:Y:S01]  /*43450*/  @!P1 IMAD.X R15, R86, 0x1, R15, P5 ;  /* 0x00000001560f9824 */ /* 0x000fe200028e060f */
[----:B------:R-:W-:-:S02]  /*43460*/  F2FP.SATFINITE.E4M3.F32.PACK_AB_MERGE_C R41, RZ, R40, RZ ;  /* 0x00000028ff29723e */ /* 0x000fc400048070ff */
[----:B0-----:R-:W-:Y:S01]  /*43470*/  @!P0 IADD3 R12, P5, R81, R12, RZ ;  /* 0x0000000c510c8210 */ /* 0x001fe20007fbe0ff */
[----:B-1----:R-:W-:Y:S02]  /*43480*/  FMUL R36, R162, UR41 ;  /* 0x00000029a2247c20 */ /* 0x002fe40008400000 */
[----:B------:R-:W3:Y:S02]  /*43490*/  LDL.LU R162, [R1+0x6d4] ;  /* 0x0006d40001a27983 */ /* 0x000ee40000300800 */
[----:B------:R-:W-:Y:S01]  /*434a0*/  @!P0 IMAD.X R13, R80, 0x1, R13, P5 ;  /* 0x00000001500d8824 */ /* 0x000fe200028e060d */
[----:B------:R-:W-:Y:S02]  /*434b0*/  F2FP.SATFINITE.E4M3.F32.PACK_AB_MERGE_C R37, RZ, R38, RZ ;  /* 0x00000026ff25723e */ /* 0x000fe400048070ff */
[----:B------:R-:W-:Y:S01]  /*434c0*/  F2FP.SATFINITE.E4M3.F32.PACK_AB_MERGE_C R39, RZ, R36, RZ ;  /* 0x00000024ff27723e */ /* 0x000fe200048070ff */
[----:B------:R0:W-:Y:S04]  /*434d0*/  @!P1 STG.E.U8 desc[UR48][R14.64+0xd8], R41 ;  /* 0x0000d8290e009986 */ /* 0x0001e8000c101130 */
[----:B------:R-:W-:Y:S04]  /*434e0*/  @!P0 STG.E.U8 desc[UR48][R12.64+0xd9], R37 ;  /* 0x0000d9250c008986 */ /* 0x000fe8000c101130 */
[----:B------:R3:W-:Y:S01]  /*434f0*/  @!P6 STG.E.U8 desc[UR48][R34.64+0xc0], R39 ;  /* 0x0000c0272200e986 */ /* 0x0007e2000c101130 */
[----:B----4-:R-:W-:-:S03]  /*43500*/  FMUL R36, R163, UR41 ;  /* 0x00000029a3247c20 */ /* 0x010fc60008400000 */
[----:B------:R-:W4:Y:S02]  /*43510*/  LDL.LU R163, [R1+0x6d8] ;  /* 0x0006d80001a37983 */ /* 0x000f240000300800 */
[----:B0-----:R-:W-:Y:S01]  /*43520*/  F2FP.SATFINITE.E4M3.F32.PACK_AB_MERGE_C R41, RZ, R36, RZ ;  /* 0x00000024ff29723e */ /* 0x001fe200048070ff */
[----:B--2---:R-:W-:Y:S02]  /*43530*/  FMUL R36, R184, UR41 ;  /* 0x00000029b8247c20 */ /* 0x004fe40008400000 */
[----:B------:R-:W2:Y:S01]  /*43540*/  LDL.LU R184, [R1+0x6dc] ;  /* 0x0006dc0001b87983 */ /* 0x000ea20000300800 */
[----:B---3--:R-:W-:-:S03]  /*43550*/  FMUL R34, R185, UR41 ;  /* 0x00000029b9227c20 */ /* 0x008fc60008400000 */
[----:B------:R-:W3:Y:S01]  /*43560*/  LDL.LU R185, [R1+0x6e0] ;  /* 0x0006e00001b97983 */ /* 0x000ee20000300800 */
[----:B------:R-:W-:Y:S02]  /*43570*/  LOP3.LUT P3, RZ, R2, 0x10000, RZ, 0xc0, !PT ;  /* 0x0001000002ff7812 */ /* 0x000fe4000786c0ff */
[----:B------:R-:W-:-:S04]  /*43580*/  LOP3.LUT P1, RZ, R10, 0x10000000, RZ, 0xc0, !PT ;  /* 0x100000000aff7812 */ /* 0x000fc8000782c0ff */
[----:B------:R-:W-:-:S07]  /*43590*/  ISETP.LT.OR P6, PT, R29, 0xc1, !P1 ;  /* 0x000000c11d00780c */ /* 0x000fce0004fc1670 */
[----:B------:R0:W-:Y:S01]  /*435a0*/  @!P3 STG.E.U8 desc[UR48][R32.64+0xc1], R41 ;  /* 0x0000c1292000b986 */ /* 0x0001e2000c101130 */
[----:B------:R-:W-:-:S05]  /*435b0*/  ISETP.LT.OR P3, PT, R29, 0xc2, !P1 ;  /* 0x000000c21d00780c */ /* 0x000fca0004f61670 */
[----:B------:R-:W1:Y:S08]  /*435c0*/  @!P6 LDC.64 R14, c[0x0][0x5c0] ;  /* 0x00017000ff0eeb82 */ /* 0x000e700000000a00 */
[----:B------:R-:W1:Y:S01]  /*435d0*/  @!P3 LDC.64 R12, c[0x0][0x5c0] ;  /* 0x00017000ff0cbb82 */ /* 0x000e620000000a00 */
[----:B------:R-:W-:Y:S01]  /*435e0*/  LOP3.LUT P4, RZ, R2, 0x8000, RZ, 0xc0, !PT ;  /* 0x0000800002ff7812 */ /* 0x000fe2000788c0ff */
[----:B0-----:R-:W-:Y:S01]  /*435f0*/  FMUL R32, R152, UR41 ;  /* 0x0000002998207c20 */ /* 0x001fe20008400000 */
[----:B------:R-:W-:Y:S01]  /*43600*/  F2FP.SATFINITE.E4M3.F32.PACK_AB_MERGE_C R37, RZ, R36, RZ ;  /* 0x00000024ff25723e */ /* 0x000fe200048070ff */
[----:B------:R-:W3:Y:S01]  /*43610*/  LDL.LU R152, [R1+0x6e4] ;  /* 0x0006e40001987983 */ /* 0x000ee20000300800 */
[----:B------:R-:W-:-:S02]  /*43620*/  F2FP.SATFINITE.E4M3.F32.PACK_AB_MERGE_C R33, RZ, R34, RZ ;  /* 0x00000022ff21723e */ /* 0x000fc400048070ff */
[----:B-1----:R-:W-:-:S05]  /*43630*/  @!P6 IADD3 R14, P5, R79, R14, RZ ;  /* 0x0000000e4f0ee210 */ /* 0x002fca0007fbe0ff */
[----:B------:R-:W-:Y:S01]  /*43640*/  @!P6 IMAD.X R15, R78, 0x1, R15, P5 ;  /* 0x000000014e0fe824 */ /* 0x000fe200028e060f */
[----:B------:R-:W-:Y:S02]  /*43650*/  @!P3 IADD3 R12, P5, R77, R12, RZ ;  /* 0x0000000c4d0cb210 */ /* 0x000fe40007fbe0ff */
[----:B------:R-:W-:-:S03]  /*43660*/  F2FP.SATFINITE.E4M3.F32.PACK_AB_MERGE_C R35, RZ, R32, RZ ;  /* 0x00000020ff23723e */ /* 0x000fc600048070ff */
[----:B------:R-:W-:Y:S01]  /*43670*/  @!P3 IMAD.X R13, R76, 0x1, R13, P5 ;  /* 0x000000014c0db824 */ /* 0x000fe200028e060d */
[----:B------:R0:W-:Y:S04]  /*43680*/  @!P6 STG.E.U8 desc[UR48][R14.64+0xc0], R37 ;  /* 0x0000c0250e00e986 */ /* 0x0001e8000c101130 */
[----:B------:R1:W-:Y:S04]  /*43690*/  @!P3 STG.E.U8 desc[UR48][R12.64+0xc1], R33 ;  /* 0x0000c1210c00b986 */ /* 0x0003e8000c101130 */
[----:B------:R4:W-:Y:S01]  /*436a0*/  @!P4 STG.E.U8 desc[UR48][R26.64+0xc8], R35 ;  /* 0x0000c8231a00c986 */ /* 0x0009e2000c101130 */
[----:B------:R-:W-:Y:S01]  /*436b0*/  LOP3.LUT P4, RZ, R10, 0x2000000, RZ, 0xc0, !PT ;  /* 0x020000000aff7812 */ /* 0x000fe2000788c0ff */
[----:B------:R-:W-:-:S02]  /*436c0*/  FMUL R32, R153, UR41 ;  /* 0x0000002999207c20 */ /* 0x000fc40008400000 */
[----:B------:R-:W3:Y:S10]  /*436d0*/  LDL.LU R153, [R1+0x6e8] ;  /* 0x0006e80001997983 */ /* 0x000ef40000300800 */
[----:B0-----:R-:W0:Y:S01]  /*436e0*/  @!P4 LDC.64 R14, c[0x0][0x5c0] ;  /* 0x00017000ff0ecb82 */ /* 0x001e220000000a00 */
[----:B------:R-:W-:-:S02]  /*436f0*/  LOP3.LUT P5, RZ, R2, 0x2000, RZ, 0xc0, !PT ;  /* 0x0000200002ff7812 */ /* 0x000fc400078ac0ff */
[----:B------:R-:W-:Y:S01]  /*43700*/  F2FP.SATFINITE.E4M3.F32.PACK_AB_MERGE_C R37, RZ, R32, RZ ;  /* 0x00000020ff25723e */ /* 0x000fe200048070ff */
[----:B------:R-:W-:Y:S02]  /*43710*/  FMUL R32, R162, UR41 ;  /* 0x00000029a2207c20 */ /* 0x000fe40008400000 */
[----:B------:R-:W3:Y:S08]  /*43720*/  LDL.LU R162, [R1+0x6ec] ;  /* 0x0006ec0001a27983 */ /* 0x000ef00000300800 */
[----:B------:R2:W-:Y:S01]  /*43730*/  @!P5 STG.E.U8 desc[UR48][R22.64+0xc9], R37 ;  /* 0x0000c9251600d986 */ /* 0x0005e2000c101130 */
[----:B-1----:R-:W-:-:S02]  /*43740*/  F2FP.SATFINITE.E4M3.F32.PACK_AB_MERGE_C R33, RZ, R32, RZ ;  /* 0x00000020ff21723e */ /* 0x002fc400048070ff */
[----:B0-----:R-:W-:-:S05]  /*43750*/  @!P4 IADD3 R14, P5, R73, R14, RZ ;  /* 0x0000000e490ec210 */ /* 0x001fca0007fbe0ff */
[----:B------:R-:W-:-:S05]  /*43760*/  @!P4 IMAD.X R15, R72, 0x1, R15, P5 ;  /* 0x00000001480fc824 */ /* 0x000fca00028e060f */
[----:B------:R3:W-:Y:S01]  /*43770*/  @!P4 STG.E.U8 desc[UR48][R14.64+0xc8], R33 ;  /* 0x0000c8210e00c986 */ /* 0x0007e2000c101130 */
[----:B----4-:R-:W-:-:S03]  /*43780*/  FMUL R26, R163, UR41 ;  /* 0x00000029a31a7c20 */ /* 0x010fc60008400000 */
[----:B------:R-:W4:Y:S01]  /*43790*/  LDL.LU R163, [R1+0x6f0] ;  /* 0x0006f00001a37983 */ /* 0x000f220000300800 */
[----:B--2---:R-:W-:-:S03]  /*437a0*/  FMUL R22, R184, UR41 ;  /* 0x00000029b8167c20 */ /* 0x004fc60008400000 */
[----:B------:R-:W2:Y:S01]  /*437b0*/  LDL.LU R184, [R1+0x6f4] ;  /* 0x0006f40001b87983 */ /* 0x000ea20000300800 */
[----:B---3--:R-:W-:-:S03]  /*437c0*/  FMUL R14, R185, UR41 ;  /* 0x00000029b90e7c20 */ /* 0x008fc60008400000 */
[----:B------:R-:W3:Y:S01]  /*437d0*/  LDL.LU R185, [R1+0x6f8] ;  /* 0x0006f80001b97983 */ /* 0x000ee20000300800 */
[----:B------:R-:W-:-:S13]  /*437e0*/  LOP3.LUT P3, RZ, R10, 0x4000000, RZ, 0xc0, !PT ;  /* 0x040000000aff7812 */ /* 0x000fda000786c0ff */
[----:B------:R-:W0:Y:S01]  /*437f0*/  @!P3 LDC.64 R12, c[0x0][0x5c0] ;  /* 0x00017000ff0cbb82 */ /* 0x000e220000000a00 */
[C---:B------:R-:W-:Y:S02]  /*43800*/  LOP3.LUT P0, RZ, R10.reuse, 0x8000000, RZ, 0xc0, !PT ;  /* 0x080000000aff7812 */ /* 0x040fe4000780c0ff */
[----:B------:R-:W-:Y:S02]  /*43810*/  LOP3.LUT P2, RZ, R10, 0x20000000, RZ, 0xc0, !PT ;  /* 0x200000000aff7812 */ /* 0x000fe4000784c0ff */
[----:B------:R-:W-:Y:S02]  /*43820*/  F2FP.SATFINITE.E4M3.F32.PACK_AB_MERGE_C R23, RZ, R26, RZ ;  /* 0x0000001aff17723e */ /* 0x000fe400048070ff */
[----:B------:R-:W-:-:S07]  /*43830*/  ISETP.GE.AND P5, PT, R28, 0x101, PT ;  /* 0x000001011c00780c */ /* 0x000fce0003fa6270 */
[----:B------:R-:W1:Y:S01]  /*43840*/  @!P0 LDC.64 R34, c[0x0][0x5c0] ;  /* 0x00017000ff228b82 */ /* 0x000e620000000a00 */
[----:B------:R-:W-:-:S07]  /*43850*/  F2FP.SATFINITE.E4M3.F32.PACK_AB_MERGE_C R27, RZ, R22, RZ ;  /* 0x00000016ff1b723e */ /* 0x000fce00048070ff */
[----:B------:R-:W1:Y:S01]  /*43860*/  @!P2 LDC.64 R36, c[0x0][0x5c0] ;  /* 0x00017000ff24ab82 */ /* 0x000e620000000a00 */
[----:B0-----:R-:W-:-:S05]  /*43870*/  @!P3 IADD3 R12, P4, R71, R12, RZ ;  /* 0x0000000c470cb210 */ /* 0x001fca0007f9e0ff */
[----:B------:R-:W-:Y:S01]  /*43880*/  @!P3 IMAD.X R13, R70, 0x1, R13, P4 ;  /* 0x00000001460db824 */ /* 0x000fe200020e060d */
[----:B------:R-:W-:-:S04]  /*43890*/  LOP3.LUT P4, RZ, R2, 0x4000, RZ, 0xc0, !PT ;  /* 0x0000400002ff7812 */ /* 0x000fc8000788c0ff */
[----:B------:R1:W-:Y:S01]  /*438a0*/  @!P3 STG.E.U8 desc[UR48][R12.64+0xc9], R23 ;  /* 0x0000c9170c00b986 */ /* 0x0003e2000c101130 */
[----:B------:R-:W-:Y:S02]  /*438b0*/  ISETP.LT.OR P3, PT, R29, 0xd9, !P5 ;  /* 0x000000d91d00780c */ /* 0x000fe40006f61670 */
[----:B------:R-:W-:-:S06]  /*438c0*/  LOP3.LUT P6, RZ, R2, 0x1000, RZ, 0xc0, !PT ;  /* 0x0000100002ff7812 */ /* 0x000fcc00078cc0ff */
[----:B------:R0:W-:Y:S01]  /*438d0*/  @!P4 STG.E.U8 desc[UR48][R20.64+0xd0], R27 ;  /* 0x0000d01b1400c986 */ /* 0x0001e2000c101130 */
[----:B------:R-:W-:Y:S02]  /*438e0*/  ISETP.LT.OR P4, PT, R29, 0xda, !P5 ;  /* 0x000000da1d00780c */ /* 0x000fe40006f81670 */
[----:B------:R-:W-:Y:S01]  /*438f0*/  F2FP.SATFINITE.E4M3.F32.PACK_AB_MERGE_C R33, RZ, R14, RZ ;  /* 0x0000000eff21723e */ /* 0x000fe200048070ff */
[----:B------:R-:W-:Y:S01]  /*43900*/  FMUL R14, R152, UR41 ;  /* 0x00000029980e7c20 */ /* 0x000fe20008400000 */
[----:B-1----:R-:W-:Y:S01]  /*43910*/  @!P0 IADD3 R12, P5, R30, R34, RZ ;  /* 0x000000221e0c8210 */ /* 0x002fe20007fbe0ff */
[----:B------:R-:W1:Y:S04]  /*43920*/  @!P3 LDC.64 R38, c[0x0][0x5c0] ;  /* 0x00017000ff26bb82 */ /* 0x000e680000000a00 */
[----:B------:R-:W-:Y:S01]  /*43930*/  @!P0 IMAD.X R13, R25, 0x1, R35, P5 ;  /* 0x00000001190d8824 */ /* 0x000fe200028e0623 */
[----:B------:R-:W-:-:S02]  /*43940*/  ISETP.LT.OR P5, PT, R29, 0xd9, !P1 ;  /* 0x000000d91d00780c */ /* 0x000fc40004fa1670 */
[----:B0-----:R-:W-:Y:S01]  /*43950*/  F2FP.SATFINITE.E4M3.F32.PACK_AB_MERGE_C R21, RZ, R14, RZ ;  /* 0x0000000eff15723e */ /* 0x001fe200048070ff */
[----:B------:R-:W0:Y:S01]  /*43960*/  @!P4 LDC.64 R26, c[0x0][0x5c0] ;  /* 0x00017000ff1acb82 */ /* 0x000e220000000a00 */
[----:B------:R-:W-:Y:S01]  /*43970*/  ISETP.LT.OR P1, PT, R29, 0xda, !P1 ;  /* 0x000000da1d00780c */ /* 0x000fe20004f21670 */
[----:B------:R1:W-:Y:S04]  /*43980*/  @!P6 STG.E.U8 desc[UR48][R18.64+0xd1], R33 ;  /* 0x0000d1211200e986 */ /* 0x0003e8000c101130 */
[----:B------:R0:W-:Y:S01]  /*43990*/  @!P0 STG.E.U8 desc[UR48][R12.64+0xd0], R21 ;  /* 0x0000d0150c008986 */ /* 0x0001e2000c101130 */
[----:B------:R-:W-:Y:S01]  /*439a0*/  @!P2 IADD3 R14, P0, R17, R36, RZ ;  /* 0x00000024110ea210 */ /* 0x000fe20007f1e0ff */
[----:B------:R-:W-:Y:S02]  /*439b0*/  FMUL R17, R153, UR41 ;  /* 0x0000002999117c20 */ /* 0x000fe40008400000 */
[----:B------:R-:W0:Y:S02]  /*439c0*/  @!P5 LDC.64 R28, c[0x0][0x5c0] ;  /* 0x00017000ff1cdb82 */ /* 0x000e240000000a00 */
[----:B------:R-:W-:Y:S01]  /*439d0*/  @!P2 IMAD.X R15, R16, 0x1, R37, P0 ;  /* 0x00000001100fa824 */ /* 0x000fe200000e0625 */
[----:B------:R-:W-:-:S05]  /*439e0*/  F2FP.SATFINITE.E4M3.F32.PACK_AB_MERGE_C R23, RZ, R17, RZ ;  /* 0x00000011ff17723e */ /* 0x000fca00048070ff */
[----:B-1----:R-:W1:Y:S01]  /*439f0*/  @!P1 LDC.64 R32, c[0x0][0x5c0] ;  /* 0x00017000ff209b82 */ /* 0x002e620000000a00 */
[----:B------:R1:W-:Y:S01]  /*43a00*/  @!P2 STG.E.U8 desc[UR48][R14.64+0xd1], R23 ;  /* 0x0000d1170e00a986 */ /* 0x0003e2000c101130 */
[----:B------:R-:W-:-:S04]  /*43a10*/  @!P3 IADD3 R16, P0, P2, R24, R38, R9 ;  /* 0x000000261810b210 */ /* 0x000fc80007a1e009 */
[----:B------:R-:W-:Y:S02]  /*43a20*/  @!P3 IADD3.X R17, R31, R39, R8, P0, P2 ;  /* 0x000000271f11b210 */ /* 0x000fe400007e4408 */
[----:B0-----:R-:W-:Y:S01]  /*43a30*/  @!P4 IADD3 R18, P0, P2, R24, R26, R9 ;  /* 0x0000001a1812c210 */ /* 0x001fe20007a1e009 */
[----:B------:R-:W-:-:S03]  /*43a40*/  FMUL R12, R162, UR41 ;  /* 0x00000029a20c7c20 */ /* 0x000fc60008400000 */
[--C-:B------:R-:W-:Y:S02]  /*43a50*/  @!P4 IADD3.X R19, R31, R27, R8.reuse, P0, P2 ;  /* 0x0000001b1f13c210 */ /* 0x100fe400007e4408 */
[C-C-:B------:R-:W-:Y:S02]  /*43a60*/  @!P5 IADD3 R13, P0, P2, R3.reuse, R24, R9.reuse ;  /* 0x00000018030dd210 */ /* 0x140fe40007a1e009 */
[----:B------:R-:W-:Y:S02]  /*43a70*/  F2FP.SATFINITE.E4M3.F32.PACK_AB_MERGE_C R25, RZ, R12, RZ ;  /* 0x0000000cff19723e */ /* 0x000fe400048070ff */
[----:B------:R-:W-:Y:S02]  /*43a80*/  @!P5 IADD3.X R22, R4, R31, R8, P0, P2 ;  /* 0x0000001f0416d210 */ /* 0x000fe400007e4408 */
[----:B------:R-:W-:Y:S01]  /*43a90*/  @!P1 IADD3 R21, P0, P2, R3, R24, R9 ;  /* 0x0000001803159210 */ /* 0x000fe20007a1e009 */
[----:B------:R0:W-:Y:S01]  /*43aa0*/  @!P3 STG.E.U8 desc[UR48][R16.64+0xd8], R25 ;  /* 0x0000d8191000b986 */ /* 0x0001e2000c101130 */
[----:B------:R-:W-:-:S02]  /*43ab0*/  @!P5 IADD3 R12, P3, R13, R28, RZ ;  /* 0x0000001c0d0cd210 */ /* 0x000fc40007f7e0ff */
[----:B------:R-:W-:Y:S02]  /*43ac0*/  @!P1 IADD3.X R24, R4, R31, R8, P0, P2 ;  /* 0x0000001f04189210 */ /* 0x000fe400007e4408 */
[----:B-1----:R-:W-:Y:S01]  /*43ad0*/  @!P1 IADD3 R14, P0, R21, R32, RZ ;  /* 0x00000020150e9210 */ /* 0x002fe20007f1e0ff */
[----:B------:R-:W-:Y:S02]  /*43ae0*/  @!P5 IMAD.X R13, R22, 0x1, R29, P3 ;  /* 0x00000001160dd824 */ /* 0x000fe400018e061d */
[----:B----4-:R-:W-:-:S05]  /*43af0*/  FMUL R15, R163, UR41 ;  /* 0x00000029a30f7c20 */ /* 0x010fca0008400000 */
[----:B------:R-:W-:Y:S01]  /*43b00*/  F2FP.SATFINITE.E4M3.F32.PACK_AB_MERGE_C R23, RZ, R15, RZ ;  /* 0x0000000fff17723e */ /* 0x000fe200048070ff */
[----:B------:R-:W-:-:S04]  /*43b10*/  @!P1 IMAD.X R15, R24, 0x1, R33, P0 ;  /* 0x00000001180f9824 */ /* 0x000fc800000e0621 */
[----:B------:R0:W-:Y:S01]  /*43b20*/  @!P4 STG.E.U8 desc[UR48][R18.64+0xd9], R23 ;  /* 0x0000d9171200c986 */ /* 0x0001e2000c101130 */
[----:B--2---:R-:W-:-:S05]  /*43b30*/  FMUL R20, R184, UR41 ;  /* 0x00000029b8147c20 */ /* 0x004fca0008400000 */
[----:B------:R-:W-:-:S05]  /*43b40*/  F2FP.SATFINITE.E4M3.F32.PACK_AB_MERGE_C R27, RZ, R20, RZ ;  /* 0x00000014ff1b723e */ /* 0x000fca00048070ff */
[----:B------:R0:W-:Y:S01]  /*43b50*/  @!P5 STG.E.U8 desc[UR48][R12.64+0xd8], R27 ;  /* 0x0000d81b0c00d986 */ /* 0x0001e2000c101130 */
[----:B---3--:R-:W-:-:S05]  /*43b60*/  FMUL R21, R185, UR41 ;  /* 0x00000029b9157c20 */ /* 0x008fca0008400000 */
[----:B------:R-:W-:-:S05]  /*43b70*/  F2FP.SATFINITE.E4M3.F32.PACK_AB_MERGE_C R21, RZ, R21, RZ ;  /* 0x00000015ff15723e */ /* 0x000fca00048070ff */
[----:B------:R0:W-:Y:S02]  /*43b80*/  @!P1 STG.E.U8 desc[UR48][R14.64+0xd9], R21 ;  /* 0x0000d9150e009986 */ /* 0x0001e4000c101130 */
.L_x_39:
[----:B------:R-:W-:Y:S05]  /*43b90*/  BSYNC B0 ;  /* 0x0000000000007941 */ /* 0x000fea0003800000 */
.L_x_35:
[----:B0-2---:R-:W2:Y:S04]  /*43ba0*/  LDL.LU R13, [R1+0x70c] ;  /* 0x00070c00010d7983 */ /* 0x005ea80000300800 */
[----:B-----5:R-:W2:Y:S01]  /*43bb0*/  LDL.LU R12, [R1+0x710] ;  /* 0x00071000010c7983 */ /* 0x020ea20000300800 */
[----:B------:R-:W-:Y:S01]  /*43bc0*/  ULDC UR8, c[0x0][0xc] ;  /* 0x0000030000087ab9 */ /* 0x000fe20000000800 */
[----:B------:R-:W-:Y:S01]  /*43bd0*/  ULDC UR9, c[0x0][0x10] ;  /* 0x0000040000097ab9 */ /* 0x000fe20000000800 */
[----:B------:R-:W2:Y:S01]  /*43be0*/  LDC R15, c[0x0][0x14] ;  /* 0x00000500ff0f7b82 */ /* 0x000ea20000000800 */
[----:B------:R-:W-:Y:S01]  /*43bf0*/  UIMAD.WIDE.U32 UR8, UR8, UR9, URZ ;  /* 0x00000009080872a5 */ /* 0x000fe2000f8e003f */
[----:B------:R0:W5:Y:S01]  /*43c00*/  LDL R36, [R1+0x20] ;  /* 0x0000200001247983 */ /* 0x0001620000100800 */
[----:B------:R-:W-:-:S04]  /*43c10*/  UMOV UR42, 0xffffffff ;  /* 0xffffffff002a7882 */ /* 0x000fc80000000000 */
[----:B--2---:R-:W-:-:S04]  /*43c20*/  IMAD.WIDE.U32 R12, R15, UR8, R12 ;  /* 0x000000080f0c7c25 */ /* 0x004fc8000f8e000c */
[----:B------:R-:W-:Y:S01]  /*43c30*/  IMAD R15, R15, UR9, RZ ;  /* 0x000000090f0f7c24 */ /* 0x000fe2000f8e02ff */
[----:B------:R-:W-:Y:S01]  /*43c40*/  ULDC.64 UR8, c[0x0][0x650] ;  /* 0x0001940000087ab9 */ /* 0x000fe20000000a00 */
[----:B------:R-:W-:Y:S01]  /*43c50*/  IMAD.MOV.U32 R29, RZ, RZ, R12 ;  /* 0x000000ffff1d7224 */ /* 0x000fe200078e000c */
[----:B------:R-:W-:Y:S01]  /*43c60*/  ISETP.GE.U32.AND P0, PT, R12, UR8, PT ;  /* 0x000000080c007c0c */ /* 0x000fe2000bf06070 */
[----:B------:R-:W-:Y:S01]  /*43c70*/  IMAD.IADD R31, R13, 0x1, R15 ;  /* 0x000000010d1f7824 */ /* 0x000fe200078e020f */
[----:B------:R-:W-:Y:S01]  /*43c80*/  PRMT R13, RZ, 0x7610, R13 ;  /* 0x00007610ff0d7816 */ /* 0x000fe2000000000d */
[----:B------:R-:W-:-:S03]  /*43c90*/  IMAD.MOV.U32 R12, RZ, RZ, -0x1 ;  /* 0xffffffffff0c7424 */ /* 0x000fc600078e00ff */
[----:B------:R0:W-:Y:S01]  /*43ca0*/  STL [R1+0x70c], R31 ;  /* 0x00070c1f01007387 */ /* 0x0001e20000100800 */
[----:B------:R-:W-:-:S03]  /*43cb0*/  ISETP.GE.U32.AND.EX P0, PT, R31, UR9, PT, P0 ;  /* 0x000000091f007c0c */ /* 0x000fc6000bf06100 */
[----:B------:R0:W-:Y:S04]  /*43cc0*/  STL [R1+0x710], R29 ;  /* 0x0007101d01007387 */ /* 0x0001e80000100800 */
[----:B------:R0:W-:Y:S06]  /*43cd0*/  STL [R1+0x704], R12 ;  /* 0x0007040c01007387 */ /* 0x0001ec0000100800 */
[----:B------:R-:W-:Y:S05]  /*43ce0*/  @P0 BRA `(.L_x_40) ;  /* 0x00000004007c0947 */ /* 0x000fea0003800000 */
[----:B------:R-:W0:Y:S01]  /*43cf0*/  S2R R24, SR_CTAID.X ;  /* 0x0000000000187919 */ /* 0x000e220000002500 */
[----:B------:R-:W2:Y:S01]  /*43d00*/  LDC.64 R18, c[0x0][0x628] ;  /* 0x00018a00ff127b82 */ /* 0x000ea20000000a00 */
[----:B------:R-:W-:Y:S01]  /*43d10*/  ULDC UR6, c[0x0][0x150] ;  /* 0x0000540000067ab9 */ /* 0x000fe20000000800 */
[----:B------:R-:W-:Y:S01]  /*43d20*/  IMAD.MOV.U32 R16, RZ, RZ, R29 ;  /* 0x000000ffff107224 */ /* 0x000fe200078e001d */
[----:B------:R-:W3:Y:S01]  /*43d30*/  S2R R26, SR_CTAID.Y ;  /* 0x00000000001a7919 */ /* 0x000ee20000002600 */
[----:B------:R-:W-:-:S04]  /*43d40*/  IMAD.MOV.U32 R17, RZ, RZ, R31 ;  /* 0x000000ffff117224 */ /* 0x000fc800078e001f */
[----:B------:R-:W4:Y:S08]  /*43d50*/  LDC R27, c[0x0][0x144] ;  /* 0x00005100ff1b7b82 */ /* 0x000f300000000800 */
[----:B-1----:R-:W1:Y:S08]  /*43d60*/  LDC R20, c[0x0][0x630] ;  /* 0x00018c00ff147b82 */ /* 0x002e700000000800 */
[----:B------:R-:W1:Y:S01]  /*43d70*/  LDC.64 R22, c[0x0][0x620] ;  /* 0x00018800ff167b82 */ /* 0x000e620000000a00 */
[----:B--2---:R-:W-:-:S04]  /*43d80*/  ISETP.NE.U32.AND P0, PT, R18, RZ, PT ;  /* 0x000000ff1200720c */ /* 0x004fc80003f05070 */
[----:B------:R-:W-:Y:S02]  /*43d90*/  ISETP.NE.AND.EX P0, PT, R19, RZ, PT, P0 ;  /* 0x000000ff1300720c */ /* 0x000fe40003f05300 */
[----:B0-----:R-:W-:-:S05]  /*43da0*/  I2FP.F32.U32 R12, R24 ;  /* 0x00000018000c7245 */ /* 0x001fca0000201000 */
[----:B------:R-:W-:-:S04]  /*43db0*/  FMUL R12, R12, UR6 ;  /* 0x000000060c0c7c20 */ /* 0x000fc80008400000 */
[----:B------:R0:W2:Y:S02]  /*43dc0*/  F2I.U32.TRUNC.NTZ R25, R12 ;  /* 0x0000000c00197305 */ /* 0x0000a4000020f000 */
[----:B---34-:R-:W-:Y:S05]  /*43dd0*/  @!P0 BRA `(.L_x_41) ;  /* 0x0000000000288947 */ /* 0x018fea0003800000 */
[----:B0-----:R-:W0:Y:S02]  /*43de0*/  LDC R12, c[0x0][0x634] ;  /* 0x00018d00ff0c7b82 */ /* 0x001e240000000800 */
[----:B0-----:R-:W-:-:S05]  /*43df0*/  IADD3 R17, P0, R29, R12, RZ ;  /* 0x0000000c1d117210 */ /* 0x001fca0007f1e0ff */
        /* <DEDUP_REMOVED lines=8> */
.L_x_41:
[-CC-:B-1----:R-:W-:Y:S01]  /*43e80*/  SHF.R.U64 R35, R16, R20.reuse, R17.reuse ;  /* 0x0000001410237219 */ /* 0x182fe20000001211 */
[----:B------:R-:W1:Y:S01]  /*43e90*/  LDC.64 R32, c[0x0][0x640] ;  /* 0x00019000ff207b82 */ /* 0x000e620000000a00 */
[----:B0-----:R-:W-:Y:S01]  /*43ea0*/  SHF.R.U32.HI R12, RZ, R20, R17 ;  /* 0x00000014ff0c7219 */ /* 0x001fe20000011611 */
[----:B--2---:R-:W-:Y:S01]  /*43eb0*/  IMAD.MOV R25, RZ, RZ, -R25 ;  /* 0x000000ffff197224 */ /* 0x004fe200078e0a19 */
[----:B------:R-:W-:Y:S01]  /*43ec0*/  IADD3 R15, P0, RZ, -R35, RZ ;  /* 0x80000023ff0f7210 */ /* 0x000fe20007f1e0ff */
[----:B------:R-:W-:Y:S01]  /*43ed0*/  ULDC UR6, c[0x0][0x154] ;  /* 0x0000550000067ab9 */ /* 0x000fe20000000800 */
[----:B------:R-:W-:Y:S02]  /*43ee0*/  IMAD.MOV.U32 R17, RZ, RZ, 0x1 ;  /* 0x00000001ff117424 */ /* 0x000fe400078e00ff */
[----:B------:R-:W-:Y:S01]  /*43ef0*/  IMAD R25, R27, R25, R24 ;  /* 0x000000191b197224 */ /* 0x000fe200078e0218 */
[----:B------:R-:W0:Y:S01]  /*43f00*/  LDC R16, c[0x0][0x618] ;  /* 0x00018600ff107b82 */ /* 0x000e220000000800 */
[----:B------:R-:W-:-:S02]  /*43f10*/  IMAD.X R13, RZ, RZ, ~R12, P0 ;  /* 0x000000ffff0d7224 */ /* 0x000fc400000e0e0c */
[----:B------:R-:W-:Y:S02]  /*43f20*/  IMAD.MOV.U32 R12, RZ, RZ, R29 ;  /* 0x000000ffff0c7224 */ /* 0x000fe400078e001d */
[-C--:B------:R-:W-:Y:S02]  /*43f30*/  IMAD R14, R13, R22.reuse, RZ ;  /* 0x000000160d0e7224 */ /* 0x080fe400078e02ff */
[----:B------:R-:W-:Y:S01]  /*43f40*/  IMAD.MOV.U32 R13, RZ, RZ, R31 ;  /* 0x000000ffff0d7224 */ /* 0x000fe200078e001f */
[----:B------:R-:W2:Y:S01]  /*43f50*/  LDC R28, c[0x0][0x608] ;  /* 0x00018200ff1c7b82 */ /* 0x000ea20000000800 */
[----:B------:R-:W-:-:S04]  /*43f60*/  IMAD.WIDE.U32 R12, R15, R22, R12 ;  /* 0x000000160f0c7225 */ /* 0x000fc800078e000c */
[----:B------:R-:W-:-:S03]  /*43f70*/  IMAD R15, R15, R23, R14 ;  /* 0x000000170f0f7224 */ /* 0x000fc600078e020e */
[----:B------:R-:W3:Y:S01]  /*43f80*/  LDC R30, c[0x0][0x658] ;  /* 0x00019600ff1e7b82 */ /* 0x000ee20000000800 */
[----:B------:R-:W-:Y:S01]  /*43f90*/  I2FP.F32.U32 R14, R26 ;  /* 0x0000001a000e7245 */ /* 0x000fe20000201000 */
[----:B------:R-:W-:Y:S01]  /*43fa0*/  IMAD.IADD R13, R13, 0x1, R15 ;  /* 0x000000010d0d7824 */ /* 0x000fe200078e020f */
[----:B-1----:R-:W-:Y:S01]  /*43fb0*/  ISETP.NE.U32.AND P0, PT, R32, RZ, PT ;  /* 0x000000ff2000720c */ /* 0x002fe20003f05070 */
[----:B------:R-:W-:Y:S02]  /*43fc0*/  IMAD.MOV.U32 R15, RZ, RZ, -0x1 ;  /* 0xffffffffff0f7424 */ /* 0x000fe400078e00ff */
[----:B------:R-:W-:Y:S02]  /*43fd0*/  FMUL R14, R14, UR6 ;  /* 0x000000060e0e7c20 */ /* 0x000fe40008400000 */
[----:B------:R-:W1:Y:S01]  /*43fe0*/  LDC R23, c[0x0][0x148] ;  /* 0x00005200ff177b82 */ /* 0x000e620000000800 */
[----:B0-----:R-:W-:Y:S01]  /*43ff0*/  SHF.R.U64 R20, R12, R16, R13 ;  /* 0x000000100c147219 */ /* 0x001fe2000000120d */
[----:B------:R0:W4:Y:S01]  /*44000*/  F2I.U32.TRUNC.NTZ R21, R14 ;  /* 0x0000000e00157305 */ /* 0x000122000020f000 */
[----:B------:R-:W-:-:S02]  /*44010*/  ISETP.NE.AND.EX P0, PT, R33, RZ, PT, P0 ;  /* 0x000000ff2100720c */ /* 0x000fc40003f05300 */
[----:B------:R-:W-:-:S03]  /*44020*/  SHF.R.U32.HI R13, RZ, R16, R13 ;  /* 0x00000010ff0d7219 */ /* 0x000fc6000001160d */
[----:B------:R-:W0:Y:S01]  /*44030*/  LDC R24, c[0x0][0x600] ;  /* 0x00018000ff187b82 */ /* 0x000e220000000800 */
[-CC-:B--2---:R-:W-:Y:S02]  /*44040*/  SHF.R.U64 R18, R20, R28.reuse, R13.reuse ;  /* 0x0000001c14127219 */ /* 0x184fe4000000120d */
[----:B------:R-:W-:-:S05]  /*44050*/  SHF.R.U32.HI R13, RZ, R28, R13 ;  /* 0x0000001cff0d7219 */ /* 0x000fca000001160d */
[----:B------:R-:W2:Y:S01]  /*44060*/  LDC R29, c[0x0][0x648] ;  /* 0x00019200ff1d7b82 */ /* 0x000ea20000000800 */
[-CC-:B---3--:R-:W-:Y:S02]  /*44070*/  SHF.R.U64 R22, R18, R30.reuse, R13.reuse ;  /* 0x0000001e12167219 */ /* 0x188fe4000000120d */
[-C--:B------:R-:W-:Y:S02]  /*44080*/  SHF.L.U32 R15, R15, R30.reuse, RZ ;  /* 0x0000001e0f0f7219 */ /* 0x080fe400000006ff */
[-C--:B------:R-:W-:Y:S01]  /*44090*/  SHF.R.U32.HI R13, RZ, R30.reuse, R13 ;  /* 0x0000001eff0d7219 */ /* 0x080fe2000001160d */
[----:B------:R-:W-:Y:S01]  /*440a0*/  IMAD.MOV.U32 R12, RZ, RZ, R22 ;  /* 0x000000ffff0c7224 */ /* 0x000fe200078e0016 */
[----:B------:R-:W-:Y:S01]  /*440b0*/  SHF.L.U32 R30, R17, R30, RZ ;  /* 0x0000001e111e7219 */ /* 0x000fe200000006ff */
[----:B------:R-:W3:Y:S01]  /*440c0*/  LDC R31, c[0x0][0x638] ;  /* 0x00018e00ff1f7b82 */ /* 0x000ee20000000800 */
[----:B------:R-:W-:-:S07]  /*440d0*/  LOP3.LUT R27, RZ, R15, RZ, 0x33, !PT ;  /* 0x0000000fff1b7212 */ /* 0x000fce00078e33ff */
[----:B------:R-:W0:Y:S01]  /*440e0*/  LDC R34, c[0x0][0x610] ;  /* 0x00018400ff227b82 */ /* 0x000e220000000800 */
[----:B----4-:R-:W-:Y:S05]  /*440f0*/  @!P0 BRA `(.L_x_42) ;  /* 0x0000000000288947 */ /* 0x010fea0003800000 */
[----:B------:R-:W4:Y:S02]  /*44100*/  LDC R17, c[0x0][0x64c] ;  /* 0x00019300ff117b82 */ /* 0x000f240000000800 */
[----:B----4-:R-:W-:-:S05]  /*44110*/  IADD3 R17, P0, R22, R17, RZ ;  /* 0x0000001116117210 */ /* 0x010fca0007f1e0ff */
[----:B------:R-:W-:-:S04]  /*44120*/  IMAD.X R19, RZ, RZ, R13, P0 ;  /* 0x000000ffff137224 */ /* 0x000fc800000e060d */
[----:B------:R-:W-:-:S04]  /*44130*/  IMAD.WIDE.U32 R12, R19, R32, RZ ;  /* 0x00000020130c7225 */ /* 0x000fc800078e00ff */
[----:B0-----:R-:W-:-:S04]  /*44140*/  IMAD.WIDE.U32 R14, P0, R17, R33, R12 ;  /* 0x00000021110e7225 */ /* 0x001fc8000780000c */
[----:B------:R-:W-:-:S04]  /*44150*/  IMAD.WIDE.U32 R12, R17, R32, RZ ;  /* 0x00000020110c7225 */ /* 0x000fc800078e00ff */
[----:B------:R-:W-:Y:S01]  /*44160*/  IMAD.X R17, RZ, RZ, RZ, P0 ;  /* 0x000000ffff117224 */ /* 0x000fe200000e06ff */
[----:B------:R-:W-:Y:S01]  /*44170*/  IADD3 RZ, P0, R13, R14, RZ ;  /* 0x0000000e0dff7210 */ /* 0x000fe20007f1e0ff */
[----:B------:R-:W-:-:S04]  /*44180*/  IMAD.MOV.U32 R16, RZ, RZ, R15 ;  /* 0x000000ffff107224 */ /* 0x000fc800078e000f */
[----:B------:R-:W-:-:S08]  /*44190*/  IMAD.WIDE.U32.X R12, R19, R33, R16, P0 ;  /* 0x00000021130c7225 */ /* 0x000fd000000e0410 */
.L_x_42:
[----:B0-----:R-:W0:Y:S01]  /*441a0*/  LDC R14, c[0x0][0x65c] ;  /* 0x00019700ff0e7b82 */ /* 0x001e220000000800 */
[----:B--2---:R-:W-:Y:S01]  /*441b0*/  SHF.R.U64 R12, R12, R29, R13 ;  /* 0x0000001d0c0c7219 */ /* 0x004fe2000000120d */
[----:B------:R-:W-:Y:S01]  /*441c0*/  VIADD R17, R24, 0xffffffff ;  /* 0xffffffff18117836 */ /* 0x000fe20000000000 */
[----:B------:R-:W-:Y:S01]  /*441d0*/  LOP3.LUT R15, R18, R27, RZ, 0xc0, !PT ;  /* 0x0000001b120f7212 */ /* 0x000fe200078ec0ff */
[----:B------:R-:W-:Y:S01]  /*441e0*/  IMAD.MOV R21, RZ, RZ, -R21 ;  /* 0x000000ffff157224 */ /* 0x000fe200078e0a15 */
[----:B------:R-:W-:Y:S01]  /*441f0*/  R2UR UR42, R35 ;  /* 0x00000000232a72ca */ /* 0x000fe200000e0000 */
[----:B------:R-:W-:Y:S01]  /*44200*/  IMAD.MOV R13, RZ, RZ, -R12 ;  /* 0x000000ffff0d7224 */ /* 0x000fe200078e0a0c */
[----:B------:R-:W-:Y:S01]  /*44210*/  LOP3.LUT R20, R20, R17, RZ, 0xc0, !PT ;  /* 0x0000001114147212 */ /* 0x000fe200078ec0ff */
[----:B------:R-:W-:Y:S02]  /*44220*/  IMAD R12, R30, R12, R15 ;  /* 0x0000000c1e0c7224 */ /* 0x000fe400078e020f */
[----:B---3--:R-:W-:-:S04]  /*44230*/  IMAD R13, R13, R31, R22 ;  /* 0x0000001f0d0d7224 */ /* 0x008fc800078e0216 */
[----:B------:R-:W-:Y:S01]  /*44240*/  IMAD R13, R13, R24, R20 ;  /* 0x000000180d0d7224 */ /* 0x000fe200078e0214 */
[----:B0-----:R-:W-:Y:S01]  /*44250*/  ISETP.NE.AND P0, PT, R14, 0x1, PT ;  /* 0x000000010e00780c */ /* 0x001fe20003f05270 */
[----:B------:R-:W-:-:S12]  /*44260*/  IMAD.MOV.U32 R14, RZ, RZ, 0x1 ;  /* 0x00000001ff0e7424 */ /* 0x000fd800078e00ff */
[----:B-1----:R-:W-:-:S04]  /*44270*/  @P0 IMAD R25, R23, R21, R26 ;  /* 0x0000001517190224 */ /* 0x002fc800078e021a */
[----:B------:R-:W-:-:S05]  /*44280*/  IMAD R12, R12, R34, R25 ;  /* 0x000000220c0c7224 */ /* 0x000fca00078e0219 */
[----:B------:R-:W-:Y:S02]  /*44290*/  SEL R15, R13, R12, !P0 ;  /* 0x0000000c0d0f7207 */ /* 0x000fe40004000000 */
[----:B-----5:R-:W-:Y:S02]  /*442a0*/  SEL R36, R12, R13, !P0 ;  /* 0x0000000d0c247207 */ /* 0x020fe40004000000 */
[----:B------:R-:W-:Y:S01]  /*442b0*/  PRMT R13, R14, 0x7610, R13 ;  /* 0x000076100e0d7816 */ /* 0x000fe2000000000d */
[----:B------:R2:W-:Y:S04]  /*442c0*/  STL [R1+0x704], R15 ;  /* 0x0007040f01007387 */ /* 0x0005e80000100800 */
[----:B------:R2:W-:Y:S02]  /*442d0*/  STL [R1+0x20], R36 ;  /* 0x0000202401007387 */ /* 0x0005e40000100800 */
.L_x_40:
[----:B------:R-:W-:Y:S01]  /*442e0*/  UIADD3 UR5, UR11, UR5, URZ ;  /* 0x000000050b057290 */ /* 0x000fe2000fffe03f */
[----:B0----5:R-:W-:Y:S01]  /*442f0*/  IMAD.MOV.U32 R12, RZ, RZ, R36 ;  /* 0x000000ffff0c7224 */ /* 0x021fe200078e0024 */
[----:B------:R-:W-:Y:S02]  /*44300*/  LOP3.LUT P0, RZ, R13, 0xff, RZ, 0xc0, !PT ;  /* 0x000000ff0dff7812 */ /* 0x000fe4000780c0ff */
[----:B------:R-:W-:Y:S02]  /*44310*/  USHF.R.U32.HI UR6, URZ, 0x1, UR5 ;  /* 0x000000013f067899 */ /* 0x000fe40008011605 */
[----:B------:R3:W-:Y:S01]  /*44320*/  STL [R1+0x700], R12 ;  /* 0x0007000c01007387 */ /* 0x0007e20000100800 */
[----:B------:R-:W-:Y:S02]  /*44330*/  UISETP.GT.U32.AND UP0, UPT, UR5, 0x1, UPT ;  /* 0x000000010500788c */ /* 0x000fe4000bf04070 */
[----:B------:R-:W-:Y:S02]  /*44340*/  ULOP3.LUT UR6, UR6, 0x1, URZ, 0xc0, !UPT ;  /* 0x0000000106067892 */ /* 0x000fe4000f8ec03f */
[----:B------:R-:W-:-:S02]  /*44350*/  UISETP.LT.U32.AND UP0, UPT, UR11, 0x2, UP0 ;  /* 0x000000020b00788c */ /* 0x000fc40008701070 */
[----:B------:R-:W-:Y:S02]  /*44360*/  UISETP.NE.U32.AND UP1, UPT, UR6, 0x1, UPT ;  /* 0x000000010600788c */ /* 0x000fe4000bf25070 */
[----:B------:R-:W-:Y:S02]  /*44370*/  USEL UR8, URZ, 0x1, !UP0 ;  /* 0x000000013f087887 */ /* 0x000fe4000c000000 */
[----:B------:R-:W-:Y:S02]  /*44380*/  UISETP.GT.U32.AND UP1, UPT, UR11, 0x1, !UP1 ;  /* 0x000000010b00788c */ /* 0x000fe4000cf24070 */
[----:B------:R-:W-:Y:S02]  /*44390*/  ULOP3.LUT UR5, UR5, 0x1, URZ, 0xc0, !UPT ;  /* 0x0000000105057892 */ /* 0x000fe4000f8ec03f */
[----:B------:R-:W-:-:S04]  /*443a0*/  USEL UR6, URZ, 0x1, !UP1 ;  /* 0x000000013f067887 */ /* 0x000fc8000c800000 */
[----:B------:R-:W-:Y:S01]  /*443b0*/  ULOP3.LUT UR4, UR6, UR4, UR8, 0x96, !UPT ;  /* 0x0000000406047292 */ /* 0x000fe2000f8e9608 */
[----:B---3--:R-:W-:Y:S11]  /*443c0*/  @P0 BRA `(.L_x_43) ;  /* 0xfffffbcc00dc0947 */ /* 0x008ff6000383ffff */
[----:B------:R-:W-:Y:S05]  /*443d0*/  EXIT ;  /* 0x000000000000794d */ /* 0x000fea0003800000 */
.L_x_7:
[----:B------:R-:W2:Y:S01]  /*443e0*/  LDL R17, [R1+0x710] ;  /* 0x0007100001117983 */ /* 0x000ea20000100800 */
[----:B------:R-:W-:-:S03]  /*443f0*/  ULDC.64 UR4, c[0x0][0x650] ;  /* 0x0001940000047ab9 */ /* 0x000fc60000000a00 */
[----:B------:R-:W3:Y:S01]  /*44400*/  LDL R20, [R1+0x70c] ;  /* 0x00070c0001147983 */ /* 0x000ee20000100800 */
[----:B------:R-:W-:Y:S01]  /*44410*/  PRMT R6, RZ, 0x7610, R6 ;  /* 0x00007610ff067816 */ /* 0x000fe20000000006 */
[----:B------:R-:W-:Y:S02]  /*44420*/  IMAD.MOV.U32 R4, RZ, RZ, -0x1 ;  /* 0xffffffffff047424 */ /* 0x000fe400078e00ff */
[----:B------:R-:W-:Y:S02]  /*44430*/  IMAD.MOV.U32 R5, RZ, RZ, -0x1 ;  /* 0xffffffffff057424 */ /* 0x000fe400078e00ff */
[----:B------:R-:W-:Y:S01]  /*44440*/  IMAD.MOV.U32 R11, RZ, RZ, -0x1 ;  /* 0xffffffffff0b7424 */ /* 0x000fe200078e00ff */
[----:B--2---:R-:W-:-:S04]  /*44450*/  ISETP.GE.U32.AND P0, PT, R17, UR4, PT ;  /* 0x0000000411007c0c */ /* 0x004fc8000bf06070 */
[----:B---3--:R-:W-:-:S13]  /*44460*/  ISETP.GE.U32.AND.EX P0, PT, R20, UR5, PT, P0 ;  /* 0x0000000514007c0c */ /* 0x008fda000bf06100 */
[----:B------:R-:W-:Y:S05]  /*44470*/  @P0 BRA `(.L_x_44) ;  /* 0x0000000400340947 */ /* 0x000fea0003800000 */
        /* <DEDUP_REMOVED lines=10> */
[----:B0-----:R-:W-:-:S04]  /*44520*/  IMAD.X R15, RZ, RZ, R20, P0 ;  /* 0x000000ffff0f7224 */ /* 0x001fc800000e0614 */
[----:B------:R-:W-:-:S04]  /*44530*/  IMAD.WIDE.U32 R4, R15, R10, RZ ;  /* 0x0000000a0f047225 */ /* 0x000fc800078e00ff */
[----:B------:R-:W-:-:S04]  /*44540*/  IMAD.WIDE.U32 R6, P0, R9, R11, R4 ;  /* 0x0000000b09067225 */ /* 0x000fc80007800004 */
[----:B------:R-:W-:-:S04]  /*44550*/  IMAD.WIDE.U32 R4, R9, R10, RZ ;  /* 0x0000000a09047225 */ /* 0x000fc800078e00ff */
[----:B------:R-:W-:Y:S01]  /*44560*/  IMAD.X R9, RZ, RZ, RZ, P0 ;  /* 0x000000ffff097224 */ /* 0x000fe200000e06ff */
[----:B------:R-:W-:Y:S01]  /*44570*/  IADD3 RZ, P0, R5, R6, RZ ;  /* 0x0000000605ff7210 */ /* 0x000fe20007f1e0ff */
[----:B------:R-:W-:-:S04]  /*44580*/  IMAD.MOV.U32 R8, RZ, RZ, R7 ;  /* 0x000000ffff087224 */ /* 0x000fc800078e0007 */
[----:B------:R-:W-:-:S08]  /*44590*/  IMAD.WIDE.U32.X R8, R15, R11, R8, P0 ;  /* 0x0000000b0f087225 */ /* 0x000fd000000e0408 */
.L_x_45:
[----:B------:R-:W1:Y:S01]  /*445a0*/  LDC.64 R22, c[0x0][0x640] ;  /* 0x00019000ff167b82 */ /* 0x000e620000000a00 */
[-CC-:B------:R-:W-:Y:S02]  /*445b0*/  SHF.R.U64 R12, R8, R16.reuse, R9.reuse ;  /* 0x00000010080c7219 */ /* 0x180fe40000001209 */
[----:B------:R-:W-:Y:S02]  /*445c0*/  SHF.R.U32.HI R4, RZ, R16, R9 ;  /* 0x00000010ff047219 */ /* 0x000fe40000011609 */
[----:B------:R-:W-:-:S03]  /*445d0*/  IADD3 R7, P0, RZ, -R12, RZ ;  /* 0x8000000cff077210 */ /* 0x000fc60007f1e0ff */
[----:B------:R-:W2:Y:S02]  /*445e0*/  LDC R8, c[0x0][0x618] ;  /* 0x00018600ff087b82 */ /* 0x000ea40000000800 */
[----:B------:R-:W-:Y:S02]  /*445f0*/  IMAD.X R5, RZ, RZ, ~R4, P0 ;  /* 0x000000ffff057224 */ /* 0x000fe400000e0e04 */
[----:B------:R-:W-:Y:S02]  /*44600*/  IMAD.MOV.U32 R4, RZ, RZ, R17 ;  /* 0x000000ffff047224 */ /* 0x000fe400078e0011 */
[----:B------:R-:W-:Y:S02]  /*44610*/  IMAD R6, R5, R18, RZ ;  /* 0x0000001205067224 */ /* 0x000fe400078e02ff */
[----:B------:R-:W3:Y:S01]  /*44620*/  LDC R16, c[0x0][0x608] ;  /* 0x00018200ff107b82 */ /* 0x000ee20000000800 */
[----:B------:R-:W-:Y:S02]  /*44630*/  IMAD.MOV.U32 R5, RZ, RZ, R20 ;  /* 0x000000ffff057224 */ /* 0x000fe400078e0014 */
[----:B------:R-:W-:-:S02]  /*44640*/  IMAD.MOV.U32 R20, RZ, RZ, 0x1 ;  /* 0x00000001ff147424 */ /* 0x000fc400078e00ff */
[----:B------:R-:W-:-:S03]  /*44650*/  IMAD.WIDE.U32 R4, R7, R18, R4 ;  /* 0x0000001207047225 */ /* 0x000fc600078e0004 */
[----:B0-----:R-:W0:Y:S01]  /*44660*/  LDC R21, c[0x0][0x658] ;  /* 0x00019600ff157b82 */ /* 0x001e220000000800 */
[----:B------:R-:W-:Y:S01]  /*44670*/  IMAD R7, R7, R19, R6 ;  /* 0x0000001307077224 */ /* 0x000fe200078e0206 */
[----:B-1----:R-:W-:Y:S01]  /*44680*/  ISETP.NE.U32.AND P0, PT, R22, RZ, PT ;  /* 0x000000ff1600720c */ /* 0x002fe20003f05070 */
[----:B------:R-:W-:Y:S02]  /*44690*/  IMAD.MOV.U32 R6, RZ, RZ, -0x1 ;  /* 0xffffffffff067424 */ /* 0x000fe400078e00ff */
[----:B------:R-:W-:Y:S01]  /*446a0*/  IMAD.IADD R5, R5, 0x1, R7 ;  /* 0x0000000105057824 */ /* 0x000fe200078e0207 */
[----:B------:R-:W-:Y:S02]  /*446b0*/  ISETP.NE.AND.EX P0, PT, R23, RZ, PT, P0 ;  /* 0x000000ff1700720c */ /* 0x000fe40003f05300 */
[----:B------:R-:W1:Y:S02]  /*446c0*/  LDC R17, c[0x0][0x600] ;  /* 0x00018000ff117b82 */ /* 0x000e640000000800 */
[----:B--2---:R-:W-:-:S02]  /*446d0*/  SHF.R.U64 R10, R4, R8, R5 ;  /* 0x00000008040a7219 */ /* 0x004fc40000001205 */
[----:B------:R-:W-:-:S04]  /*446e0*/  SHF.R.U32.HI R5, RZ, R8, R5 ;  /* 0x00000008ff057219 */ /* 0x000fc80000011605 */
[----:B------:R-:W2:Y:S01]  /*446f0*/  LDC R18, c[0x0][0x648] ;  /* 0x00019200ff127b82 */ /* 0x000ea20000000800 */
[-CC-:B---3--:R-:W-:Y:S02]  /*44700*/  SHF.R.U64 R15, R10, R16.reuse, R5.reuse ;  /* 0x000000100a0f7219 */ /* 0x188fe40000001205 */
[----:B------:R-:W-:-:S05]  /*44710*/  SHF.R.U32.HI R4, RZ, R16, R5 ;  /* 0x00000010ff047219 */ /* 0x000fca0000011605 */
[----:B------:R-:W3:Y:S01]  /*44720*/  LDC R19, c[0x0][0x638] ;  /* 0x00018e00ff137b82 */ /* 0x000ee20000000800 */
[-CC-:B0-----:R-:W-:Y:S02]  /*44730*/  SHF.R.U64 R16, R15, R21.reuse, R4.reuse ;  /* 0x000000150f107219 */ /* 0x181fe40000001204 */
[-C--:B------:R-:W-:Y:S02]  /*44740*/  SHF.L.U32 R6, R6, R21.reuse, RZ ;  /* 0x0000001506067219 */ /* 0x080fe400000006ff */
[----:B------:R-:W-:Y:S01]  /*44750*/  SHF.R.U32.HI R5, RZ, R21, R4 ;  /* 0x00000015ff057219 */ /* 0x000fe20000011604 */
[----:B------:R-:W-:Y:S01]  /*44760*/  IMAD.MOV.U32 R4, RZ, RZ, R16 ;  /* 0x000000ffff047224 */ /* 0x000fe200078e0010 */
[----:B------:R-:W-:Y:S01]  /*44770*/  LOP3.LUT R24, RZ, R6, RZ, 0x33, !PT ;  /* 0x00000006ff187212 */ /* 0x000fe200078e33ff */
[----:B------:R-:W0:Y:S01]  /*44780*/  LDC R25, c[0x0][0x610] ;  /* 0x00018400ff197b82 */ /* 0x000e220000000800 */
[----:B------:R-:W-:Y:S05]  /*44790*/  @!P0 BRA `(.L_x_46) ;  /* 0x0000000000288947 */ /* 0x000fea0003800000 */
        /* <DEDUP_REMOVED lines=10> */
.L_x_46:
[----:B------:R-:W4:Y:S01]  /*44840*/  LDC R6, c[0x0][0x65c] ;  /* 0x00019700ff067b82 */ /* 0x000f220000000800 */
[----:B--2---:R-:W-:Y:S01]  /*44850*/  SHF.R.U64 R4, R4, R18, R5 ;  /* 0x0000001204047219 */ /* 0x004fe20000001205 */
[----:B-1----:R-:W-:Y:S01]  /*44860*/  VIADD R7, R17, 0xffffffff ;  /* 0xffffffff11077836 */ /* 0x002fe20000000000 */
[----:B------:R-:W-:Y:S01]  /*44870*/  SHF.L.U32 R20, R20, R21, RZ ;  /* 0x0000001514147219 */ /* 0x000fe200000006ff */
[----:B------:R-:W-:Y:S01]  /*44880*/  IMAD.MOV.U32 R11, RZ, RZ, R12 ;  /* 0x000000ffff0b7224 */ /* 0x000fe200078e000c */
[----:B------:R-:W-:Y:S01]  /*44890*/  LOP3.LUT R3, R15, R24, RZ, 0xc0, !PT ;  /* 0x000000180f037212 */ /* 0x000fe200078ec0ff */
[----:B------:R-:W-:Y:S01]  /*448a0*/  IMAD.MOV R5, RZ, RZ, -R4 ;  /* 0x000000ffff057224 */ /* 0x000fe200078e0a04 */
[----:B------:R-:W-:-:S03]  /*448b0*/  LOP3.LUT R7, R10, R7, RZ, 0xc0, !PT ;  /* 0x000000070a077212 */ /* 0x000fc600078ec0ff */
[----:B------:R-:W-:Y:S01]  /*448c0*/  IMAD R3, R20, R4, R3 ;  /* 0x0000000414037224 */ /* 0x000fe200078e0203 */
[----:B----4-:R-:W-:Y:S01]  /*448d0*/  ISETP.NE.AND P0, PT, R6, 0x1, PT ;  /* 0x000000010600780c */ /* 0x010fe20003f05270 */
[----:B------:R-:W-:-:S12]  /*448e0*/  IMAD.MOV.U32 R6, RZ, RZ, 0x1 ;  /* 0x00000001ff067424 */ /* 0x000fd800078e00ff */
[----:B------:R-:W-:Y:S02]  /*448f0*/  @P0 IMAD R0, R13, R14, R2 ;  /* 0x0000000e0d000224 */ /* 0x000fe400078e0202 */
[----:B---3--:R-:W-:Y:S02]  /*44900*/  IMAD R2, R5, R19, R16 ;  /* 0x0000001305027224 */ /* 0x008fe400078e0210 */
[----:B0-----:R-:W-:Y:S02]  /*44910*/  IMAD R0, R3, R25, R0 ;  /* 0x0000001903007224 */ /* 0x001fe400078e0200 */
[----:B------:R-:W-:-:S05]  /*44920*/  IMAD R3, R2, R17, R7 ;  /* 0x0000001102037224 */ /* 0x000fca00078e0207 */
[----:B------:R-:W-:Y:S02]  /*44930*/  SEL R5, R3, R0, !P0 ;  /* 0x0000000003057207 */ /* 0x000fe40004000000 */
[----:B------:R-:W-:-:S07]  /*44940*/  SEL R4, R0, R3, !P0 ;  /* 0x0000000300047207 */ /* 0x000fce0004000000 */
.L_x_44:
[----:B------:R-:W-:-:S08]  /*44950*/  NOP ;  /* 0x0000000000007918 */ /* 0x000fd00000000000 */
[----:B0-----:R-:W0:-:S00]  /*44960*/  USETMAXREG.DEALLOC.CTAPOOL 0x18 ;  /* 0x00000018000079c8 */ /* 0x001e0000080e0500 */
[----:B------:R-:W-:-:S13]  /*44970*/  ISETP.NE.AND P0, PT, RZ, UR6, PT ;  /* 0x00000006ff007c0c */ /* 0x000fda000bf05270 */
[----:B------:R-:W-:Y:S05]  /*44980*/  @P0 EXIT ;  /* 0x000000000000094d */ /* 0x000fea0003800000 */
[----:B0-----:R-:W-:Y:S01]  /*44990*/  LOP3.LUT P0, RZ, R6, 0xff, RZ, 0xc0, !PT ;  /* 0x000000ff06ff7812 */ /* 0x001fe2000780c0ff */
[----:B------:R-:W-:Y:S02]  /*449a0*/  IMAD.MOV.U32 R0, RZ, RZ, 0x1 ;  /* 0x00000001ff007424 */ /* 0x000fe400078e00ff */
[----:B------:R-:W-:-:S10]  /*449b0*/  IMAD.MOV.U32 R6, RZ, RZ, RZ ;  /* 0x000000ffff067224 */ /* 0x000fd400078e00ff */
[----:B------:R-:W-:Y:S05]  /*449c0*/  @!P0 BRA `(.L_x_47) ;  /* 0x0000000c00588947 */ /* 0x000fea0003800000 */
[----:B------:R-:W0:Y:S01]  /*449d0*/  LDC R0, c[0x0][0x28c] ;  /* 0x0000a300ff007b82 */ /* 0x000e220000000800 */
[----:B------:R-:W1:Y:S01]  /*449e0*/  S2R R10, SR_CgaCtaId ;  /* 0x00000000000a7919 */ /* 0x000e620000008800 */
[----:B------:R-:W-:Y:S01]  /*449f0*/  ULDC UR8, c[0x0][0xc] ;  /* 0x0000030000087ab9 */ /* 0x000fe20000000800 */
[----:B------:R-:W-:Y:S01]  /*44a00*/  ULDC UR9, c[0x0][0x10] ;  /* 0x0000040000097ab9 */ /* 0x000fe20000000800 */
[----:B------:R-:W-:Y:S01]  /*44a10*/  ULDC UR5, c[0x0][0x658] ;  /* 0x0001960000057ab9 */ /* 0x000fe20000000800 */
[----:B------:R-:W-:Y:S01]  /*44a20*/  UMOV UR6, 0xffffffff ;  /* 0xffffffff00067882 */ /* 0x000fe20000000000 */
[----:B------:R-:W-:Y:S01]  /*44a30*/  UMOV UR10, 0x1 ;  /* 0x00000001000a7882 */ /* 0x000fe20000000000 */
[----:B------:R-:W-:Y:S01]  /*44a40*/  UIMAD.WIDE.U32 UR8, UR8, UR9, URZ ;  /* 0x00000009080872a5 */ /* 0x000fe2000f8e003f */
[----:B------:R-:W-:Y:S01]  /*44a50*/  BSSY B0, `(.L_x_47) ;  /* 0x00000cd000007945 */ /* 0x000fe20003800000 */
[----:B------:R-:W-:Y:S01]  /*44a60*/  USHF.L.U32 UR6, UR6, UR5, URZ ;  /* 0x0000000506067299 */ /* 0x000fe2000800063f */
[----:B------:R-:W-:Y:S01]  /*44a70*/  IMAD.MOV.U32 R9, RZ, RZ, 0x1 ;  /* 0x00000001ff097424 */ /* 0x000fe200078e00ff */
[----:B------:R-:W-:Y:S01]  /*44a80*/  USHF.L.U32 UR19, UR10, UR5, URZ ;  /* 0x000000050a137299 */ /* 0x000fe2000800063f */
[----:B------:R-:W-:Y:S01]  /*44a90*/  IMAD.MOV.U32 R6, RZ, RZ, RZ ;  /* 0x000000ffff067224 */ /* 0x000fe200078e00ff */
[----:B------:R-:W-:Y:S01]  /*44aa0*/  ULDC UR4, c[0x0][0x600] ;  /* 0x0001800000047ab9 */ /* 0x000fe20000000800 */
[----:B------:R-:W-:Y:S01]  /*44ab0*/  ULDC UR5, c[0x0][0x14] ;  /* 0x0000050000057ab9 */ /* 0x000fe20000000800 */
[----:B------:R-:W-:-:S02]  /*44ac0*/  ULOP3.LUT UR21, UR7, 0x2, URZ, 0xfc, !UPT ;  /* 0x0000000207157892 */ /* 0x000fc4000f8efc3f */
[----:B------:R-:W-:Y:S02]  /*44ad0*/  UIMAD.WIDE.U32 UR22, UR8, UR5, URZ ;  /* 0x00000005081672a5 */ /* 0x000fe4000f8e003f */
[----:B------:R-:W-:Y:S02]  /*44ae0*/  UIMAD UR13, UR9, UR5, URZ ;  /* 0x00000005090d72a4 */ /* 0x000fe4000f8e023f */
[----:B------:R-:W-:Y:S02]  /*44af0*/  UIADD3 UR4, UR4, -0x1, URZ ;  /* 0xffffffff04047890 */ /* 0x000fe4000fffe03f */
[----:B------:R-:W-:Y:S01]  /*44b00*/  ULOP3.LUT UR18, URZ, UR6, URZ, 0x33, !UPT ;  /* 0x000000063f127292 */ /* 0x000fe2000f8e333f */
[----:B0-----:R-:W-:Y:S01]  /*44b10*/  VIADD R0, R0, 0x7f ;  /* 0x0000007f00007836 */ /* 0x001fe20000000000 */
[----:B------:R-:W-:Y:S01]  /*44b20*/  UIADD3 UR13, UR23, UR13, URZ ;  /* 0x0000000d170d7290 */ /* 0x000fe2000fffe03f */
[----:B------:R-:W-:-:S03]  /*44b30*/  ULDC.64 UR24, c[0x0][0x198] ;  /* 0x0000660000187ab9 */ /* 0x000fc60000000a00 */
[----:B------:R-:W-:-:S04]  /*44b40*/  SHF.R.S32.HI R3, RZ, 0x1f, R0 ;  /* 0x0000001fff037819 */ /* 0x000fc80000011400 */
[----:B------:R-:W-:Y:S01]  /*44b50*/  LEA.HI R3, R3, R0, RZ, 0x7 ;  /* 0x0000000003037211 */ /* 0x000fe200078f38ff */
[----:B------:R-:W-:Y:S01]  /*44b60*/  IMAD.MOV.U32 R0, RZ, RZ, 0x1 ;  /* 0x00000001ff007424 */ /* 0x000fe200078e00ff */
[----:B-1----:R-:W-:Y:S02]  /*44b70*/  LOP3.LUT R10, R10, 0x1, RZ, 0xc0, !PT ;  /* 0x000000010a0a7812 */ /* 0x002fe400078ec0ff */
[----:B------:R-:W-:-:S05]  /*44b80*/  SHF.R.S32.HI R7, RZ, 0x7, R3 ;  /* 0x00000007ff077819 */ /* 0x000fca0000011403 */
[----:B------:R-:W-:-:S07]  /*44b90*/  VIADD R16, R7, 0x1 ;  /* 0x0000000107107836 */ /* 0x000fce0000000000 */
.L_x_58:
[----:B------:R-:W-:-:S03]  /*44ba0*/  UMOV UR5, 0xffffffff ;  /* 0xffffffff00057882 */ /* 0x000fc60000000000 */
[----:B------:R-:W-:Y:S05]  /*44bb0*/  BRA.DIV UR5, `(.L_x_48) ;  /* 0x0000000e05907947 */ /* 0x000fea000b800000 */
[----:B------:R-:W-:-:S13]  /*44bc0*/  ELECT P0, URZ, PT ;  /* 0x00000000003f782f */ /* 0x000fda0003800000 */
.L_x_67:
[----:B------:R-:W0:Y:S01]  /*44bd0*/  LDC R2, c[0x0][0x28c] ;  /* 0x0000a300ff027b82 */ /* 0x000e220000000800 */
[----:B------:R-:W-:Y:S01]  /*44be0*/  BSSY B1, `(.L_x_49) ;  /* 0x000003a000017945 */ /* 0x000fe20003800000 */
[----:B0-----:R-:W-:-:S13]  /*44bf0*/  ISETP.LT.OR P0, PT, R2, 0x1, !P0 ;  /* 0x000000010200780c */ /* 0x001fda0004701670 */
[----:B------:R-:W-:Y:S05]  /*44c00*/  @P0 BRA `(.L_x_50) ;  /* 0x0000000000dc0947 */ /* 0x000fea0003800000 */
[----:B------:R-:W-:Y:S02]  /*44c10*/  IMAD R5, R5, 0x2, R10 ;  /* 0x0000000205057824 */ /* 0x000fe400078e020a */
[----:B------:R-:W-:Y:S02]  /*44c20*/  IMAD R2, R4, 0x180, RZ ;  /* 0x0000018004027824 */ /* 0x000fe400078e02ff */
[----:B------:R-:W-:Y:S02]  /*44c30*/  IMAD R5, R5, 0x70, RZ ;  /* 0x0000007005057824 */ /* 0x000fe400078e02ff */
[----:B------:R-:W-:Y:S02]  /*44c40*/  IMAD.MOV.U32 R12, RZ, RZ, RZ ;  /* 0x000000ffff0c7224 */ /* 0x000fe400078e00ff */
[----:B------:R-:W-:Y:S02]  /*44c50*/  IMAD.MOV.U32 R4, RZ, RZ, R16 ;  /* 0x000000ffff047224 */ /* 0x000fe400078e0010 */
[----:B------:R-:W-:-:S02]  /*44c60*/  IMAD.MOV.U32 R3, RZ, RZ, R0 ;  /* 0x000000ffff037224 */ /* 0x000fc400078e0000 */
[----:B------:R-:W-:-:S07]  /*44c70*/  IMAD.MOV.U32 R13, RZ, RZ, R6 ;  /* 0x000000ffff0d7224 */ /* 0x000fce00078e0006 */
.L_x_53:
[----:B------:R-:W0:Y:S01]  /*44c80*/  S2R R15, SR_CgaCtaId ;  /* 0x00000000000f7919 */ /* 0x000e220000008800 */
[----:B------:R-:W-:Y:S02]  /*44c90*/  MOV R8, 0x400 ;  /* 0x0000040000087802 */ /* 0x000fe40000000f00 */
[----:B------:R-:W-:Y:S02]  /*44ca0*/  SHF.L.U32 R14, R3, 0x1f, RZ ;  /* 0x0000001f030e7819 */ /* 0x000fe400000006ff */
[----:B0-----:R-:W-:-:S05]  /*44cb0*/  LEA R8, R15, R8, 0x18 ;  /* 0x000000080f087211 */ /* 0x001fca00078ec0ff */
[----:B------:R-:W-:-:S04]  /*44cc0*/  IMAD R15, R13, 0x8, R8 ;  /* 0x000000080d0f7824 */ /* 0x000fc800078e0208 */
[----:B------:R-:W0:Y:S02]  /*44cd0*/  SYNCS.PHASECHK.TRANS64.TRYWAIT P0, [R15+URZ+0x10], R14 ;  /* 0x0000100e0f0075a7 */ /* 0x000e24000800017f */
[----:B0-----:R-:W-:Y:S05]  /*44ce0*/  @!P0 BRA `(.L_x_51) ;  /* 0x0000000c00648947 */ /* 0x001fea0003800000 */
.L_x_68:
[----:B------:R-:W1:Y:S01]  /*44cf0*/  S2R R17, SR_TID.X ;  /* 0x0000000000117919 */ /* 0x000e620000002100 */
[----:B------:R-:W-:-:S04]  /*44d00*/  UPRMT UR5, UR21, 0x9910, URZ ;  /* 0x0000991015057896 */ /* 0x000fc8000800003f */
[----:B------:R-:W-:Y:S01]  /*44d10*/  UISETP.NE.AND UP0, UPT, UR5, 0x2, UPT ;  /* 0x000000020500788c */ /* 0x000fe2000bf05270 */
[----:B-1----:R-:W-:-:S13]  /*44d20*/  LOP3.LUT P0, RZ, R17, 0x7f, RZ, 0xc0, !PT ;  /* 0x0000007f11ff7812 */ /* 0x002fda000780c0ff */
[----:B0-----:R-:W0:Y:S02]  /*44d30*/  @!P0 LDC R14, c[0x0][0x500] ;  /* 0x00014000ff0e8b82 */ /* 0x001e240000000800 */
[----:B0-----:R0:W-:Y:S01]  /*44d40*/  @!P0 SYNCS.ARRIVE.TRANS64 RZ, [R15+URZ], R14 ;  /* 0x0000000e0fff89a7 */ /* 0x0011e2000800003f */
[----:B------:R-:W-:-:S13]  /*44d50*/  PLOP3.LUT P0, PT, PT, PT, UP0, 0x80, 0x0 ;  /* 0x000000000000781c */ /* 0x000fda0003f0f008 */
[----:B0-----:R-:W-:Y:S05]  /*44d60*/  @P0 BRA `(.L_x_52) ;  /* 0x0000000000040947 */ /* 0x001fea0003800000 */
[----:B------:R-:W-:Y:S01]  /*44d70*/  BPT.TRAP 0x1 ;  /* 0x000000040000795c */ /* 0x000fe20000300000 */
.L_x_52:
[----:B------:R-:W-:Y:S01]  /*44d80*/  R2UR UR9, R15 ;  /* 0x000000000f0972ca */ /* 0x000fe200000e0000 */
[C---:B------:R-:W-:Y:S01]  /*44d90*/  IMAD R15, R13.reuse, 0x2, R10 ;  /* 0x000000020d0f7824 */ /* 0x040fe200078e020a */
[----:B------:R-:W-:Y:S01]  /*44da0*/  UIADD3 UR14, UP0, UR24, 0xf0, URZ ;  /* 0x000000f0180e7890 */ /* 0x000fe2000ff1e03f */
[--C-:B------:R-:W-:Y:S01]  /*44db0*/  IMAD R14, R13, 0xc000, R8.reuse ;  /* 0x0000c0000d0e7824 */ /* 0x100fe200078e0208 */
[----:B------:R-:W-:Y:S01]  /*44dc0*/  R2UR UR11, R2 ;  /* 0x00000000020b72ca */ /* 0x000fe200000e0000 */
[----:B------:R-:W-:Y:S01]  /*44dd0*/  IMAD R15, R15, 0x3800, R8 ;  /* 0x000038000f0f7824 */ /* 0x000fe200078e0208 */
[----:B------:R-:W-:Y:S01]  /*44de0*/  R2UR UR10, R12 ;  /* 0x000000000c0a72ca */ /* 0x000fe200000e0000 */
[----:B------:R-:W-:Y:S01]  /*44df0*/  VIADD R4, R4, 0xffffffff ;  /* 0xffffffff04047836 */ /* 0x000fe20000000000 */
[----:B------:R-:W-:Y:S01]  /*44e00*/  R2UR UR5, R14 ;  /* 0x000000000e0572ca */ /* 0x000fe200000e0000 */
[----:B------:R-:W-:Y:S01]  /*44e10*/  UIADD3 UR26, UP1, UR24, 0x1f0, URZ ;  /* 0x000001f0181a7890 */ /* 0x000fe2000ff3e03f */
[----:B------:R-:W-:Y:S01]  /*44e20*/  R2UR UR6, R15 ;  /* 0x000000000f0672ca */ /* 0x000fe200000e0000 */
[----:B------:R-:W-:Y:S01]  /*44e30*/  UIADD3.X UR15, URZ, UR25, URZ, UP0, !UPT ;  /* 0x000000193f0f7290 */ /* 0x000fe200087fe43f */
[----:B------:R-:W-:Y:S01]  /*44e40*/  R2UR UR12, R11 ;  /* 0x000000000b0c72ca */ /* 0x000fe200000e0000 */
[----:B------:R-:W-:Y:S01]  /*44e50*/  VIADD R13, R13, 0x1 ;  /* 0x000000010d0d7836 */ /* 0x000fe20000000000 */
[----:B------:R-:W-:Y:S01]  /*44e60*/  R2UR UR20, R5 ;  /* 0x00000000051472ca */ /* 0x000fe200000e0000 */
[----:B------:R-:W-:Y:S01]  /*44e70*/  UIADD3.X UR27, URZ, UR25, URZ, UP1, !UPT ;  /* 0x000000193f1b7290 */ /* 0x000fe20008ffe43f */
[----:B------:R-:W-:Y:S01]  /*44e80*/  ISETP.GT.AND P1, PT, R4, 0x1, PT ;  /* 0x000000010400780c */ /* 0x000fe20003f24270 */
[----:B------:R-:W-:Y:S01]  /*44e90*/  UMOV UR16, 0x0 ;  /* 0x0000000000107882 */ /* 0x000fe20000000000 */
[----:B------:R-:W-:Y:S01]  /*44ea0*/  UMOV UR17, 0x10000000 ;  /* 0x1000000000117882 */ /* 0x000fe20000000000 */
[----:B------:R-:W-:Y:S01]  /*44eb0*/  ISETP.NE.AND P0, PT, R13, 0x2, PT ;  /* 0x000000020d00780c */ /* 0x000fe20003f05270 */
[----:B------:R-:W-:Y:S01]  /*44ec0*/  UMOV UR28, 0x30000 ;  /* 0x00030000001c7882 */ /* 0x000fe20000000000 */
[----:B------:R-:W-:Y:S01]  /*44ed0*/  UIADD3 UR8, UR5, 0x100, URZ ;  /* 0x0000010005087890 */ /* 0x000fe2000fffe03f */
[----:B------:R-:W-:Y:S01]  /*44ee0*/  VIADD R12, R12, 0x80 ;  /* 0x000000800c0c7836 */ /* 0x000fe20000000000 */
[----:B------:R-:W-:Y:S01]  /*44ef0*/  UIADD3 UR6, UR6, 0x18100, URZ ;  /* 0x0001810006067890 */ /* 0x000fe2000fffe03f */
[----:B------:R-:W-:-:S02]  /*44f00*/  SEL R8, RZ, 0x1, P0 ;  /* 0x00000001ff087807 */ /* 0x000fc40000000000 */
[----:B------:R-:W-:Y:S02]  /*44f10*/  SEL R13, R13, RZ, P0 ;  /* 0x000000ff0d0d7207 */ /* 0x000fe40000000000 */
[----:B------:R-:W-:Y:S02]  /*44f20*/  LOP3.LUT R3, R3, R8, RZ, 0x3c, !PT ;  /* 0x0000000803037212 */ /* 0x000fe400078e3cff */
[----:B------:R0:W-:Y:S02]  /*44f30*/  UTMALDG.3D [UR8], [UR14], desc[UR16] ;  /* 0x000010080e0075b4 */ /* 0x0001e40008011000 */
[----:B0-----:R-:W-:Y:S01]  /*44f40*/  UMOV UR8, UR6 ;  /* 0x0000000600087c82 */ /* 0x001fe20008000000 */
[----:B------:R-:W-:Y:S02]  /*44f50*/  UMOV UR11, UR20 ;  /* 0x00000014000b7c82 */ /* 0x000fe40008000000 */
[----:B------:R0:W-:Y:S02]  /*44f60*/  UTMALDG.3D.MULTICAST [UR8], [UR26], UR28, desc[UR16] ;  /* 0x000010081a0073b4 */ /* 0x0001e4000801181c */
[----:B0-----:R-:W-:Y:S05]  /*44f70*/  @P1 BRA `(.L_x_53) ;  /* 0xfffffffc00401947 */ /* 0x001fea000383ffff */
.L_x_50:
[----:B------:R-:W-:Y:S05]  /*44f80*/  BSYNC B1 ;  /* 0x0000000000017941 */ /* 0x000fea0003800000 */
.L_x_49:
[----:B------:R-:W2:Y:S01]  /*44f90*/  LDL.LU R15, [R1+0x70c] ;  /* 0x00070c00010f7983 */ /* 0x000ea20000300800 */
[----:B------:R-:W-:Y:S01]  /*44fa0*/  LOP3.LUT P2, RZ, R9, 0xff, RZ, 0xc0, !PT ;  /* 0x000000ff09ff7812 */ /* 0x000fe2000784c0ff */
[----:B------:R-:W-:Y:S01]  /*44fb0*/  IMAD.IADD R6, R7, 0x1, R6 ;  /* 0x0000000107067824 */ /* 0x000fe200078e0206 */
[----:B------:R-:W-:Y:S01]  /*44fc0*/  ULDC.64 UR8, c[0x0][0x650] ;  /* 0x0001940000087ab9 */ /* 0x000fe20000000a00 */
[----:B------:R-:W3:Y:S01]  /*44fd0*/  LDL.LU R14, [R1+0x710] ;  /* 0x00071000010e7983 */ /* 0x000ee20000300800 */
[----:B------:R-:W-:Y:S01]  /*44fe0*/  BSSY B1, `(.L_x_54) ;  /* 0x0000071000017945 */ /* 0x000fe20003800000 */
[----:B------:R-:W-:Y:S01]  /*44ff0*/  IMAD.MOV.U32 R4, RZ, RZ, -0x1 ;  /* 0xffffffffff047424 */ /* 0x000fe200078e00ff */
[----:B------:R-:W-:Y:S01]  /*45000*/  SHF.R.U32.HI R2, RZ, 0x1, R6 ;  /* 0x00000001ff027819 */ /* 0x000fe20000011606 */
[----:B------:R-:W-:Y:S01]  /*45010*/  IMAD.MOV.U32 R5, RZ, RZ, -0x1 ;  /* 0xffffffffff057424 */ /* 0x000fe200078e00ff */
[----:B------:R-:W-:Y:S01]  /*45020*/  ISETP.GT.U32.AND P0, PT, R6, 0x1, PT ;  /* 0x000000010600780c */ /* 0x000fe20003f04070 */
[----:B------:R-:W-:Y:S01]  /*45030*/  IMAD.MOV.U32 R11, RZ, RZ, -0x1 ;  /* 0xffffffffff0b7424 */ /* 0x000fe200078e00ff */
[----:B------:R-:W-:-:S02]  /*45040*/  LOP3.LUT R2, R2, 0x1, RZ, 0xc0, !PT ;  /* 0x0000000102027812 */ /* 0x000fc400078ec0ff */
[C---:B------:R-:W-:Y:S01]  /*45050*/  ISETP.LT.U32.AND P0, PT, R7.reuse, 0x2, P0 ;  /* 0x000000020700780c */ /* 0x040fe20000701070 */
[----:B------:R-:W0:Y:S01]  /*45060*/  @P2 S2R R3, SR_CgaCtaId ;  /* 0x0000000000032919 */ /* 0x000e220000008800 */
[----:B------:R-:W-:Y:S02]  /*45070*/  ISETP.NE.U32.AND P1, PT, R2, 0x1, PT ;  /* 0x000000010200780c */ /* 0x000fe40003f25070 */
[----:B------:R-:W-:Y:S02]  /*45080*/  @P2 MOV R2, 0x400 ;  /* 0x0000040000022802 */ /* 0x000fe40000000f00 */
[----:B------:R-:W-:Y:S02]  /*45090*/  ISETP.GT.U32.AND P1, PT, R7, 0x1, !P1 ;  /* 0x000000010700780c */ /* 0x000fe40004f24070 */
[----:B------:R-:W-:Y:S02]  /*450a0*/  LOP3.LUT R6, R6, 0x1, RZ, 0xc0, !PT ;  /* 0x0000000106067812 */ /* 0x000fe400078ec0ff */
[----:B------:R-:W-:-:S02]  /*450b0*/  PRMT R9, RZ, 0x7610, R9 ;  /* 0x00007610ff097816 */ /* 0x000fc40000000009 */
[----:B0-----:R-:W-:Y:S02]  /*450c0*/  @P2 LEA R2, R3, R2, 0x18 ;  /* 0x0000000203022211 */ /* 0x001fe400078ec0ff */
[----:B------:R-:W-:Y:S02]  /*450d0*/  SEL R3, RZ, 0x1, !P0 ;  /* 0x00000001ff037807 */ /* 0x000fe40004000000 */
[----:B------:R0:W-:Y:S02]  /*450e0*/  @P2 SYNCS.ARRIVE.TRANS64.A1T0 RZ, [R2+URZ+0x38], RZ ;  /* 0x000038ff02ff29a7 */ /* 0x0001e4000810003f */
[----:B0-----:R-:W-:-:S04]  /*450f0*/  SEL R2, RZ, 0x1, !P1 ;  /* 0x00000001ff027807 */ /* 0x001fc80004800000 */
[----:B------:R-:W-:Y:S02]  /*45100*/  LOP3.LUT R0, R2, R0, R3, 0x96, !PT ;  /* 0x0000000002007212 */ /* 0x000fe400078e9603 */
[----:B------:R-:W-:Y:S02]  /*45110*/  PRMT R2, RZ, 0x7610, R2 ;  /* 0x00007610ff027816 */ /* 0x000fe40000000002 */
[----:B---3--:R-:W-:-:S04]  /*45120*/  IADD3 R14, P0, R14, UR22, RZ ;  /* 0x000000160e0e7c10 */ /* 0x008fc8000ff1e0ff */
[----:B--2---:R-:W-:Y:S01]  /*45130*/  IADD3.X R15, R15, UR13, RZ, P0, !PT ;  /* 0x0000000d0f0f7c10 */ /* 0x004fe200087fe4ff */
[----:B------:R0:W-:Y:S01]  /*45140*/  STL [R1+0x710], R14 ;  /* 0x0007100e01007387 */ /* 0x0001e20000100800 */
[----:B------:R-:W-:-:S03]  /*45150*/  ISETP.GE.U32.AND P0, PT, R14, UR8, PT ;  /* 0x000000080e007c0c */ /* 0x000fc6000bf06070 */
[----:B------:R0:W-:Y:S01]  /*45160*/  STL [R1+0x70c], R15 ;  /* 0x00070c0f01007387 */ /* 0x0001e20000100800 */
[----:B------:R-:W-:-:S13]  /*45170*/  ISETP.GE.U32.AND.EX P0, PT, R15, UR9, PT, P0 ;  /* 0x000000090f007c0c */ /* 0x000fda000bf06100 */
[----:B0-----:R-:W-:Y:S05]  /*45180*/  @P0 BRA `(.L_x_55) ;  /* 0x0000000400580947 */ /* 0x001fea0003800000 */
[----:B------:R-:W0:Y:S01]  /*45190*/  S2R R8, SR_CTAID.X ;  /* 0x0000000000087919 */ /* 0x000e220000002500 */
[----:B------:R-:W1:Y:S01]  /*451a0*/  LDC R17, c[0x0][0x65c] ;  /* 0x00019700ff117b82 */ /* 0x000e620000000800 */
[----:B------:R-:W-:Y:S01]  /*451b0*/  ULDC UR5, c[0x0][0x150] ;  /* 0x0000540000057ab9 */ /* 0x000fe20000000800 */
[----:B------:R-:W-:Y:S01]  /*451c0*/  ULDC.64 UR8, c[0x0][0x628] ;  /* 0x00018a0000087ab9 */ /* 0x000fe20000000a00 */
[----:B------:R-:W2:Y:S01]  /*451d0*/  S2R R2, SR_CTAID.Y ;  /* 0x0000000000027919 */ /* 0x000ea20000002600 */
[----:B------:R-:W-:Y:S01]  /*451e0*/  ISETP.NE.U32.AND P0, PT, RZ, UR8, PT ;  /* 0x00000008ff007c0c */ /* 0x000fe2000bf05070 */
[----:B------:R-:W-:-:S03]  /*451f0*/  ULDC UR6, c[0x0][0x630] ;  /* 0x00018c0000067ab9 */ /* 0x000fc60000000800 */
[----:B------:R-:W3:Y:S01]  /*45200*/  LDC R5, c[0x0][0x144] ;  /* 0x00005100ff057b82 */ /* 0x000ee20000000800 */
[----:B------:R-:W-:-:S07]  /*45210*/  ISETP.NE.AND.EX P0, PT, RZ, UR9, PT, P0 ;  /* 0x00000009ff007c0c */ /* 0x000fce000bf05300 */
[----:B------:R-:W4:Y:S01]  /*45220*/  LDC R13, c[0x0][0x148] ;  /* 0x00005200ff0d7b82 */ /* 0x000f220000000800 */
[----:B-1----:R-:W-:Y:S02]  /*45230*/  ISETP.NE.AND P3, PT, R17, 0x1, PT ;  /* 0x000000011100780c */ /* 0x002fe40003f65270 */
[----:B0-----:R-:W-:Y:S02]  /*45240*/  I2FP.F32.U32 R3, R8 ;  /* 0x0000000800037245 */ /* 0x001fe40000201000 */
[----:B--2---:R-:W-:-:S03]  /*45250*/  I2FP.F32.U32 R4, R2 ;  /* 0x0000000200047245 */ /* 0x004fc60000201000 */
[----:B------:R-:W-:Y:S01]  /*45260*/  FMUL R3, R3, UR5 ;  /* 0x0000000503037c20 */ /* 0x000fe20008400000 */
[----:B------:R-:W-:Y:S02]  /*45270*/  ULDC UR5, c[0x0][0x154] ;  /* 0x0000550000057ab9 */ /* 0x000fe40000000800 */
[----:B------:R-:W-:-:S03]  /*45280*/  FMUL R11, R4, UR5 ;  /* 0x00000005040b7c20 */ /* 0x000fc60008400000 */
[----:B------:R-:W0:Y:S08]  /*45290*/  F2I.U32.TRUNC.NTZ R3, R3 ;  /* 0x0000000300037305 */ /* 0x000e30000020f000 */
[----:B------:R-:W1:Y:S01]  /*452a0*/  F2I.U32.TRUNC.NTZ R11, R11 ;  /* 0x0000000b000b7305 */ /* 0x000e62000020f000 */
[----:B0-----:R-:W-:Y:S02]  /*452b0*/  IMAD.MOV R4, RZ, RZ, -R3 ;  /* 0x000000ffff047224 */ /* 0x001fe400078e0a03 */
[----:B------:R-:W-:-:S02]  /*452c0*/  IMAD.MOV.U32 R3, RZ, RZ, R15 ;  /* 0x000000ffff037224 */ /* 0x000fc400078e000f */
[----:B---3--:R-:W-:Y:S02]  /*452d0*/  IMAD R8, R5, R4, R8 ;  /* 0x0000000405087224 */ /* 0x008fe400078e0208 */
[----:B-1----:R-:W-:-:S04]  /*452e0*/  IMAD.MOV R4, RZ, RZ, -R11 ;  /* 0x000000ffff047224 */ /* 0x002fc800078e0a0b */
[----:B----4-:R-:W-:Y:S02]  /*452f0*/  @P3 IMAD R8, R13, R4, R2 ;  /* 0x000000040d083224 */ /* 0x010fe400078e0202 */
[----:B------:R-:W-:Y:S01]  /*45300*/  IMAD.MOV.U32 R2, RZ, RZ, R14 ;  /* 0x000000ffff027224 */ /* 0x000fe200078e000e */
[----:B------:R-:W-:Y:S06]  /*45310*/  @!P0 BRA `(.L_x_56) ;  /* 0x0000000000288947 */ /* 0x000fec0003800000 */
[----:B------:R-:W-:Y:S02]  /*45320*/  ULDC UR5, c[0x0][0x634] ;  /* 0x00018d0000057ab9 */ /* 0x000fe40000000800 */
[----:B------:R-:W-:-:S05]  /*45330*/  IADD3 R3, P0, R14, UR5, RZ ;  /* 0x000000050e037c10 */ /* 0x000fca000ff1e0ff */
[----:B------:R-:W-:-:S04]  /*45340*/  IMAD.X R11, RZ, RZ, R15, P0 ;  /* 0x000000ffff0b7224 */ /* 0x000fc800000e060f */
[----:B------:R-:W-:-:S04]  /*45350*/  IMAD.WIDE.U32 R4, R11, UR8, RZ ;  /* 0x000000080b047c25 */ /* 0x000fc8000f8e00ff */
[----:B------:R-:W-:-:S04]  /*45360*/  IMAD.WIDE.U32 R4, P0, R3, UR9, R4 ;  /* 0x0000000903047c25 */ /* 0x000fc8000f800004 */
[----:B------:R-:W-:-:S04]  /*45370*/  IMAD.WIDE.U32 R2, R3, UR8, RZ ;  /* 0x0000000803027c25 */ /* 0x000fc8000f8e00ff */
[----:B------:R-:W-:Y:S01]  /*45380*/  IMAD.MOV.U32 R2, RZ, RZ, R5 ;  /* 0x000000ffff027224 */ /* 0x000fe200078e0005 */
[----:B------:R-:W-:Y:S01]  /*45390*/  IADD3 RZ, P1, R3, R4, RZ ;  /* 0x0000000403ff7210 */ /* 0x000fe20007f3e0ff */
[----:B------:R-:W-:-:S04]  /*453a0*/  IMAD.X R3, RZ, RZ, RZ, P0 ;  /* 0x000000ffff037224 */ /* 0x000fc800000e06ff */
[----:B------:R-:W-:-:S08]  /*453b0*/  IMAD.WIDE.U32.X R2, R11, UR9, R2, P1 ;  /* 0x000000090b027c25 */ /* 0x000fd000088e0402 */
.L_x_56:
[--C-:B------:R-:W-:Y:S01]  /*453c0*/  SHF.R.U64 R11, R2, UR6, R3.reuse ;  /* 0x00000006020b7c19 */ /* 0x100fe20008001203 */
[----:B------:R-:W-:Y:S01]  /*453d0*/  ULDC.64 UR8, c[0x0][0x620] ;  /* 0x0001880000087ab9 */ /* 0x000fe20000000a00 */
[----:B------:R-:W-:Y:S01]  /*453e0*/  SHF.R.U32.HI R2, RZ, UR6, R3 ;  /* 0x00000006ff027c19 */ /* 0x000fe20008011603 */
[----:B------:R-:W-:Y:S01]  /*453f0*/  IMAD.MOV.U32 R3, RZ, RZ, R15 ;  /* 0x000000ffff037224 */ /* 0x000fe200078e000f */
[----:B------:R-:W-:Y:S01]  /*45400*/  IADD3 R13, P0, RZ, -R11, RZ ;  /* 0x8000000bff0d7210 */ /* 0x000fe20007f1e0ff */
[----:B------:R-:W-:-:S04]  /*45410*/  ULDC UR5, c[0x0][0x618] ;  /* 0x0001860000057ab9 */ /* 0x000fc80000000800 */
[----:B------:R-:W-:-:S04]  /*45420*/  IMAD.X R2, RZ, RZ, ~R2, P0 ;  /* 0x000000ffff027224 */ /* 0x000fc800000e0e02 */
[----:B------:R-:W-:-:S04]  /*45430*/  IMAD R2, R2, UR8, RZ ;  /* 0x0000000802027c24 */ /* 0x000fc8000f8e02ff */
[----:B------:R-:W-:Y:S02]  /*45440*/  IMAD R5, R13, UR9, R2 ;  /* 0x000000090d057c24 */ /* 0x000fe4000f8e0202 */
[----:B------:R-:W-:-:S04]  /*45450*/  IMAD.MOV.U32 R2, RZ, RZ, R14 ;  /* 0x000000ffff027224 */ /* 0x000fc800078e000e */
[----:B------:R-:W-:Y:S01]  /*45460*/  IMAD.WIDE.U32 R2, R13, UR8, R2 ;  /* 0x000000080d027c25 */ /* 0x000fe2000f8e0002 */
[----:B------:R-:W-:Y:S02]  /*45470*/  ULDC.64 UR8, c[0x0][0x640] ;  /* 0x0001900000087ab9 */ /* 0x000fe40000000a00 */
[----:B------:R-:W-:Y:S01]  /*45480*/  ISETP.NE.U32.AND P0, PT, RZ, UR8, PT ;  /* 0x00000008ff007c0c */ /* 0x000fe2000bf05070 */
[----:B------:R-:W-:-:S03]  /*45490*/  IMAD.IADD R3, R3, 0x1, R5 ;  /* 0x0000000103037824 */ /* 0x000fc600078e0205 */
[----:B------:R-:W-:Y:S02]  /*454a0*/  ISETP.NE.AND.EX P0, PT, RZ, UR9, PT, P0 ;  /* 0x00000009ff007c0c */ /* 0x000fe4000bf05300 */
[--C-:B------:R-:W-:Y:S02]  /*454b0*/  SHF.R.U64 R12, R2, UR5, R3.reuse ;  /* 0x00000005020c7c19 */ /* 0x100fe40008001203 */
[----:B------:R-:W-:Y:S01]  /*454c0*/  SHF.R.U32.HI R3, RZ, UR5, R3 ;  /* 0x00000005ff037c19 */ /* 0x000fe20008011603 */
[----:B------:R-:W-:-:S03]  /*454d0*/  ULDC UR5, c[0x0][0x608] ;  /* 0x0001820000057ab9 */ /* 0x000fc60000000800 */
[--C-:B------:R-:W-:Y:S02]  /*454e0*/  SHF.R.U64 R13, R12, UR5, R3.reuse ;  /* 0x000000050c0d7c19 */ /* 0x100fe40008001203 */
[----:B------:R-:W-:Y:S01]  /*454f0*/  SHF.R.U32.HI R2, RZ, UR5, R3 ;  /* 0x00000005ff027c19 */ /* 0x000fe20008011603 */
[----:B------:R-:W-:-:S03]  /*45500*/  ULDC UR5, c[0x0][0x658] ;  /* 0x0001960000057ab9 */ /* 0x000fc60000000800 */
[--C-:B------:R-:W-:Y:S02]  /*45510*/  SHF.R.U64 R14, R13, UR5, R2.reuse ;  /* 0x000000050d0e7c19 */ /* 0x100fe40008001202 */
[----:B------:R-:W-:-:S03]  /*45520*/  SHF.R.U32.HI R15, RZ, UR5, R2 ;  /* 0x00000005ff0f7c19 */ /* 0x000fc60008011602 */
[----:B------:R-:W-:Y:S02]  /*45530*/  IMAD.MOV.U32 R2, RZ, RZ, R14 ;  /* 0x000000ffff027224 */ /* 0x000fe400078e000e */
        /* <DEDUP_REMOVED lines=12> */
.L_x_57:
[----:B------:R-:W-:Y:S01]  /*45600*/  ULDC UR5, c[0x0][0x648] ;  /* 0x0001920000057ab9 */ /* 0x000fe20000000800 */
[----:B------:R-:W-:Y:S02]  /*45610*/  LOP3.LUT R13, R13, UR18, RZ, 0xc0, !PT ;  /* 0x000000120d0d7c12 */ /* 0x000fe4000f8ec0ff */
[----:B------:R-:W-:Y:S01]  /*45620*/  SHF.R.U64 R2, R2, UR5, R3 ;  /* 0x0000000502027c19 */ /* 0x000fe20008001203 */
[----:B------:R-:W-:-:S04]  /*45630*/  ULDC UR5, c[0x0][0x638] ;  /* 0x00018e0000057ab9 */ /* 0x000fc80000000800 */
[----:B------:R-:W-:Y:S02]  /*45640*/  IMAD.MOV R3, RZ, RZ, -R2 ;  /* 0x000000ffff037224 */ /* 0x000fe400078e0a02 */
[----:B------:R-:W-:Y:S02]  /*45650*/  IMAD R13, R2, UR19, R13 ;  /* 0x00000013020d7c24 */ /* 0x000fe4000f8e020d */
[----:B------:R-:W-:Y:S01]  /*45660*/  IMAD R14, R3, UR5, R14 ;  /* 0x00000005030e7c24 */ /* 0x000fe2000f8e020e */
[----:B------:R-:W-:Y:S01]  /*45670*/  ULDC UR5, c[0x0][0x610] ;  /* 0x0001840000057ab9 */ /* 0x000fe20000000800 */
[----:B------:R-:W-:Y:S01]  /*45680*/  LOP3.LUT R3, R12, UR4, RZ, 0xc0, !PT ;  /* 0x000000040c037c12 */ /* 0x000fe2000f8ec0ff */
[----:B------:R-:W-:Y:S01]  /*45690*/  IMAD R8, R13, UR5, R8 ;  /* 0x000000050d087c24 */ /* 0x000fe2000f8e0208 */
[----:B------:R-:W-:Y:S01]  /*456a0*/  ULDC UR5, c[0x0][0x600] ;  /* 0x0001800000057ab9 */ /* 0x000fe20000000800 */
[----:B------:R-:W-:Y:S02]  /*456b0*/  IMAD.MOV.U32 R2, RZ, RZ, 0x1 ;  /* 0x00000001ff027424 */ /* 0x000fe400078e00ff */
[----:B------:R-:W-:-:S05]  /*456c0*/  IMAD R3, R14, UR5, R3 ;  /* 0x000000050e037c24 */ /* 0x000fca000f8e0203 */
[----:B------:R-:W-:Y:S02]  /*456d0*/  SEL R5, R3, R8, !P3 ;  /* 0x0000000803057207 */ /* 0x000fe40005800000 */
[----:B------:R-:W-:-:S07]  /*456e0*/  SEL R4, R8, R3, !P3 ;  /* 0x0000000308047207 */ /* 0x000fce0005800000 */
.L_x_55:
[----:B------:R-:W-:Y:S05]  /*456f0*/  BSYNC B1 ;  /* 0x0000000000017941 */ /* 0x000fea0003800000 */
.L_x_54:
[----:B------:R-:W-:-:S13]  /*45700*/  LOP3.LUT P0, RZ, R2, 0xff, RZ, 0xc0, !PT ;  /* 0x000000ff02ff7812 */ /* 0x000fda000780c0ff */
[----:B------:R-:W-:Y:S05]  /*45710*/  @P0 BRA `(.L_x_58) ;  /* 0xfffffff400200947 */ /* 0x000fea000383ffff */
[----:B------:R-:W-:Y:S05]  /*45720*/  BSYNC B0 ;  /* 0x0000000000007941 */ /* 0x000fea0003800000 */
.L_x_47:
[----:B------:R-:W-:-:S03]  /*45730*/  UMOV UR5, 0xffffffff ;  /* 0xffffffff00057882 */ /* 0x000fc60000000000 */
[----:B------:R-:W-:Y:S05]  /*45740*/  BRA.DIV UR5, `(.L_x_59) ;  /* 0x0000000205e07947 */ /* 0x000fea000b800000 */
[----:B------:R-:W-:-:S13]  /*45750*/  ELECT P0, URZ, PT ;  /* 0x00000000003f782f */ /* 0x000fda0003800000 */
.L_x_71:
[----:B------:R-:W-:Y:S04]  /*45760*/  BSSY B0, `(.L_x_60) ;  /* 0x000001a000007945 */ /* 0x000fe80003800000 */
[----:B------:R-:W-:Y:S05]  /*45770*/  @!P0 BRA `(.L_x_61) ;  /* 0x0000000000608947 */ /* 0x000fea0003800000 */
[----:B------:R-:W-:-:S04]  /*45780*/  ULOP3.LUT UR5, UR7, 0x2, URZ, 0xfc, !UPT ;  /* 0x0000000207057892 */ /* 0x000fc8000f8efc3f */
[----:B------:R-:W-:-:S06]  /*45790*/  UISETP.NE.AND UP0, UPT, UR5, 0x3, UPT ;  /* 0x000000030500788c */ /* 0x000fcc000bf05270 */
[----:B------:R-:W-:-:S13]  /*457a0*/  PLOP3.LUT P0, PT, PT, PT, UP0, 0x80, 0x0 ;  /* 0x000000000000781c */ /* 0x000fda0003f0f008 */
[----:B------:R-:W-:Y:S05]  /*457b0*/  @!P0 BRA `(.L_x_62) ;  /* 0x0000000000048947 */ /* 0x000fea0003800000 */
[----:B------:R-:W-:Y:S01]  /*457c0*/  BPT.TRAP 0x1 ;  /* 0x000000040000795c */ /* 0x000fe20000300000 */
.L_x_62:
[----:B------:R-:W0:Y:S01]  /*457d0*/  S2R R3, SR_CgaCtaId ;  /* 0x0000000000037919 */ /* 0x000e220000008800 */
[----:B------:R-:W-:-:S04]  /*457e0*/  MOV R2, 0x400 ;  /* 0x0000040000027802 */ /* 0x000fc80000000f00 */
[----:B0-----:R-:W-:Y:S02]  /*457f0*/  LEA R3, R3, R2, 0x18 ;  /* 0x0000000203037211 */ /* 0x001fe400078ec0ff */
[----:B------:R-:W-:-:S03]  /*45800*/  SHF.L.U32 R2, R0, 0x1f, RZ ;  /* 0x0000001f00027819 */ /* 0x000fc600000006ff */
[----:B------:R-:W-:-:S04]  /*45810*/  VIADD R3, R3, 0x10 ;  /* 0x0000001003037836 */ /* 0x000fc80000000000 */
[----:B------:R-:W-:-:S04]  /*45820*/  IMAD R5, R6, 0x8, R3 ;  /* 0x0000000806057824 */ /* 0x000fc800078e0203 */
[----:B------:R-:W0:Y:S02]  /*45830*/  SYNCS.PHASECHK.TRANS64.TRYWAIT P0, [R5+URZ], R2 ;  /* 0x00000002050075a7 */ /* 0x000e24000800017f */
[----:B0-----:R-:W-:Y:S05]  /*45840*/  @!P0 BRA `(.L_x_63) ;  /* 0x0000000000c08947 */ /* 0x001fea0003800000 */
.L_x_72:
[----:B------:R-:W-:-:S05]  /*45850*/  VIADD R6, R6, 0x1 ;  /* 0x0000000106067836 */ /* 0x000fca0000000000 */
[----:B------:R-:W-:-:S04]  /*45860*/  ISETP.NE.AND P0, PT, R6, 0x2, PT ;  /* 0x000000020600780c */ /* 0x000fc80003f05270 */
[----:B0-----:R-:W-:Y:S02]  /*45870*/  SEL R5, RZ, 0x1, P0 ;  /* 0x00000001ff057807 */ /* 0x001fe40000000000 */
[----:B------:R-:W-:Y:S02]  /*45880*/  SEL R6, R6, RZ, P0 ;  /* 0x000000ff06067207 */ /* 0x000fe40000000000 */
[----:B------:R-:W-:-:S03]  /*45890*/  LOP3.LUT R0, R0, R5, RZ, 0x3c, !PT ;  /* 0x0000000500007212 */ /* 0x000fc600078e3cff */
[----:B------:R-:W-:Y:S01]  /*458a0*/  IMAD R3, R6, 0x8, R3 ;  /* 0x0000000806037824 */ /* 0x000fe200078e0203 */
[----:B------:R-:W-:-:S07]  /*458b0*/  SHF.L.U32 R0, R0, 0x1f, RZ ;  /* 0x0000001f00007819 */ /* 0x000fce00000006ff */
.L_x_64:
[----:B0-----:R0:W1:Y:S02]  /*458c0*/  SYNCS.PHASECHK.TRANS64.TRYWAIT P0, [R3+URZ], R0 ;  /* 0x00000000030075a7 */ /* 0x001064000800017f */
[----:B-1----:R-:W-:Y:S05]  /*458d0*/  @!P0 NANOSLEEP.SYNCS 0x989680 ;  /* 0x009896800000895d */ /* 0x002fea0003900000 */
[----:B------:R-:W1:Y:S02]  /*458e0*/  @!P0 SYNCS.PHASECHK.TRANS64 P0, [R3+URZ], R0 ;  /* 0x00000000030085a7 */ /* 0x000e64000800007f */
[----:B-1----:R-:W-:Y:S05]  /*458f0*/  @!P0 BRA `(.L_x_64) ;  /* 0xfffffffc00f08947 */ /* 0x002fea000383ffff */
.L_x_61:
[----:B------:R-:W-:Y:S05]  /*45900*/  BSYNC B0 ;  /* 0x0000000000007941 */ /* 0x000fea0003800000 */
.L_x_60:
[----:B------:R-:W-:Y:S05]  /*45910*/  EXIT ;  /* 0x000000000000794d */ /* 0x000fea0003800000 */
.L_x_21:
[----:B-1----:R-:W-:-:S04]  /*45920*/  IMAD.U32 R13, RZ, RZ, UR12 ;  /* 0x0000000cff0d7e24 */ /* 0x002fc8000f8e00ff */
[----:B------:R1:W4:Y:S03]  /*45930*/  SYNCS.PHASECHK.TRANS64.TRYWAIT P0, [R13+URZ], R12 ;  /* 0x0000000c0d0075a7 */ /* 0x000326000800017f */
[----:B----4-:R-:W-:Y:S05]  /*45940*/  @!P0 NANOSLEEP.SYNCS 0x989680 ;  /* 0x009896800000895d */ /* 0x010fea0003900000 */
[----:B------:R-:W4:Y:S02]  /*45950*/  @!P0 SYNCS.PHASECHK.TRANS64 P0, [R13+URZ], R12 ;  /* 0x0000000c0d0085a7 */ /* 0x000f24000800007f */
[----:B----4-:R-:W-:Y:S05]  /*45960*/  @!P0 BRA `(.L_x_21) ;  /* 0xfffffffc00ec8947 */ /* 0x010fea000383ffff */
[----:B------:R-:W-:Y:S05]  /*45970*/  BRA `(.L_x_20) ;  /* 0xfffffbdc00c87947 */ /* 0x000fea000383ffff */
.L_x_27:
[----:B-----5:R1:W-:Y:S02]  /*45980*/  STL [R1+0x71c], R0 ;  /* 0x00071c0001007387 */ /* 0x0203e40000100800 */
[----:B-1----:R-:W-:-:S04]  /*45990*/  IMAD.U32 R0, RZ, RZ, UR14 ;  /* 0x0000000eff007e24 */ /* 0x002fc8000f8e00ff */
[----:B------:R1:W3:Y:S03]  /*459a0*/  SYNCS.PHASECHK.TRANS64.TRYWAIT P0, [R0+URZ], R12 ;  /* 0x0000000c000075a7 */ /* 0x0002e6000800017f */
[----:B---3--:R-:W-:Y:S05]  /*459b0*/  @!P0 NANOSLEEP.SYNCS 0x989680 ;  /* 0x009896800000895d */ /* 0x008fea0003900000 */
[----:B------:R1:W3:Y:S02]  /*459c0*/  @!P0 SYNCS.PHASECHK.TRANS64 P0, [R0+URZ], R12 ;  /* 0x0000000c000085a7 */ /* 0x0002e4000800007f */
[----:B-1----:R1:W5:Y:S02]  /*459d0*/  LDL.LU R0, [R1+0x71c] ;  /* 0x00071c0001007983 */ /* 0x0023640000300800 */
[----:B-1-3--:R-:W-:Y:S05]  /*459e0*/  @!P0 BRA `(.L_x_27) ;  /* 0xfffffffc00e48947 */ /* 0x00afea000383ffff */
[----:B------:R-:W-:Y:S05]  /*459f0*/  BRA `(.L_x_26) ;  /* 0xfffffc90008c7947 */ /* 0x000fea000383ffff */
.L_x_48:
[----:B------:R-:W-:Y:S01]  /*45a00*/  BSSY B1, `(.L_x_65) ;  /* 0x0000006000017945 */ /* 0x000fe20003800000 */
[----:B------:R-:W-:-:S07]  /*45a10*/  IMAD.MOV.U32 R2, RZ, RZ, -0x1 ;  /* 0xffffffffff027424 */ /* 0x000fce00078e00ff */
[----:B------:R-:W-:Y:S05]  /*45a20*/  WARPSYNC.COLLECTIVE R2, `(.L_x_66) ;  /* 0x00000000020c7348 */ /* 0x000fea0003c00000 */
[----:B------:R-:W-:Y:S02]  /*45a30*/  ELECT P0, UR62, PT ;  /* 0x00000000003e782f */ /* 0x000fe40003800000 */
[----:B------:R-:W-:Y:S01]  /*45a40*/  MOV R2, UR62 ;  /* 0x0000003e00027c02 */ /* 0x000fe20008000f00 */
[----:B------:R-:W-:Y:S10]  /*45a50*/  ENDCOLLECTIVE ;  /* 0x000000000000791b */ /* 0x000ff40003800000 */
.L_x_66:
[----:B------:R-:W-:Y:S05]  /*45a60*/  BSYNC B1 ;  /* 0x0000000000017941 */ /* 0x000fea0003800000 */
.L_x_65:
[----:B------:R-:W-:Y:S05]  /*45a70*/  BRA `(.L_x_67) ;  /* 0xfffffff000547947 */ /* 0x000fea000383ffff */
.L_x_51:
[----:B0-----:R0:W1:Y:S02]  /*45a80*/  SYNCS.PHASECHK.TRANS64.TRYWAIT P0, [R15+URZ+0x10], R14 ;  /* 0x0000100e0f0075a7 */ /* 0x001064000800017f */
[----:B-1----:R-:W-:Y:S05]  /*45a90*/  @!P0 NANOSLEEP.SYNCS 0x989680 ;  /* 0x009896800000895d */ /* 0x002fea0003900000 */
[----:B------:R-:W1:Y:S02]  /*45aa0*/  @!P0 SYNCS.PHASECHK.TRANS64 P0, [R15+URZ+0x10], R14 ;  /* 0x0000100e0f0085a7 */ /* 0x000e64000800007f */
[----:B-1----:R-:W-:Y:S05]  /*45ab0*/  @!P0 BRA `(.L_x_51) ;  /* 0xfffffffc00f08947 */ /* 0x002fea000383ffff */
[----:B------:R-:W-:Y:S05]  /*45ac0*/  BRA `(.L_x_68) ;  /* 0xfffffff000887947 */ /* 0x000fea000383ffff */
.L_x_59:
[----:B------:R-:W-:Y:S01]  /*45ad0*/  BSSY B0, `(.L_x_69) ;  /* 0x0000006000007945 */ /* 0x000fe20003800000 */
[----:B------:R-:W-:-:S07]  /*45ae0*/  IMAD.MOV.U32 R2, RZ, RZ, -0x1 ;  /* 0xffffffffff027424 */ /* 0x000fce00078e00ff */
[----:B------:R-:W-:Y:S05]  /*45af0*/  WARPSYNC.COLLECTIVE R2, `(.L_x_70) ;  /* 0x00000000020c7348 */ /* 0x000fea0003c00000 */
[----:B------:R-:W-:Y:S02]  /*45b00*/  ELECT P0, UR62, PT ;  /* 0x00000000003e782f */ /* 0x000fe40003800000 */
[----:B------:R-:W-:Y:S01]  /*45b10*/  MOV R2, UR62 ;  /* 0x0000003e00027c02 */ /* 0x000fe20008000f00 */
[----:B------:R-:W-:Y:S10]  /*45b20*/  ENDCOLLECTIVE ;  /* 0x000000000000791b */ /* 0x000ff40003800000 */
.L_x_70:
[----:B------:R-:W-:Y:S05]  /*45b30*/  BSYNC B0 ;  /* 0x0000000000007941 */ /* 0x000fea0003800000 */
.L_x_69:
[----:B------:R-:W-:Y:S05]  /*45b40*/  BRA `(.L_x_71) ;  /* 0xfffffffc00047947 */ /* 0x000fea000383ffff */
.L_x_63:
[----:B0-----:R0:W1:Y:S02]  /*45b50*/  SYNCS.PHASECHK.TRANS64.TRYWAIT P0, [R5+URZ], R2 ;  /* 0x00000002050075a7 */ /* 0x001064000800017f */
[----:B-1----:R-:W-:Y:S05]  /*45b60*/  @!P0 NANOSLEEP.SYNCS 0x989680 ;  /* 0x009896800000895d */ /* 0x002fea0003900000 */
[----:B------:R-:W1:Y:S02]  /*45b70*/  @!P0 SYNCS.PHASECHK.TRANS64 P0, [R5+URZ], R2 ;  /* 0x00000002050085a7 */ /* 0x000e64000800007f */
[----:B-1----:R-:W-:Y:S05]  /*45b80*/  @!P0 BRA `(.L_x_63) ;  /* 0xfffffffc00f08947 */ /* 0x002fea000383ffff */
[----:B------:R-:W-:Y:S05]  /*45b90*/  BRA `(.L_x_72) ;  /* 0xfffffffc002c7947 */ /* 0x000fea000383ffff */
.L_x_73:
[----:B------:R-:W-:-:S00]  /*45ba0*/  BRA `(.L_x_73) ;  /* 0xfffffffc00fc7947 */ /* 0x000fc0000383ffff */
[----:B------:R-:W-:-:S00]  /*45bb0*/  NOP ;  /* 0x0000000000007918 */ /* 0x000fc00000000000 */
        /* <DEDUP_REMOVED lines=12> */
.L_x_74:


//--------------------- .nv.shared._ZN7cutlass13device_kernelINS_4gemm6kernel13GemmUniversalIN4cute5tupleIJiiiiEEENS1_10collective13CollectiveMmaINS1_37MainloopSm90TmaGmmaWarpSpecializedFP8ILi2ENS5_IJNS4_1CILi2EEENSA_ILi1EEESC_EEENS1_35KernelTmaWarpSpecializedCooperativeEEENS5_IJNSA_ILi384EEENSA_ILi224EEENSA_ILi128EEEEEENS_12float_e4m3_tENS5_IJlSC_lEEESK_SL_NS4_8TiledMMAINS4_8MMA_AtomIJNS4_4SM904GMMA30MMA_64x32x32_F32E4M3E4M3_SS_TNILNSP_7ScaleInE1ELSR_1EEEEEENS4_6LayoutISD_NS5_IJSC_NSA_ILi0EEESV_EEEEENS5_IJNS4_10UnderscoreESY_SY_EEEEENS4_13SM90_TMA_LOADENS4_14ComposedLayoutINS4_7SwizzleILi3ELi4ELi3EEENS4_18smem_ptr_flag_bitsILi8EEENSU_INS5_IJNSA_ILi8EEESI_EEENS5_IJSI_SC_EEEEEEEvNS4_8identityENS4_23SM90_TMA_LOAD_MULTICASTES1B_vS1C_EENS_8epilogue10collective6detail29Sm90TmaWarpSpecializedAdapterINS1G_15DefaultEpilogueISK_SL_SL_NS1F_6thread17LinearCombinationISK_Li1EffLNS1K_9ScaleType4KindE0ELNS_15FloatRoundStyleE2ESK_EENS1_15EpilogueDefaultEEEEEvvEEEEvNT_6ParamsE --------------------------
	.section	.nv.shared._ZN7cutlass13device_kernelINS_4gemm6kernel13GemmUniversalIN4cute5tupleIJiiiiEEENS1_10collective13CollectiveMmaINS1_37MainloopSm90TmaGmmaWarpSpecializedFP8ILi2ENS5_IJNS4_1CILi2EEENSA_ILi1EEESC_EEENS1_35KernelTmaWarpSpecializedCooperativeEEENS5_IJNSA_ILi384EEENSA_ILi224EEENSA_ILi128EEEEEENS_12float_e4m3_tENS5_IJlSC_lEEESK_SL_NS4_8TiledMMAINS4_8MMA_AtomIJNS4_4SM904GMMA30MMA_64x32x32_F32E4M3E4M3_SS_TNILNSP_7ScaleInE1ELSR_1EEEEEENS4_6LayoutISD_NS5_IJSC_NSA_ILi0EEESV_EEEEENS5_IJNS4_10UnderscoreESY_SY_EEEEENS4_13SM90_TMA_LOADENS4_14ComposedLayoutINS4_7SwizzleILi3ELi4ELi3EEENS4_18smem_ptr_flag_bitsILi8EEENSU_INS5_IJNSA_ILi8EEESI_EEENS5_IJSI_SC_EEEEEEEvNS4_8identityENS4_23SM90_TMA_LOAD_MULTICASTES1B_vS1C_EENS_8epilogue10collective6detail29Sm90TmaWarpSpecializedAdapterINS1G_15DefaultEpilogueISK_SL_SL_NS1F_6thread17LinearCombinationISK_Li1EffLNS1K_9ScaleType4KindE0ELNS_15FloatRoundStyleE2ESK_EENS1_15EpilogueDefaultEEEEEvvEEEEvNT_6ParamsE,"aw",@nobits
	.sectionflags	@""
	.align	16
	.zero		1024


//--------------------- .nv.shared.reserved.0     --------------------------
	.section	.nv.shared.reserved.0,"aw",@nobits
	.weak		__nv_reservedSMEM_offset_0_alias
	.size		__nv_reservedSMEM_offset_0_alias, 0, 0
	.other		__nv_reservedSMEM_offset_0_alias,@"STO_CUDA_RESERVED_SHARED STV_DEFAULT"
__nv_reservedSMEM_offset_0_alias:
	.zero		0


//--------------------- .nv.global                --------------------------
	.section	.nv.global,"aw",@nobits
.nv.global:
	.type		_ZN40_INTERNAL_8caa6ffd_4_k_cu_92a7ddc7_102044cute1_E,@object
	.size		_ZN40_INTERNAL_8caa6ffd_4_k_cu_92a7ddc7_102044cute1_E,(_ZN40_INTERNAL_8caa6ffd_4_k_cu_92a7ddc7_102044cuda3std3__45__cpo6cbeginE - _ZN40_INTERNAL_8caa6ffd_4_k_cu_92a7ddc7_102044cute1_E)
_ZN40_INTERNAL_8caa6ffd_4_k_cu_92a7ddc7_102044cute1_E:
	.zero		1
	.type		_ZN40_INTERNAL_8caa6ffd_4_k_cu_92a7ddc7_102044cuda3std3__45__cpo6cbeginE,@object
	.size		_ZN40_INTERNAL_8caa6ffd_4_k_cu_92a7ddc7_102044cuda3std3__45__cpo6cbeginE,(_ZN40_INTERNAL_8caa6ffd_4_k_cu_92a7ddc7_102044cuda3std3__48in_placeE - _ZN40_INTERNAL_8caa6ffd_4_k_cu_92a7ddc7_102044cuda3std3__45__cpo6cbeginE)
_ZN40_INTERNAL_8caa6ffd_4_k_cu_92a7ddc7_102044cuda3std3__45__cpo6cbeginE:
	.zero		1
	.type		_ZN40_INTERNAL_8caa6ffd_4_k_cu_92a7ddc7_102044cuda3std3__48in_placeE,@object
	.size		_ZN40_INTERNAL_8caa6ffd_4_k_cu_92a7ddc7_102044cuda3std3__48in_placeE,(_ZN40_INTERNAL_8caa6ffd_4_k_cu_92a7ddc7_102044cuda3std6ranges3__45__cpo9iter_moveE - _ZN40_INTERNAL_8caa6ffd_4_k_cu_92a7ddc7_102044cuda3std3__48in_placeE)
_ZN40_INTERNAL_8caa6ffd_4_k_cu_92a7ddc7_102044cuda3std3__48in_placeE:
	.zero		1
	.type		_ZN40_INTERNAL_8caa6ffd_4_k_cu_92a7ddc7_102044cuda3std6ranges3__45__cpo9iter_moveE,@object
	.size		_ZN40_INTERNAL_8caa6ffd_4_k_cu_92a7ddc7_102044cuda3std6ranges3__45__cpo9iter_moveE,(_ZN40_INTERNAL_8caa6ffd_4_k_cu_92a7ddc7_102044cuda3std3__45__cpo5beginE - _ZN40_INTERNAL_8caa6ffd_4_k_cu_92a7ddc7_102044cuda3std6ranges3__45__cpo9iter_moveE)
_ZN40_INTERNAL_8caa6ffd_4_k_cu_92a7ddc7_102044cuda3std6ranges3__45__cpo9iter_moveE:
	.zero		1
	.type		_ZN40_INTERNAL_8caa6ffd_4_k_cu_92a7ddc7_102044cuda3std3__45__cpo5beginE,@object
	.size		_ZN40_INTERNAL_8caa6ffd_4_k_cu_92a7ddc7_102044cuda3std3__45__cpo5beginE,(_ZN40_INTERNAL_8caa6ffd_4_k_cu_92a7ddc7_102044cuda3std3__442_GLOBAL__N__8caa6ffd_4_k_cu_92a7ddc7_102046ignoreE - _ZN40_INTERNAL_8caa6ffd_4_k_cu_92a7ddc7_102044cuda3std3__45__cpo5beginE)
_ZN40_INTERNAL_8caa6ffd_4_k_cu_92a7ddc7_102044cuda3std3__45__cpo5beginE:
	.zero		1
	.type		_ZN40_INTERNAL_8caa6ffd_4_k_cu_92a7ddc7_102044cuda3std3__442_GLOBAL__N__8caa6ffd_4_k_cu_92a7ddc7_102046ignoreE,@object
	.size		_ZN40_INTERNAL_8caa6ffd_4_k_cu_92a7ddc7_102044cuda3std3__442_GLOBAL__N__8caa6ffd_4_k_cu_92a7ddc7_102046ignoreE,(_ZN40_INTERNAL_8caa6ffd_4_k_cu_92a7ddc7_102044cute7productE - _ZN40_INTERNAL_8caa6ffd_4_k_cu_92a7ddc7_102044cuda3std3__442_GLOBAL__N__8caa6ffd_4_k_cu_92a7ddc7_102046ignoreE)
_ZN40_INTERNAL_8caa6ffd_4_k_cu_92a7ddc7_102044cuda3std3__442_GLOBAL__N__8caa6ffd_4_k_cu_92a7ddc7_102046ignoreE:
	.zero		1
	.type		_ZN40_INTERNAL_8caa6ffd_4_k_cu_92a7ddc7_102044cute7productE,@object
	.size		_ZN40_INTERNAL_8caa6ffd_4_k_cu_92a7ddc7_102044cute7productE,(_ZN40_INTERNAL_8caa6ffd_4_k_cu_92a7ddc7_102044cuda3std3__45__cpo3endE - _ZN40_INTERNAL_8caa6ffd_4_k_cu_92a7ddc7_102044cute7productE)
_ZN40_INTERNAL_8caa6ffd_4_k_cu_92a7ddc7_102044cute7productE:
	.zero		1
	.type		_ZN40_INTERNAL_8caa6ffd_4_k_cu_92a7ddc7_102044cuda3std3__45__cpo3endE,@object
	.size		_ZN40_INTERNAL_8caa6ffd_4_k_cu_92a7ddc7_102044cuda3std3__45__cpo3endE,(_ZN40_INTERNAL_8caa6ffd_4_k_cu_92a7ddc7_102044cuda3std3__419piecewise_constructE - _ZN40_INTERNAL_8caa6ffd_4_k_cu_92a7ddc7_102044cuda3std3__45__cpo3endE)
_ZN40_INTERNAL_8caa6ffd_4_k_cu_92a7ddc7_102044cuda3std3__45__cpo3endE:
	.zero		1
	.type		_ZN40_INTERNAL_8caa6ffd_4_k_cu_92a7ddc7_102044cuda3std3__419piecewise_constructE,@object
	.size		_ZN40_INTERNAL_8caa6ffd_4_k_cu_92a7ddc7_102044cuda3std3__419piecewise_constructE,(_ZN40_INTERNAL_8caa6ffd_4_k_cu_92a7ddc7_102044cuda3std3__45__cpo4cendE - _ZN40_INTERNAL_8caa6ffd_4_k_cu_92a7ddc7_102044cuda3std3__419piecewise_constructE)
_ZN40_INTERNAL_8caa6ffd_4_k_cu_92a7ddc7_102044cuda3std3__419piecewise_constructE:
	.zero		1
	.type		_ZN40_INTERNAL_8caa6ffd_4_k_cu_92a7ddc7_102044cuda3std3__45__cpo4cendE,@object
	.size		_ZN40_INTERNAL_8caa6ffd_4_k_cu_92a7ddc7_102044cuda3std3__45__cpo4cendE,(_ZN40_INTERNAL_8caa6ffd_4_k_cu_92a7ddc7_102044cuda3std6ranges3__45__cpo4swapE - _ZN40_INTERNAL_8caa6ffd_4_k_cu_92a7ddc7_102044cuda3std3__45__cpo4cendE)
_ZN40_INTERNAL_8caa6ffd_4_k_cu_92a7ddc7_102044cuda3std3__45__cpo4cendE:
	.zero		1
	.type		_ZN40_INTERNAL_8caa6ffd_4_k_cu_92a7ddc7_102044cuda3std6ranges3__45__cpo4swapE,@object
	.size		_ZN40_INTERNAL_8caa6ffd_4_k_cu_92a7ddc7_102044cuda3std6ranges3__45__cpo4swapE,(.L_7 - _ZN40_INTERNAL_8caa6ffd_4_k_cu_92a7ddc7_102044cuda3std6ranges3__45__cpo4swapE)
_ZN40_INTERNAL_8caa6ffd_4_k_cu_92a7ddc7_102044cuda3std6ranges3__45__cpo4swapE:
	.zero		1
.L_7:


//--------------------- .nv.constant0._ZN7cutlass13device_kernelINS_4gemm6kernel13GemmUniversalIN4cute5tupleIJiiiiEEENS1_10collective13CollectiveMmaINS1_37MainloopSm90TmaGmmaWarpSpecializedFP8ILi2ENS5_IJNS4_1CILi2EEENSA_ILi1EEESC_EEENS1_35KernelTmaWarpSpecializedCooperativeEEENS5_IJNSA_ILi384EEENSA_ILi224EEENSA_ILi128EEEEEENS_12float_e4m3_tENS5_IJlSC_lEEESK_SL_NS4_8TiledMMAINS4_8MMA_AtomIJNS4_4SM904GMMA30MMA_64x32x32_F32E4M3E4M3_SS_TNILNSP_7ScaleInE1ELSR_1EEEEEENS4_6LayoutISD_NS5_IJSC_NSA_ILi0EEESV_EEEEENS5_IJNS4_10UnderscoreESY_SY_EEEEENS4_13SM90_TMA_LOADENS4_14ComposedLayoutINS4_7SwizzleILi3ELi4ELi3EEENS4_18smem_ptr_flag_bitsILi8EEENSU_INS5_IJNSA_ILi8EEESI_EEENS5_IJSI_SC_EEEEEEEvNS4_8identityENS4_23SM90_TMA_LOAD_MULTICASTES1B_vS1C_EENS_8epilogue10collective6detail29Sm90TmaWarpSpecializedAdapterINS1G_15DefaultEpilogueISK_SL_SL_NS1F_6thread17LinearCombinationISK_Li1EffLNS1K_9ScaleType4KindE0ELNS_15FloatRoundStyleE2ESK_EENS1_15EpilogueDefaultEEEEEvvEEEEvNT_6ParamsE --------------------------
	.section	.nv.constant0._ZN7cutlass13device_kernelINS_4gemm6kernel13GemmUniversalIN4cute5tupleIJiiiiEEENS1_10collective13CollectiveMmaINS1_37MainloopSm90TmaGmmaWarpSpecializedFP8ILi2ENS5_IJNS4_1CILi2EEENSA_ILi1EEESC_EEENS1_35KernelTmaWarpSpecializedCooperativeEEENS5_IJNSA_ILi384EEENSA_ILi224EEENSA_ILi128EEEEEENS_12float_e4m3_tENS5_IJlSC_lEEESK_SL_NS4_8TiledMMAINS4_8MMA_AtomIJNS4_4SM904GMMA30MMA_64x32x32_F32E4M3E4M3_SS_TNILNSP_7ScaleInE1ELSR_1EEEEEENS4_6LayoutISD_NS5_IJSC_NSA_ILi0EEESV_EEEEENS5_IJNS4_10UnderscoreESY_SY_EEEEENS4_13SM90_TMA_LOADENS4_14ComposedLayoutINS4_7SwizzleILi3ELi4ELi3EEENS4_18smem_ptr_flag_bitsILi8EEENSU_INS5_IJNSA_ILi8EEESI_EEENS5_IJSI_SC_EEEEEEEvNS4_8identityENS4_23SM90_TMA_LOAD_MULTICASTES1B_vS1C_EENS_8epilogue10collective6detail29Sm90TmaWarpSpecializedAdapterINS1G_15DefaultEpilogueISK_SL_SL_NS1F_6thread17LinearCombinationISK_Li1EffLNS1K_9ScaleType4KindE0ELNS_15FloatRoundStyleE2ESK_EENS1_15EpilogueDefaultEEEEEvvEEEEvNT_6ParamsE,"a",@progbits
	.sectionflags	@""
	.align	4
.nv.constant0._ZN7cutlass13device_kernelINS_4gemm6kernel13GemmUniversalIN4cute5tupleIJiiiiEEENS1_10collective13CollectiveMmaINS1_37MainloopSm90TmaGmmaWarpSpecializedFP8ILi2ENS5_IJNS4_1CILi2EEENSA_ILi1EEESC_EEENS1_35KernelTmaWarpSpecializedCooperativeEEENS5_IJNSA_ILi384EEENSA_ILi224EEENSA_ILi128EEEEEENS_12float_e4m3_tENS5_IJlSC_lEEESK_SL_NS4_8TiledMMAINS4_8MMA_AtomIJNS4_4SM904GMMA30MMA_64x32x32_F32E4M3E4M3_SS_TNILNSP_7ScaleInE1ELSR_1EEEEEENS4_6LayoutISD_NS5_IJSC_NSA_ILi0EEESV_EEEEENS5_IJNS4_10UnderscoreESY_SY_EEEEENS4_13SM90_TMA_LOADENS4_14ComposedLayoutINS4_7SwizzleILi3ELi4ELi3EEENS4_18smem_ptr_flag_bitsILi8EEENSU_INS5_IJNSA_ILi8EEESI_EEENS5_IJSI_SC_EEEEEEEvNS4_8identityENS4_23SM90_TMA_LOAD_MULTICASTES1B_vS1C_EENS_8epilogue10collective6detail29Sm90TmaWarpSpecializedAdapterINS1G_15DefaultEpilogueISK_SL_SL_NS1F_6thread17LinearCombinationISK_Li1EffLNS1K_9ScaleType4KindE0ELNS_15FloatRoundStyleE2ESK_EENS1_15EpilogueDefaultEEEEEvvEEEEvNT_6ParamsE:
	.zero		1664


//--------------------- SYMBOLS --------------------------

	.type		.nv.reservedSmem.offset0,@object
	.size		.nv.reservedSmem.offset0,0x4
